def matmul_kernel(
    a_ptr,
    b_ptr,
    c_ptr,
    M,
    N,
    K,
    stride_am,
    stride_ak,
    stride_bk,
    stride_bn,
    stride_cm,
    stride_cn,
    BLOCK_M: tl.constexpr,
    BLOCK_N: tl.constexpr,
    BLOCK_K: tl.constexpr,
    GROUP_M: tl.constexpr,
):
    pid = tl.program_id(axis=0)
    num_pid_m = tl.cdiv(M, BLOCK_M)
    num_pid_n = tl.cdiv(N, BLOCK_N)
    num_pid_in_group = GROUP_M * num_pid_n
    group_id = pid // num_pid_in_group
    first_pid_m = group_id * GROUP_M
    group_size_m = min(num_pid_m - first_pid_m, GROUP_M)
    pid_m = first_pid_m + ((pid % num_pid_in_group) % group_size_m)
    pid_n = (pid % num_pid_in_group) // group_size_m

    offs_am = (pid_m * BLOCK_M + tl.arange(0, BLOCK_M)) % M
    offs_bn = (pid_n * BLOCK_N + tl.arange(0, BLOCK_N)) % N
    offs_k = tl.arange(0, BLOCK_K)
    a_ptrs = a_ptr + offs_am[:, None] * stride_am + offs_k[None, :] * stride_ak
    b_ptrs = b_ptr + offs_k[:, None] * stride_bk + offs_bn[None, :] * stride_bn

    acc = tl.zeros((BLOCK_M, BLOCK_N), dtype=tl.float32)
    for kk in range(0, tl.cdiv(K, BLOCK_K)):
        a = tl.load(a_ptrs, mask=offs_k[None, :] < K - kk * BLOCK_K, other=0.0)
        b = tl.load(b_ptrs, mask=offs_k[:, None] < K - kk * BLOCK_K, other=0.0)
        acc = tl.dot(a, b, acc)
        a_ptrs += BLOCK_K * stride_ak
        b_ptrs += BLOCK_K * stride_bk

    c = acc.to(c_ptr.dtype.element_ty)
    offs_cm = pid_m * BLOCK_M + tl.arange(0, BLOCK_M)
    offs_cn = pid_n * BLOCK_N + tl.arange(0, BLOCK_N)
    c_ptrs = c_ptr + offs_cm[:, None] * stride_cm + offs_cn[None, :] * stride_cn
    mask = (offs_cm[:, None] < M) & (offs_cn[None, :] < N)
    tl.store(c_ptrs, c, mask=mask)

# config = {"BLOCK_K": 32, "BLOCK_M": 64, "BLOCK_N": 512, "GROUP_M": 8, "arch": "sm_80", "dtype": "fp16", "num_ctas": 1, "num_stages": 2, "num_warps": 4}
# arch = sm_80


// ===== COMPILED SASS (sm_80) =====

	.target	sm_80

	.elftype	@"ET_EXEC"


//--------------------- .note.nv.tkinfo           --------------------------
	.section	.note.nv.tkinfo,"",@"SHT_NOTE"
	.sectionflags	@"SHF_NOTE_NV_TKINFO"
	.tkinfo
        /*0018*/ 	.word	0x00000002
        /*0030*/ 	.string	""
        /*0030*/ 	.string	"ptxas"
        /*0030*/ 	.string	"Cuda compilation tools, release 13.0, V13.0.88"
        /*0030*/ 	.string	"Build cuda_13.0.r13.0/compiler.36424714_0"
        /*0030*/ 	.string	"-v  -suppress-debug-info  -lineinfo  -arch sm_80 "



//--------------------- .note.nv.cuinfo           --------------------------
	.section	.note.nv.cuinfo,"",@"SHT_NOTE"
	.sectionflags	@"SHF_NOTE_NV_CUINFO"
        /*0018*/ 	.short	0x0002
        /*001a*/ 	.short	0x0050
        /*001c*/ 	.short	0x0082
	.zero		2


//--------------------- .nv.info                  --------------------------
	.section	.nv.info,"",@"SHT_CUDA_INFO"
	.align	4


	//----- nvinfo : EIATTR_REGCOUNT
	.align		4
        /*0000*/ 	.byte	0x04, 0x2f
        /*0002*/ 	.short	(.L_1 - .L_0)
	.align		4
.L_0:
        /*0004*/ 	.word	index@(matmul_kernel)
        /*0008*/ 	.word	0x00000020


	//----- nvinfo : EIATTR_FRAME_SIZE
	.align		4
.L_1:
        /*000c*/ 	.byte	0x04, 0x11
        /*000e*/ 	.short	(.L_3 - .L_2)
	.align		4
.L_2:
        /*0010*/ 	.word	index@(matmul_kernel)
        /*0014*/ 	.word	0x00001510


	//----- nvinfo : EIATTR_MIN_STACK_SIZE
	.align		4
.L_3:
        /*0018*/ 	.byte	0x04, 0x12
        /*001a*/ 	.short	(.L_5 - .L_4)
	.align		4
.L_4:
        /*001c*/ 	.word	index@(matmul_kernel)
        /*0020*/ 	.word	0x00001510
.L_5:


//--------------------- .nv.info.matmul_kernel    --------------------------
	.section	.nv.info.matmul_kernel,"",@"SHT_CUDA_INFO"
	.sectionflags	@""
	.align	4


	//----- nvinfo : EIATTR_CUDA_API_VERSION
	.align		4
        /*0000*/ 	.byte	0x04, 0x37
        /*0002*/ 	.short	(.L_7 - .L_6)
.L_6:
        /*0004*/ 	.word	0x00000082


	//----- nvinfo : EIATTR_SW2861232_WAR
	.align		4
.L_7:
        /*0008*/ 	.byte	0x01, 0x35
	.zero		2


	//----- nvinfo : EIATTR_PARAM_CBANK
	.align		4
        /*000c*/ 	.byte	0x04, 0x0a
        /*000e*/ 	.short	(.L_9 - .L_8)
	.align		4
.L_8:
        /*0010*/ 	.word	index@(.nv.constant0.matmul_kernel)
        /*0014*/ 	.short	0x0160
        /*0016*/ 	.short	0x0050


	//----- nvinfo : EIATTR_CBANK_PARAM_SIZE
	.align		4
.L_9:
        /*0018*/ 	.byte	0x03, 0x19
        /*001a*/ 	.short	0x0050


	//----- nvinfo : EIATTR_KPARAM_INFO
	.align		4
        /*001c*/ 	.byte	0x04, 0x17
        /*001e*/ 	.short	(.L_11 - .L_10)
.L_10:
        /*0020*/ 	.word	0x00000000
        /*0024*/ 	.short	0x000d
        /*0026*/ 	.short	0x0048
        /*0028*/ 	.byte	0x00, 0xf4, 0x21, 0x00


	//----- nvinfo : EIATTR_KPARAM_INFO
	.align		4
.L_11:
        /*002c*/ 	.byte	0x04, 0x17
        /*002e*/ 	.short	(.L_13 - .L_12)
.L_12:
        /*0030*/ 	.word	0x00000000
        /*0034*/ 	.short	0x000c
        /*0036*/ 	.short	0x0040
        /*0038*/ 	.byte	0x00, 0xf4, 0x21, 0x00


	//----- nvinfo : EIATTR_KPARAM_INFO
	.align		4
.L_13:
        /*003c*/ 	.byte	0x04, 0x17
        /*003e*/ 	.short	(.L_15 - .L_14)
.L_14:
        /*0040*/ 	.word	0x00000000
        /*0044*/ 	.short	0x000b
        /*0046*/ 	.short	0x0038
        /*0048*/ 	.byte	0x00, 0xf0, 0x11, 0x00


	//----- nvinfo : EIATTR_KPARAM_INFO
	.align		4
.L_15:
        /*004c*/ 	.byte	0x04, 0x17
        /*004e*/ 	.short	(.L_17 - .L_16)
.L_16:
        /*0050*/ 	.word	0x00000000
        /*0054*/ 	.short	0x000a
        /*0056*/ 	.short	0x0034
        /*0058*/ 	.byte	0x00, 0xf0, 0x11, 0x00


	//----- nvinfo : EIATTR_KPARAM_INFO
	.align		4
.L_17:
        /*005c*/ 	.byte	0x04, 0x17
        /*005e*/ 	.short	(.L_19 - .L_18)
.L_18:
        /*0060*/ 	.word	0x00000000
        /*0064*/ 	.short	0x0009
        /*0066*/ 	.short	0x0030
        /*0068*/ 	.byte	0x00, 0xf0, 0x11, 0x00


	//----- nvinfo : EIATTR_KPARAM_INFO
	.align		4
.L_19:
        /*006c*/ 	.byte	0x04, 0x17
        /*006e*/ 	.short	(.L_21 - .L_20)
.L_20:
        /*0070*/ 	.word	0x00000000
        /*0074*/ 	.short	0x0008
        /*0076*/ 	.short	0x002c
        /*0078*/ 	.byte	0x00, 0xf0, 0x11, 0x00


	//----- nvinfo : EIATTR_KPARAM_INFO
	.align		4
.L_21:
        /*007c*/ 	.byte	0x04, 0x17
        /*007e*/ 	.short	(.L_23 - .L_22)
.L_22:
        /*0080*/ 	.word	0x00000000
        /*0084*/ 	.short	0x0007
        /*0086*/ 	.short	0x0028
        /*0088*/ 	.byte	0x00, 0xf0, 0x11, 0x00


	//----- nvinfo : EIATTR_KPARAM_INFO
	.align		4
.L_23:
        /*008c*/ 	.byte	0x04, 0x17
        /*008e*/ 	.short	(.L_25 - .L_24)
.L_24:
        /*0090*/ 	.word	0x00000000
        /*0094*/ 	.short	0x0006
        /*0096*/ 	.short	0x0024
        /*0098*/ 	.byte	0x00, 0xf0, 0x11, 0x00


	//----- nvinfo : EIATTR_KPARAM_INFO
	.align		4
.L_25:
        /*009c*/ 	.byte	0x04, 0x17
        /*009e*/ 	.short	(.L_27 - .L_26)
.L_26:
        /*00a0*/ 	.word	0x00000000
        /*00a4*/ 	.short	0x0005
        /*00a6*/ 	.short	0x0020
        /*00a8*/ 	.byte	0x00, 0xf0, 0x11, 0x00


	//----- nvinfo : EIATTR_KPARAM_INFO
	.align		4
.L_27:
        /*00ac*/ 	.byte	0x04, 0x17
        /*00ae*/ 	.short	(.L_29 - .L_28)
.L_28:
        /*00b0*/ 	.word	0x00000000
        /*00b4*/ 	.short	0x0004
        /*00b6*/ 	.short	0x001c
        /*00b8*/ 	.byte	0x00, 0xf0, 0x11, 0x00


	//----- nvinfo : EIATTR_KPARAM_INFO
	.align		4
.L_29:
        /*00bc*/ 	.byte	0x04, 0x17
        /*00be*/ 	.short	(.L_31 - .L_30)
.L_30:
        /*00c0*/ 	.word	0x00000000
        /*00c4*/ 	.short	0x0003
        /*00c6*/ 	.short	0x0018
        /*00c8*/ 	.byte	0x00, 0xf0, 0x11, 0x00


	//----- nvinfo : EIATTR_KPARAM_INFO
	.align		4
.L_31:
        /*00cc*/ 	.byte	0x04, 0x17
        /*00ce*/ 	.short	(.L_33 - .L_32)
.L_32:
        /*00d0*/ 	.word	0x00000000
        /*00d4*/ 	.short	0x0002
        /*00d6*/ 	.short	0x0010
        /*00d8*/ 	.byte	0x00, 0xf4, 0x21, 0x00


	//----- nvinfo : EIATTR_KPARAM_INFO
	.align		4
.L_33:
        /*00dc*/ 	.byte	0x04, 0x17
        /*00de*/ 	.short	(.L_35 - .L_34)
.L_34:
        /*00e0*/ 	.word	0x00000000
        /*00e4*/ 	.short	0x0001
        /*00e6*/ 	.short	0x0008
        /*00e8*/ 	.byte	0x00, 0xf4, 0x21, 0x00


	//----- nvinfo : EIATTR_KPARAM_INFO
	.align		4
.L_35:
        /*00ec*/ 	.byte	0x04, 0x17
        /*00ee*/ 	.short	(.L_37 - .L_36)
.L_36:
        /*00f0*/ 	.word	0x00000000
        /*00f4*/ 	.short	0x0000
        /*00f6*/ 	.short	0x0000
        /*00f8*/ 	.byte	0x00, 0xf4, 0x21, 0x00


	//----- nvinfo : EIATTR_MAXREG_COUNT
	.align		4
.L_37:
        /*00fc*/ 	.byte	0x03, 0x1b
        /*00fe*/ 	.short	0x00ff


	//----- nvinfo : EIATTR_NUM_BARRIERS
	.align		4
        /*0100*/ 	.byte	0x02, 0x4c
        /*0102*/ 	.byte	0x01
	.zero		1


	//----- nvinfo : EIATTR_ANNOTATIONS
	.align		4
        /*0104*/ 	.byte	0x04, 0x55
        /*0106*/ 	.short	(.L_39 - .L_38)


	//   ....[0]....
.L_38:
        /*0108*/ 	.word	0x00000001
        /*010c*/ 	.byte	0x70, 0x00, 0x00, 0x00, 0x01, 0x00, 0x00, 0x00, 0xc0, 0x00, 0x00, 0x00, 0x01, 0x00, 0x00, 0x00
        /* <DEDUP_REMOVED lines=2561> */
        /*a12c*/ 	.byte	0x60, 0xbc, 0x02, 0x00


	//----- nvinfo : EIATTR_MERCURY_ISA_VERSION
	.align		4
.L_39:
        /*a130*/ 	.byte	0x03, 0x5f
        /*a132*/ 	.short	0x0000


	//----- nvinfo : EIATTR_EXIT_INSTR_OFFSETS
	.align		4
        /*a134*/ 	.byte	0x04, 0x1c
        /*a136*/ 	.short	(.L_41 - .L_40)


	//   ....[0]....
.L_40:
        /*a138*/ 	.word	0x0002bfc0


	//   ....[1]....
        /*a13c*/ 	.word	0x0002bff0


	//----- nvinfo : EIATTR_REQNTID
	.align		4
.L_41:
        /*a140*/ 	.byte	0x04, 0x10
        /*a142*/ 	.short	(.L_43 - .L_42)
.L_42:
        /*a144*/ 	.word	0x00000080
        /*a148*/ 	.word	0x00000001
        /*a14c*/ 	.word	0x00000001
.L_43:


//--------------------- .nv.callgraph             --------------------------
	.section	.nv.callgraph,"",@"SHT_CUDA_CALLGRAPH"
	.align	4
	.sectionentsize	8
	.align		4
        /*0000*/ 	.word	0x00000000
	.align		4
        /*0004*/ 	.word	0xffffffff
	.align		4
        /*0008*/ 	.word	0x00000000
	.align		4
        /*000c*/ 	.word	0xfffffffe
	.align		4
        /*0010*/ 	.word	0x00000000
	.align		4
        /*0014*/ 	.word	0xfffffffd
	.align		4
        /*0018*/ 	.word	0x00000000
	.align		4
        /*001c*/ 	.word	0xfffffffc


//--------------------- .nv.rel.action            --------------------------
	.section	.nv.rel.action,"",@"SHT_CUDA_RELOCINFO"
	.align	8
	.sectionentsize	8
        /*0000*/ 	.byte	0x73, 0x00, 0x00, 0x00, 0x00, 0x00, 0x00, 0x00, 0x00, 0x00, 0x00, 0x11, 0x25, 0x00, 0x05, 0x36


//--------------------- .nv.constant0.matmul_kernel --------------------------
	.section	.nv.constant0.matmul_kernel,"a",@progbits
	.sectionflags	@""
	.align	4
.nv.constant0.matmul_kernel:
	.zero		432


//--------------------- .text.matmul_kernel       --------------------------
	.section	.text.matmul_kernel,"ax",@progbits
	.sectioninfo	@"SHI_REGISTERS=32"
	.align	128
        .global         matmul_kernel
        .type           matmul_kernel,@function
        .size           matmul_kernel,(.L_x_4 - matmul_kernel)
        .other          matmul_kernel,@"STO_CUDA_ENTRY STV_DEFAULT"
matmul_kernel:
.text.matmul_kernel:
[----:B------:R-:W-:-:S04]  /*0000*/  IMAD.MOV.U32 R1, RZ, RZ, c[0x0][0x28] ;  /* 0x00000a00ff017624 */ /* 0x000fc800078e00ff */
[----:B------:R-:W-:Y:S01]  /*0010*/  IMAD.MOV.U32 R0, RZ, RZ, c[0x0][0x17c] ;  /* 0x00005f00ff007624 */ /* 0x000fe200078e00ff */
[----:B------:R-:W-:Y:S01]  /*0020*/  IADD3 R1, R1, -0x1510, RZ ;  /* 0xffffeaf001017810 */ /* 0x000fe20007ffe0ff */
[----:B------:R-:W0:Y:S01]  /*0030*/  S2R R29, SR_TID.X ;  /* 0x00000000001d7919 */ /* 0x000e220000002100 */
[----:B------:R-:W-:Y:S01]  /*0040*/  IMAD.MOV.U32 R28, RZ, RZ, c[0x0][0x180] ;  /* 0x00006000ff1c7624 */ /* 0x000fe200078e00ff */
[----:B------:R-:W-:Y:S01]  /*0050*/  ULDC.64 UR6, c[0x0][0x118] ;  /* 0x0000460000067ab9 */ /* 0x000fe20000000a00 */
[----:B------:R-:W-:Y:S01]  /*0060*/  IADD3 R0, R0, 0x1ff, RZ ;  /* 0x000001ff00007810 */ /* 0x000fe20007ffe0ff */
[----:B------:R1:W-:Y:S01]  /*0070*/  STL [R1+0x90], RZ ;  /* 0x000090ff01007387 */ /* 0x0003e20000100800 */
[----:B------:R-:W-:Y:S01]  /*0080*/  CS2R R12, SRZ ;  /* 0x00000000000c7805 */ /* 0x000fe2000001ff00 */
[----:B------:R-:W-:Y:S01]  /*0090*/  IADD3 R28, R28, 0x1f, RZ ;  /* 0x0000001f1c1c7810 */ /* 0x000fe20007ffe0ff */
[----:B------:R-:W-:Y:S01]  /*00a0*/  CS2R R14, SRZ ;  /* 0x00000000000e7805 */ /* 0x000fe2000001ff00 */
[----:B------:R-:W-:Y:S01]  /*00b0*/  SHF.R.S32.HI R3, RZ, 0x1f, R0 ;  /* 0x0000001fff037819 */ /* 0x000fe20000011400 */
[----:B------:R1:W-:Y:S01]  /*00c0*/  STL [R1+0x94], RZ ;  /* 0x000094ff01007387 */ /* 0x0003e20000100800 */
[----:B------:R-:W-:Y:S01]  /*00d0*/  CS2R R16, SRZ ;  /* 0x0000000000107805 */ /* 0x000fe2000001ff00 */
[----:B------:R-:W-:Y:S01]  /*00e0*/  CS2R R18, SRZ ;  /* 0x0000000000127805 */ /* 0x000fe2000001ff00 */
[----:B------:R-:W-:Y:S01]  /*00f0*/  LEA.HI R3, R3, R0, RZ, 0x9 ;  /* 0x0000000003037211 */ /* 0x000fe200078f48ff */
[----:B------:R1:W-:Y:S01]  /*0100*/  STL [R1+0x98], RZ ;  /* 0x000098ff01007387 */ /* 0x0003e20000100800 */
[----:B------:R-:W-:Y:S01]  /*0110*/  CS2R R20, SRZ ;  /* 0x0000000000147805 */ /* 0x000fe2000001ff00 */
[----:B------:R-:W-:Y:S01]  /*0120*/  CS2R R22, SRZ ;  /* 0x0000000000167805 */ /* 0x000fe2000001ff00 */
[----:B------:R-:W-:Y:S01]  /*0130*/  SHF.R.S32.HI R0, RZ, 0x9, R3 ;  /* 0x00000009ff007819 */ /* 0x000fe20000011403 */
[----:B------:R1:W-:Y:S01]  /*0140*/  STL [R1+0x9c], RZ ;  /* 0x00009cff01007387 */ /* 0x0003e20000100800 */
[----:B------:R-:W-:Y:S01]  /*0150*/  CS2R R24, SRZ ;  /* 0x0000000000187805 */ /* 0x000fe2000001ff00 */
[----:B------:R-:W-:-:S02]  /*0160*/  CS2R R26, SRZ ;  /* 0x00000000001a7805 */ /* 0x000fc4000001ff00 */
[----:B------:R-:W-:Y:S01]  /*0170*/  IMAD.SHL.U32 R0, R0, 0x8, RZ ;  /* 0x0000000800007824 */ /* 0x000fe200078e00ff */
[----:B------:R-:W2:Y:S01]  /*0180*/  S2R R3, SR_CTAID.X ;  /* 0x0000000000037919 */ /* 0x000ea20000002500 */
[----:B0-----:R-:W-:-:S03]  /*0190*/  LOP3.LUT R29, R29, 0x3f, RZ, 0xc0, !PT ;  /* 0x0000003f1d1d7812 */ /* 0x001fc600078ec0ff */
[-C--:B------:R-:W-:Y:S01]  /*01a0*/  IABS R7, R0.reuse ;  /* 0x0000000000077213 */ /* 0x080fe20000000000 */
[----:B------:R1:W-:Y:S01]  /*01b0*/  STL [R1+0x80], RZ ;  /* 0x000080ff01007387 */ /* 0x0003e20000100800 */
[----:B------:R-:W-:Y:S02]  /*01c0*/  IABS R10, R0 ;  /* 0x00000000000a7213 */ /* 0x000fe40000000000 */
[----:B------:R-:W0:Y:S01]  /*01d0*/  I2F.RP R2, R7 ;  /* 0x0000000700027306 */ /* 0x000e220000209400 */
[----:B------:R1:W-:Y:S04]  /*01e0*/  STL [R1+0x84], RZ ;  /* 0x000084ff01007387 */ /* 0x0003e80000100800 */
[----:B------:R1:W-:Y:S04]  /*01f0*/  STL [R1+0x88], RZ ;  /* 0x000088ff01007387 */ /* 0x0003e80000100800 */
[----:B------:R1:W-:Y:S04]  /*0200*/  STL [R1+0x8c], RZ ;  /* 0x00008cff01007387 */ /* 0x0003e80000100800 */
[----:B------:R1:W-:Y:S01]  /*0210*/  STL [R1+0x70], RZ ;  /* 0x000070ff01007387 */ /* 0x0003e20000100800 */
[----:B0-----:R-:W0:Y:S01]  /*0220*/  MUFU.RCP R2, R2 ;  /* 0x0000000200027308 */ /* 0x001e220000001000 */
[----:B--2---:R-:W-:-:S02]  /*0230*/  IABS R8, R3 ;  /* 0x0000000300087213 */ /* 0x004fc40000000000 */
[----:B------:R1:W-:Y:S04]  /*0240*/  STL [R1+0x74], RZ ;  /* 0x000074ff01007387 */ /* 0x0003e80000100800 */
[----:B------:R1:W-:Y:S04]  /*0250*/  STL [R1+0x78], RZ ;  /* 0x000078ff01007387 */ /* 0x0003e80000100800 */
[----:B------:R1:W-:Y:S04]  /*0260*/  STL [R1+0x7c], RZ ;  /* 0x00007cff01007387 */ /* 0x0003e80000100800 */
[----:B------:R1:W-:Y:S01]  /*0270*/  STL [R1+0x60], RZ ;  /* 0x000060ff01007387 */ /* 0x0003e20000100800 */
[----:B0-----:R-:W-:Y:S01]  /*0280*/  IADD3 R4, R2, 0xffffffe, RZ ;  /* 0x0ffffffe02047810 */ /* 0x001fe20007ffe0ff */
[----:B------:R-:W-:-:S02]  /*0290*/  IMAD.MOV R2, RZ, RZ, -R10 ;  /* 0x000000ffff027224 */ /* 0x000fc400078e0a0a */
[----:B------:R1:W-:Y:S01]  /*02a0*/  STL [R1+0x64], RZ ;  /* 0x000064ff01007387 */ /* 0x0003e20000100800 */
[----:B------:R0:W2:Y:S03]  /*02b0*/  F2I.FTZ.U32.TRUNC.NTZ R5, R4 ;  /* 0x0000000400057305 */ /* 0x0000a6000021f000 */
[----:B------:R1:W-:Y:S04]  /*02c0*/  STL [R1+0x68], RZ ;  /* 0x000068ff01007387 */ /* 0x0003e80000100800 */
[----:B------:R1:W-:Y:S01]  /*02d0*/  STL [R1+0x6c], RZ ;  /* 0x00006cff01007387 */ /* 0x0003e20000100800 */
[----:B0-----:R-:W-:-:S03]  /*02e0*/  IMAD.MOV.U32 R4, RZ, RZ, RZ ;  /* 0x000000ffff047224 */ /* 0x001fc600078e00ff */
[----:B------:R1:W-:Y:S04]  /*02f0*/  STL [R1+0x50], RZ ;  /* 0x000050ff01007387 */ /* 0x0003e80000100800 */
[----:B------:R1:W-:Y:S01]  /*0300*/  STL [R1+0x54], RZ ;  /* 0x000054ff01007387 */ /* 0x0003e20000100800 */
[----:B--2---:R-:W-:-:S03]  /*0310*/  IMAD.MOV R6, RZ, RZ, -R5 ;  /* 0x000000ffff067224 */ /* 0x004fc600078e0a05 */
[----:B------:R1:W-:Y:S01]  /*0320*/  STL [R1+0x58], RZ ;  /* 0x000058ff01007387 */ /* 0x0003e20000100800 */
[----:B------:R-:W-:Y:S02]  /*0330*/  IMAD R9, R6, R7, RZ ;  /* 0x0000000706097224 */ /* 0x000fe400078e02ff */
[----:B------:R-:W-:Y:S01]  /*0340*/  IMAD.MOV.U32 R6, RZ, RZ, R8 ;  /* 0x000000ffff067224 */ /* 0x000fe200078e0008 */
[----:B------:R1:W-:Y:S01]  /*0350*/  STL [R1+0x5c], RZ ;  /* 0x00005cff01007387 */ /* 0x0003e20000100800 */
[----:B------:R-:W-:-:S03]  /*0360*/  IMAD.HI.U32 R5, R5, R9, R4 ;  /* 0x0000000905057227 */ /* 0x000fc600078e0004 */
[----:B------:R1:W-:Y:S03]  /*0370*/  STL [R1+0x40], RZ ;  /* 0x000040ff01007387 */ /* 0x0003e60000100800 */
[----:B------:R-:W-:Y:S01]  /*0380*/  IMAD.HI.U32 R5, R5, R6, RZ ;  /* 0x0000000605057227 */ /* 0x000fe200078e00ff */
[----:B------:R1:W-:Y:S03]  /*0390*/  STL [R1+0x44], RZ ;  /* 0x000044ff01007387 */ /* 0x0003e60000100800 */
[----:B------:R-:W-:Y:S01]  /*03a0*/  IMAD R2, R5, R2, R6 ;  /* 0x0000000205027224 */ /* 0x000fe200078e0206 */
[----:B------:R1:W-:Y:S04]  /*03b0*/  STL [R1+0x48], RZ ;  /* 0x000048ff01007387 */ /* 0x0003e80000100800 */
[----:B------:R-:W-:Y:S01]  /*03c0*/  ISETP.GT.U32.AND P1, PT, R7, R2, PT ;  /* 0x000000020700720c */ /* 0x000fe20003f24070 */
[----:B------:R1:W-:Y:S04]  /*03d0*/  STL [R1+0x4c], RZ ;  /* 0x00004cff01007387 */ /* 0x0003e80000100800 */
[----:B------:R1:W-:Y:S04]  /*03e0*/  STL [R1+0x30], RZ ;  /* 0x000030ff01007387 */ /* 0x0003e80000100800 */
[----:B------:R1:W-:Y:S04]  /*03f0*/  STL [R1+0x34], RZ ;  /* 0x000034ff01007387 */ /* 0x0003e80000100800 */
[----:B------:R-:W-:Y:S01]  /*0400*/  @!P1 IMAD.IADD R2, R2, 0x1, -R7 ;  /* 0x0000000102029824 */ /* 0x000fe200078e0a07 */
[----:B------:R-:W-:Y:S01]  /*0410*/  @!P1 IADD3 R5, R5, 0x1, RZ ;  /* 0x0000000105059810 */ /* 0x000fe20007ffe0ff */
[----:B------:R1:W-:Y:S01]  /*0420*/  STL [R1+0x38], RZ ;  /* 0x000038ff01007387 */ /* 0x0003e20000100800 */
[----:B------:R-:W-:-:S02]  /*0430*/  ISETP.NE.AND P1, PT, R0, RZ, PT ;  /* 0x000000ff0000720c */ /* 0x000fc40003f25270 */
[----:B------:R-:W-:Y:S01]  /*0440*/  ISETP.GE.U32.AND P0, PT, R2, R7, PT ;  /* 0x000000070200720c */ /* 0x000fe20003f06070 */
[----:B------:R1:W-:Y:S01]  /*0450*/  STL [R1+0x3c], RZ ;  /* 0x00003cff01007387 */ /* 0x0003e20000100800 */
[----:B------:R-:W-:-:S03]  /*0460*/  LOP3.LUT R2, R3, R0, RZ, 0x3c, !PT ;  /* 0x0000000003027212 */ /* 0x000fc600078e3cff */
[----:B------:R1:W-:Y:S01]  /*0470*/  STL [R1+0x20], RZ ;  /* 0x000020ff01007387 */ /* 0x0003e20000100800 */
[----:B------:R-:W-:Y:S01]  /*0480*/  ISETP.GE.AND P2, PT, R2, RZ, PT ;  /* 0x000000ff0200720c */ /* 0x000fe20003f46270 */
[----:B------:R-:W-:Y:S02]  /*0490*/  IMAD.MOV.U32 R2, RZ, RZ, c[0x0][0x178] ;  /* 0x00005e00ff027624 */ /* 0x000fe400078e00ff */
[----:B------:R1:W-:Y:S03]  /*04a0*/  STL [R1+0x24], RZ ;  /* 0x000024ff01007387 */ /* 0x0003e60000100800 */
[----:B------:R-:W-:Y:S01]  /*04b0*/  IADD3 R2, R2, 0x3f, RZ ;  /* 0x0000003f02027810 */ /* 0x000fe20007ffe0ff */
[----:B------:R1:W-:Y:S01]  /*04c0*/  STL [R1+0x28], RZ ;  /* 0x000028ff01007387 */ /* 0x0003e20000100800 */
[----:B------:R-:W-:-:S03]  /*04d0*/  @P0 IADD3 R5, R5, 0x1, RZ ;  /* 0x0000000105050810 */ /* 0x000fc60007ffe0ff */
[----:B------:R1:W-:Y:S02]  /*04e0*/  STL [R1+0x2c], RZ ;  /* 0x00002cff01007387 */ /* 0x0003e40000100800 */
[----:B------:R-:W-:Y:S01]  /*04f0*/  IMAD.MOV.U32 R4, RZ, RZ, R5 ;  /* 0x000000ffff047224 */ /* 0x000fe200078e0005 */
[----:B------:R-:W-:Y:S01]  /*0500*/  SHF.R.S32.HI R5, RZ, 0x1f, R2 ;  /* 0x0000001fff057819 */ /* 0x000fe20000011402 */
[----:B------:R1:W-:Y:S02]  /*0510*/  STL [R1+0x10], RZ ;  /* 0x000010ff01007387 */ /* 0x0003e40000100800 */
[----:B------:R-:W-:Y:S01]  /*0520*/  @!P2 IMAD.MOV R4, RZ, RZ, -R4 ;  /* 0x000000ffff04a224 */ /* 0x000fe200078e0a04 */
[----:B------:R-:W-:Y:S01]  /*0530*/  @!P1 LOP3.LUT R4, RZ, R0, RZ, 0x33, !PT ;  /* 0x00000000ff049212 */ /* 0x000fe200078e33ff */
[----:B------:R1:W-:Y:S01]  /*0540*/  STL [R1+0x14], RZ ;  /* 0x000014ff01007387 */ /* 0x0003e20000100800 */
[----:B------:R-:W-:-:S03]  /*0550*/  LEA.HI R5, R5, R2, RZ, 0x6 ;  /* 0x0000000205057211 */ /* 0x000fc600078f30ff */
[----:B------:R-:W-:Y:S01]  /*0560*/  IMAD.SHL.U32 R2, R4, 0x8, RZ ;  /* 0x0000000804027824 */ /* 0x000fe200078e00ff */
[----:B------:R1:W-:Y:S01]  /*0570*/  STL [R1+0x18], RZ ;  /* 0x000018ff01007387 */ /* 0x0003e20000100800 */
[----:B------:R-:W-:-:S03]  /*0580*/  IMAD.MOV R4, RZ, RZ, -R4 ;  /* 0x000000ffff047224 */ /* 0x000fc600078e0a04 */
[----:B------:R-:W-:Y:S01]  /*0590*/  LEA.HI.SX32 R5, R5, -R2, 0x1a ;  /* 0x8000000205057211 */ /* 0x000fe200078fd2ff */
[----:B------:R-:W-:Y:S01]  /*05a0*/  IMAD R9, R0, R4, R3 ;  /* 0x0000000400097224 */ /* 0x000fe200078e0203 */
[----:B------:R1:W-:Y:S01]  /*05b0*/  STL [R1+0x1c], RZ ;  /* 0x00001cff01007387 */ /* 0x0003e20000100800 */
[----:B------:R-:W-:Y:S01]  /*05c0*/  IMAD.MOV.U32 R4, RZ, RZ, RZ ;  /* 0x000000ffff047224 */ /* 0x000fe200078e00ff */
[----:B------:R-:W-:Y:S02]  /*05d0*/  IMNMX R10, R5, 0x8, PT ;  /* 0x00000008050a7817 */ /* 0x000fe40003800200 */
[----:B------:R1:W-:Y:S02]  /*05e0*/  STL [R1], RZ ;  /* 0x000000ff01007387 */ /* 0x0003e40000100800 */
[-C--:B------:R-:W-:Y:S02]  /*05f0*/  IABS R8, R10.reuse ;  /* 0x0000000a00087213 */ /* 0x080fe40000000000 */
[----:B------:R-:W-:Y:S01]  /*0600*/  IABS R0, R10 ;  /* 0x0000000a00007213 */ /* 0x000fe20000000000 */
[----:B------:R1:W-:Y:S01]  /*0610*/  STL [R1+0x4], RZ ;  /* 0x000004ff01007387 */ /* 0x0003e20000100800 */
[----:B------:R-:W0:Y:S03]  /*0620*/  I2F.RP R6, R8 ;  /* 0x0000000800067306 */ /* 0x000e260000209400 */
[----:B------:R1:W-:Y:S04]  /*0630*/  STL [R1+0x8], RZ ;  /* 0x000008ff01007387 */ /* 0x0003e80000100800 */
[----:B------:R1:W-:Y:S04]  /*0640*/  STL [R1+0xc], RZ ;  /* 0x00000cff01007387 */ /* 0x0003e80000100800 */
[----:B------:R1:W-:Y:S04]  /*0650*/  STL [R1+0x130], RZ ;  /* 0x000130ff01007387 */ /* 0x0003e80000100800 */
[----:B------:R1:W-:Y:S01]  /*0660*/  STL [R1+0x134], RZ ;  /* 0x000134ff01007387 */ /* 0x0003e20000100800 */
[----:B0-----:R-:W0:Y:S03]  /*0670*/  MUFU.RCP R6, R6 ;  /* 0x0000000600067308 */ /* 0x001e260000001000 */
[----:B------:R1:W-:Y:S04]  /*0680*/  STL [R1+0x138], RZ ;  /* 0x000138ff01007387 */ /* 0x0003e80000100800 */
[----:B------:R1:W-:Y:S04]  /*0690*/  STL [R1+0x13c], RZ ;  /* 0x00013cff01007387 */ /* 0x0003e80000100800 */
[----:B------:R1:W-:Y:S04]  /*06a0*/  STL [R1+0x120], RZ ;  /* 0x000120ff01007387 */ /* 0x0003e80000100800 */
[----:B------:R1:W-:Y:S01]  /*06b0*/  STL [R1+0x124], RZ ;  /* 0x000124ff01007387 */ /* 0x0003e20000100800 */
[----:B0-----:R-:W-:-:S03]  /*06c0*/  IADD3 R5, R6, 0xffffffe, RZ ;  /* 0x0ffffffe06057810 */ /* 0x001fc60007ffe0ff */
[----:B------:R1:W-:Y:S03]  /*06d0*/  STL [R1+0x128], RZ ;  /* 0x000128ff01007387 */ /* 0x0003e60000100800 */
[----:B------:R-:W0:Y:S01]  /*06e0*/  F2I.FTZ.U32.TRUNC.NTZ R5, R5 ;  /* 0x0000000500057305 */ /* 0x000e22000021f000 */
[----:B------:R1:W-:Y:S04]  /*06f0*/  STL [R1+0x12c], RZ ;  /* 0x00012cff01007387 */ /* 0x0003e80000100800 */
[----:B------:R1:W-:Y:S04]  /*0700*/  STL [R1+0x110], RZ ;  /* 0x000110ff01007387 */ /* 0x0003e80000100800 */
[----:B------:R1:W-:Y:S04]  /*0710*/  STL [R1+0x114], RZ ;  /* 0x000114ff01007387 */ /* 0x0003e80000100800 */
[----:B------:R1:W-:Y:S01]  /*0720*/  STL [R1+0x118], RZ ;  /* 0x000118ff01007387 */ /* 0x0003e20000100800 */
[----:B0-----:R-:W-:-:S03]  /*0730*/  IMAD.MOV R7, RZ, RZ, -R5 ;  /* 0x000000ffff077224 */ /* 0x001fc600078e0a05 */
[----:B------:R1:W-:Y:S01]  /*0740*/  STL [R1+0x11c], RZ ;  /* 0x00011cff01007387 */ /* 0x0003e20000100800 */
[----:B------:R-:W-:Y:S01]  /*0750*/  IMAD.MOV.U32 R3, RZ, RZ, R7 ;  /* 0x000000ffff037224 */ /* 0x000fe200078e0007 */
[----:B------:R-:W-:Y:S02]  /*0760*/  IABS R7, R9 ;  /* 0x0000000900077213 */ /* 0x000fe40000000000 */
[----:B------:R1:W-:Y:S01]  /*0770*/  STL [R1+0x100], RZ ;  /* 0x000100ff01007387 */ /* 0x0003e20000100800 */
[----:B------:R-:W-:-:S03]  /*0780*/  IMAD R3, R3, R8, RZ ;  /* 0x0000000803037224 */ /* 0x000fc600078e02ff */
[----:B------:R1:W-:Y:S01]  /*0790*/  STL [R1+0x104], RZ ;  /* 0x000104ff01007387 */ /* 0x0003e20000100800 */
[----:B------:R-:W-:-:S03]  /*07a0*/  IMAD.HI.U32 R4, R5, R3, R4 ;  /* 0x0000000305047227 */ /* 0x000fc600078e0004 */
[----:B------:R1:W-:Y:S01]  /*07b0*/  STL [R1+0x108], RZ ;  /* 0x000108ff01007387 */ /* 0x0003e20000100800 */
[----:B------:R-:W-:Y:S02]  /*07c0*/  IMAD.MOV R3, RZ, RZ, -R0 ;  /* 0x000000ffff037224 */ /* 0x000fe400078e0a00 */
[----:B------:R-:W-:Y:S01]  /*07d0*/  IMAD.HI.U32 R0, R4, R7, RZ ;  /* 0x0000000704007227 */ /* 0x000fe200078e00ff */
[----:B------:R1:W-:Y:S01]  /*07e0*/  STL [R1+0x10c], RZ ;  /* 0x00010cff01007387 */ /* 0x0003e20000100800 */
[----:B------:R-:W-:Y:S02]  /*07f0*/  CS2R R4, SRZ ;  /* 0x0000000000047805 */ /* 0x000fe4000001ff00 */
[----:B------:R-:W-:Y:S01]  /*0800*/  IMAD R3, R0, R3, R7 ;  /* 0x0000000300037224 */ /* 0x000fe200078e0207 */
[----:B------:R1:W-:Y:S01]  /*0810*/  STL [R1+0xf0], RZ ;  /* 0x0000f0ff01007387 */ /* 0x0003e20000100800 */
[----:B------:R-:W-:-:S03]  /*0820*/  CS2R R6, SRZ ;  /* 0x0000000000067805 */ /* 0x000fc6000001ff00 */
[----:B------:R-:W-:Y:S01]  /*0830*/  ISETP.GT.U32.AND P1, PT, R8, R3, PT ;  /* 0x000000030800720c */ /* 0x000fe20003f24070 */
[----:B------:R1:W-:Y:S04]  /*0840*/  STL [R1+0xf4], RZ ;  /* 0x0000f4ff01007387 */ /* 0x0003e80000100800 */
[----:B------:R1:W-:Y:S04]  /*0850*/  STL [R1+0xf8], RZ ;  /* 0x0000f8ff01007387 */ /* 0x0003e80000100800 */
[----:B------:R1:W-:Y:S04]  /*0860*/  STL [R1+0xfc], RZ ;  /* 0x0000fcff01007387 */ /* 0x0003e80000100800 */
[----:B------:R-:W-:Y:S01]  /*0870*/  @!P1 IMAD.IADD R3, R3, 0x1, -R8 ;  /* 0x0000000103039824 */ /* 0x000fe200078e0a08 */
[----:B------:R1:W-:Y:S01]  /*0880*/  STL [R1+0xd0], RZ ;  /* 0x0000d0ff01007387 */ /* 0x0003e20000100800 */
[----:B------:R-:W-:-:S02]  /*0890*/  @!P1 IADD3 R0, R0, 0x1, RZ ;  /* 0x0000000100009810 */ /* 0x000fc40007ffe0ff */
[----:B------:R-:W-:Y:S01]  /*08a0*/  ISETP.NE.AND P1, PT, R10, RZ, PT ;  /* 0x000000ff0a00720c */ /* 0x000fe20003f25270 */
[----:B------:R1:W-:Y:S01]  /*08b0*/  STL [R1+0xd4], RZ ;  /* 0x0000d4ff01007387 */ /* 0x0003e20000100800 */
[----:B------:R-:W-:Y:S02]  /*08c0*/  ISETP.GE.U32.AND P0, PT, R3, R8, PT ;  /* 0x000000080300720c */ /* 0x000fe40003f06070 */
[----:B------:R-:W-:Y:S01]  /*08d0*/  LOP3.LUT R3, R9, R10, RZ, 0x3c, !PT ;  /* 0x0000000a09037212 */ /* 0x000fe200078e3cff */
[----:B------:R1:W-:Y:S03]  /*08e0*/  STL [R1+0xd8], RZ ;  /* 0x0000d8ff01007387 */ /* 0x0003e60000100800 */
[----:B------:R-:W-:Y:S01]  /*08f0*/  ISETP.GE.AND P2, PT, R3, RZ, PT ;  /* 0x000000ff0300720c */ /* 0x000fe20003f46270 */
[----:B------:R1:W-:Y:S04]  /*0900*/  STL [R1+0xdc], RZ ;  /* 0x0000dcff01007387 */ /* 0x0003e80000100800 */
[----:B------:R1:W-:Y:S02]  /*0910*/  STL [R1+0xc0], RZ ;  /* 0x0000c0ff01007387 */ /* 0x0003e40000100800 */
[----:B------:R-:W-:-:S02]  /*0920*/  @P0 IADD3 R0, R0, 0x1, RZ ;  /* 0x0000000100000810 */ /* 0x000fc40007ffe0ff */
[----:B------:R1:W-:Y:S01]  /*0930*/  STL [R1+0xc4], RZ ;  /* 0x0000c4ff01007387 */ /* 0x0003e20000100800 */
[----:B------:R-:W-:-:S03]  /*0940*/  ISETP.GE.AND P0, PT, R28, 0x20, PT ;  /* 0x000000201c00780c */ /* 0x000fc60003f06270 */
[----:B------:R1:W-:Y:S01]  /*0950*/  STL [R1+0xc8], RZ ;  /* 0x0000c8ff01007387 */ /* 0x0003e20000100800 */
[----:B------:R-:W-:Y:S01]  /*0960*/  @!P2 IMAD.MOV R0, RZ, RZ, -R0 ;  /* 0x000000ffff00a224 */ /* 0x000fe200078e0a00 */
[----:B------:R-:W-:Y:S02]  /*0970*/  @!P1 LOP3.LUT R0, RZ, R10, RZ, 0x33, !PT ;  /* 0x0000000aff009212 */ /* 0x000fe400078e33ff */
[----:B------:R1:W-:Y:S03]  /*0980*/  STL [R1+0xcc], RZ ;  /* 0x0000ccff01007387 */ /* 0x0003e60000100800 */
[----:B------:R-:W-:Y:S01]  /*0990*/  IMAD.MOV R3, RZ, RZ, -R0 ;  /* 0x000000ffff037224 */ /* 0x000fe200078e0a00 */
[----:B------:R1:W-:Y:S01]  /*09a0*/  STL [R1+0xb0], RZ ;  /* 0x0000b0ff01007387 */ /* 0x0003e20000100800 */
[----:B------:R-:W-:Y:S02]  /*09b0*/  IMAD.SHL.U32 R0, R0, 0x200, RZ ;  /* 0x0000020000007824 */ /* 0x000fe400078e00ff */
[----:B------:R-:W-:Y:S01]  /*09c0*/  IMAD R3, R10, R3, R9 ;  /* 0x000000030a037224 */ /* 0x000fe200078e0209 */
[----:B------:R1:W-:Y:S01]  /*09d0*/  STL [R1+0xb4], RZ ;  /* 0x0000b4ff01007387 */ /* 0x0003e20000100800 */
[----:B------:R-:W-:Y:S01]  /*09e0*/  CS2R R8, SRZ ;  /* 0x0000000000087805 */ /* 0x000fe2000001ff00 */
[----:B------:R-:W-:Y:S01]  /*09f0*/  CS2R R10, SRZ ;  /* 0x00000000000a7805 */ /* 0x000fe2000001ff00 */
[----:B------:R-:W-:Y:S01]  /*0a00*/  IMAD.IADD R2, R2, 0x1, R3 ;  /* 0x0000000102027824 */ /* 0x000fe200078e0203 */
[----:B------:R1:W-:Y:S03]  /*0a10*/  STL [R1+0xb8], RZ ;  /* 0x0000b8ff01007387 */ /* 0x0003e60000100800 */
[----:B------:R-:W-:Y:S01]  /*0a20*/  IMAD R29, R2, 0x40, R29 ;  /* 0x00000040021d7824 */ /* 0x000fe200078e021d */
[----:B------:R1:W-:Y:S04]  /*0a30*/  STL [R1+0xbc], RZ ;  /* 0x0000bcff01007387 */ /* 0x0003e80000100800 */
        /* <DEDUP_REMOVED lines=32> */
[----:B------:R1:W-:Y:S04]  /*0c40*/  STL [R1+0x930], R29 ;  /* 0x0009301d01007387 */ /* 0x0003e80000100800 */
[----:B------:R1:W-:Y:S01]  /*0c50*/  STL [R1+0xe0], R0 ;  /* 0x0000e00001007387 */ /* 0x0003e20000100800 */
[----:B------:R-:W-:Y:S05]  /*0c60*/  @!P0 BRA `(.L_x_0) ;  /* 0x0002150000008947 */ /* 0x000fea0003800000 */
[----:B------:R-:W-:Y:S01]  /*0c70*/  IABS R22, c[0x0][0x17c] ;  /* 0x00005f0000167a13 */ /* 0x000fe20000000000 */
[----:B------:R-:W-:Y:S01]  /*0c80*/  IMAD.MOV.U32 R26, RZ, RZ, R0 ;  /* 0x000000ffff1a7224 */ /* 0x000fe200078e0000 */
[----:B-1----:R-:W-:Y:S01]  /*0c90*/  IABS R0, c[0x0][0x178] ;  /* 0x00005e0000007a13 */ /* 0x002fe20000000000 */
[----:B------:R-:W0:Y:S01]  /*0ca0*/  S2R R27, SR_TID.X ;  /* 0x00000000001b7919 */ /* 0x000e220000002100 */
[----:B------:R-:W1:Y:S08]  /*0cb0*/  I2F.RP R6, R22 ;  /* 0x0000001600067306 */ /* 0x000e700000209400 */
[----:B------:R-:W2:Y:S08]  /*0cc0*/  I2F.RP R7, R0 ;  /* 0x0000000000077306 */ /* 0x000eb00000209400 */
[----:B-1----:R-:W1:Y:S01]  /*0cd0*/  MUFU.RCP R6, R6 ;  /* 0x0000000600067308 */ /* 0x002e620000001000 */
[----:B0-----:R-:W-:-:S07]  /*0ce0*/  LOP3.LUT R27, R27, 0x60, RZ, 0xc0, !PT ;  /* 0x000000601b1b7812 */ /* 0x001fce00078ec0ff */
[----:B--2---:R-:W0:Y:S01]  /*0cf0*/  MUFU.RCP R7, R7 ;  /* 0x0000000700077308 */ /* 0x004e220000001000 */
[----:B------:R-:W-:-:S04]  /*0d00*/  LEA.HI R24, R27, R26, RZ, 0x1b ;  /* 0x0000001a1b187211 */ /* 0x000fc800078fd8ff */
[----:B------:R-:W-:Y:S02]  /*0d10*/  IABS R23, R24 ;  /* 0x0000001800177213 */ /* 0x000fe40000000000 */
[----:B-1----:R-:W-:Y:S02]  /*0d20*/  IADD3 R2, R6, 0xffffffe, RZ ;  /* 0x0ffffffe06027810 */ /* 0x002fe40007ffe0ff */
[C---:B------:R-:W-:Y:S02]  /*0d30*/  IADD3 R6, R24.reuse, 0x1fc, RZ ;  /* 0x000001fc18067810 */ /* 0x040fe40007ffe0ff */
[----:B------:R1:W2:Y:S01]  /*0d40*/  F2I.FTZ.U32.TRUNC.NTZ R3, R2 ;  /* 0x0000000200037305 */ /* 0x0002a2000021f000 */
[C---:B------:R-:W-:Y:S02]  /*0d50*/  IADD3 R8, R24.reuse, 0x1f8, RZ ;  /* 0x000001f818087810 */ /* 0x040fe40007ffe0ff */
[----:B0-----:R-:W-:Y:S02]  /*0d60*/  IADD3 R4, R7, 0xffffffe, RZ ;  /* 0x0ffffffe07047810 */ /* 0x001fe40007ffe0ff */
[----:B------:R-:W-:-:S02]  /*0d70*/  IADD3 R10, R24, 0x1f4, RZ ;  /* 0x000001f4180a7810 */ /* 0x000fc40007ffe0ff */
[----:B------:R-:W-:Y:S01]  /*0d80*/  ISETP.GE.AND P4, PT, R8, RZ, PT ;  /* 0x000000ff0800720c */ /* 0x000fe20003f86270 */
[----:B------:R0:W3:Y:S01]  /*0d90*/  F2I.FTZ.U32.TRUNC.NTZ R5, R4 ;  /* 0x0000000400057305 */ /* 0x0000e2000021f000 */
[----:B-1----:R-:W-:Y:S01]  /*0da0*/  IMAD.MOV.U32 R2, RZ, RZ, RZ ;  /* 0x000000ffff027224 */ /* 0x002fe200078e00ff */
[C---:B------:R-:W-:Y:S02]  /*0db0*/  IADD3 R15, R24.reuse, 0x1e0, RZ ;  /* 0x000001e0180f7810 */ /* 0x040fe40007ffe0ff */
[----:B------:R-:W-:Y:S01]  /*0dc0*/  IADD3 R12, R24, 0x1dc, RZ ;  /* 0x000001dc180c7810 */ /* 0x000fe20007ffe0ff */
[----:B--2---:R-:W-:-:S03]  /*0dd0*/  IMAD.MOV R9, RZ, RZ, -R3 ;  /* 0x000000ffff097224 */ /* 0x004fc600078e0a03 */
[----:B------:R-:W-:Y:S01]  /*0de0*/  IABS R14, R12 ;  /* 0x0000000c000e7213 */ /* 0x000fe20000000000 */
[----:B0-----:R-:W-:Y:S02]  /*0df0*/  IMAD.MOV.U32 R4, RZ, RZ, RZ ;  /* 0x000000ffff047224 */ /* 0x001fe400078e00ff */
[----:B------:R-:W-:Y:S02]  /*0e00*/  IMAD R9, R9, R22, RZ ;  /* 0x0000001609097224 */ /* 0x000fe400078e02ff */
[----:B---3--:R-:W-:Y:S02]  /*0e10*/  IMAD.MOV R11, RZ, RZ, -R5 ;  /* 0x000000ffff0b7224 */ /* 0x008fe400078e0a05 */
[----:B------:R-:W-:Y:S01]  /*0e20*/  IMAD.HI.U32 R3, R3, R9, R2 ;  /* 0x0000000903037227 */ /* 0x000fe200078e0002 */
[----:B------:R-:W-:Y:S02]  /*0e30*/  IABS R2, R29 ;  /* 0x0000001d00027213 */ /* 0x000fe40000000000 */
[----:B------:R-:W-:Y:S01]  /*0e40*/  IABS R9, R6 ;  /* 0x0000000600097213 */ /* 0x000fe20000000000 */
[----:B------:R-:W-:-:S02]  /*0e50*/  IMAD R7, R11, R0, RZ ;  /* 0x000000000b077224 */ /* 0x000fc400078e02ff */
[----:B------:R-:W-:-:S04]  /*0e60*/  IMAD.HI.U32 R17, R3, R14, RZ ;  /* 0x0000000e03117227 */ /* 0x000fc800078e00ff */
[----:B------:R-:W-:Y:S01]  /*0e70*/  IMAD.HI.U32 R4, R5, R7, R4 ;  /* 0x0000000705047227 */ /* 0x000fe200078e0004 */
[----:B------:R-:W-:-:S03]  /*0e80*/  IABS R7, R8 ;  /* 0x0000000800077213 */ /* 0x000fc60000000000 */
[----:B------:R-:W-:Y:S02]  /*0e90*/  IMAD.MOV.U32 R5, RZ, RZ, R2 ;  /* 0x000000ffff057224 */ /* 0x000fe400078e0002 */
[----:B------:R-:W-:-:S04]  /*0ea0*/  IMAD.HI.U32 R2, R3, R23, RZ ;  /* 0x0000001703027227 */ /* 0x000fc800078e00ff */
[----:B------:R-:W-:-:S04]  /*0eb0*/  IMAD.HI.U32 R4, R4, R5, RZ ;  /* 0x0000000504047227 */ /* 0x000fc800078e00ff */
[----:B------:R-:W-:Y:S02]  /*0ec0*/  IMAD.MOV R2, RZ, RZ, -R2 ;  /* 0x000000ffff027224 */ /* 0x000fe400078e0a02 */
[----:B------:R-:W-:Y:S02]  /*0ed0*/  IMAD.MOV R4, RZ, RZ, -R4 ;  /* 0x000000ffff047224 */ /* 0x000fe400078e0a04 */
[----:B------:R-:W-:Y:S02]  /*0ee0*/  IMAD R23, R22, R2, R23 ;  /* 0x0000000216177224 */ /* 0x000fe400078e0217 */
[----:B------:R-:W-:-:S03]  /*0ef0*/  IMAD.HI.U32 R2, R3, R9, RZ ;  /* 0x0000000903027227 */ /* 0x000fc600078e00ff */
[----:B------:R-:W-:Y:S01]  /*0f00*/  ISETP.GT.U32.AND P0, PT, R22, R23, PT ;  /* 0x000000171600720c */ /* 0x000fe20003f04070 */
[C---:B------:R-:W-:Y:S01]  /*0f10*/  IMAD R11, R0.reuse, R4, R5 ;  /* 0x00000004000b7224 */ /* 0x040fe200078e0205 */
[----:B------:R-:W-:Y:S01]  /*0f20*/  SHF.R.S32.HI R5, RZ, 0x1f, R28 ;  /* 0x0000001fff057819 */ /* 0x000fe2000001141c */
[----:B------:R-:W-:Y:S02]  /*0f30*/  IMAD.MOV R4, RZ, RZ, -R2 ;  /* 0x000000ffff047224 */ /* 0x000fe400078e0a02 */
[----:B------:R-:W-:Y:S01]  /*0f40*/  IMAD.HI.U32 R2, R3, R7, RZ ;  /* 0x0000000703027227 */ /* 0x000fe200078e00ff */
[----:B------:R-:W-:Y:S02]  /*0f50*/  ISETP.GT.U32.AND P2, PT, R0, R11, PT ;  /* 0x0000000b0000720c */ /* 0x000fe40003f44070 */
[----:B------:R-:W-:Y:S01]  /*0f60*/  LEA.HI R5, R5, R28, RZ, 0x5 ;  /* 0x0000001c05057211 */ /* 0x000fe200078f28ff */
[----:B------:R-:W-:Y:S01]  /*0f70*/  IMAD R9, R22, R4, R9 ;  /* 0x0000000416097224 */ /* 0x000fe200078e0209 */
[----:B------:R-:W-:Y:S01]  /*0f80*/  IABS R4, R10 ;  /* 0x0000000a00047213 */ /* 0x000fe20000000000 */
[----:B------:R-:W-:-:S02]  /*0f90*/  IMAD.MOV R2, RZ, RZ, -R2 ;  /* 0x000000ffff027224 */ /* 0x000fc400078e0a02 */
[----:B------:R0:W-:Y:S01]  /*0fa0*/  STL [R1+0x5a8], R5 ;  /* 0x0005a80501007387 */ /* 0x0001e20000100800 */
[C---:B------:R-:W-:Y:S01]  /*0fb0*/  ISETP.GT.U32.AND P1, PT, R22.reuse, R9, PT ;  /* 0x000000091600720c */ /* 0x040fe20003f24070 */
[----:B------:R-:W-:Y:S02]  /*0fc0*/  IMAD R7, R22, R2, R7 ;  /* 0x0000000216077224 */ /* 0x000fe400078e0207 */
[----:B------:R-:W-:-:S03]  /*0fd0*/  IMAD.HI.U32 R2, R3, R4, RZ ;  /* 0x0000000403027227 */ /* 0x000fc600078e00ff */
[----:B------:R-:W-:Y:S01]  /*0fe0*/  ISETP.GT.U32.AND P6, PT, R22, R7, PT ;  /* 0x000000071600720c */ /* 0x000fe20003fc4070 */
[----:B------:R-:W-:Y:S01]  /*0ff0*/  @!P2 IMAD.IADD R11, R11, 0x1, -R0 ;  /* 0x000000010b0ba824 */ /* 0x000fe200078e0a00 */
[----:B------:R-:W-:Y:S01]  /*1000*/  ISETP.GE.AND P2, PT, R6, RZ, PT ;  /* 0x000000ff0600720c */ /* 0x000fe20003f46270 */
[----:B0-----:R-:W-:Y:S01]  /*1010*/  IMAD.MOV R5, RZ, RZ, -R2 ;  /* 0x000000ffff057224 */ /* 0x001fe200078e0a02 */
[----:B------:R-:W-:Y:S01]  /*1020*/  IADD3 R2, R24, 0x1ec, RZ ;  /* 0x000001ec18027810 */ /* 0x000fe20007ffe0ff */
[--C-:B------:R-:W-:Y:S01]  /*1030*/  @!P0 IMAD.IADD R23, R23, 0x1, -R22.reuse ;  /* 0x0000000117178824 */ /* 0x100fe200078e0a16 */
[----:B------:R-:W-:Y:S01]  /*1040*/  ISETP.GT.U32.AND P0, PT, R0, R11, PT ;  /* 0x0000000b0000720c */ /* 0x000fe20003f04070 */
[----:B------:R-:W-:Y:S01]  /*1050*/  @!P1 IMAD.IADD R9, R9, 0x1, -R22 ;  /* 0x0000000109099824 */ /* 0x000fe200078e0a16 */
[----:B------:R-:W-:Y:S01]  /*1060*/  ISETP.GE.AND P1, PT, R24, RZ, PT ;  /* 0x000000ff1800720c */ /* 0x000fe20003f26270 */
[C---:B------:R-:W-:Y:S01]  /*1070*/  IMAD R5, R22.reuse, R5, R4 ;  /* 0x0000000516057224 */ /* 0x040fe200078e0204 */
[C---:B------:R-:W-:Y:S01]  /*1080*/  ISETP.GT.U32.AND P5, PT, R22.reuse, R23, PT ;  /* 0x000000171600720c */ /* 0x040fe20003fa4070 */
[----:B------:R-:W-:Y:S01]  /*1090*/  IMAD.MOV R17, RZ, RZ, -R17 ;  /* 0x000000ffff117224 */ /* 0x000fe200078e0a11 */
[----:B------:R-:W-:Y:S01]  /*10a0*/  ISETP.GT.U32.AND P3, PT, R22, R9, PT ;  /* 0x000000091600720c */ /* 0x000fe20003f64070 */
[----:B------:R-:W-:Y:S01]  /*10b0*/  @!P6 IMAD.IADD R7, R7, 0x1, -R22 ;  /* 0x000000010707e824 */ /* 0x000fe200078e0a16 */
[----:B------:R-:W-:Y:S01]  /*10c0*/  IADD3 R4, R24, 0x1e8, RZ ;  /* 0x000001e818047810 */ /* 0x000fe20007ffe0ff */
[----:B------:R-:W-:Y:S01]  /*10d0*/  IMAD R14, R22, R17, R14 ;  /* 0x00000011160e7224 */ /* 0x000fe200078e020e */
[----:B------:R-:W-:-:S02]  /*10e0*/  IADD3 R6, R24, 0x1e4, RZ ;  /* 0x000001e418067810 */ /* 0x000fc40007ffe0ff */
[----:B------:R-:W-:Y:S01]  /*10f0*/  ISETP.GT.U32.AND P6, PT, R22, R7, PT ;  /* 0x000000071600720c */ /* 0x000fe20003fc4070 */
[----:B------:R-:W-:Y:S01]  /*1100*/  @!P0 IMAD.IADD R11, R11, 0x1, -R0 ;  /* 0x000000010b0b8824 */ /* 0x000fe200078e0a00 */
[----:B------:R-:W-:-:S03]  /*1110*/  IADD3 R0, R24, 0x1f0, RZ ;  /* 0x000001f018007810 */ /* 0x000fc60007ffe0ff */
[--C-:B------:R-:W-:Y:S01]  /*1120*/  @!P5 IMAD.IADD R23, R23, 0x1, -R22.reuse ;  /* 0x000000011717d824 */ /* 0x100fe200078e0a16 */
[----:B------:R-:W-:Y:S01]  /*1130*/  IABS R16, R0 ;  /* 0x0000000000107213 */ /* 0x000fe20000000000 */
[--C-:B------:R-:W-:Y:S01]  /*1140*/  @!P3 IMAD.IADD R9, R9, 0x1, -R22.reuse ;  /* 0x000000010909b824 */ /* 0x100fe200078e0a16 */
[----:B------:R-:W-:Y:S01]  /*1150*/  ISETP.GT.U32.AND P3, PT, R22, R5, PT ;  /* 0x000000051600720c */ /* 0x000fe20003f64070 */
[----:B------:R-:W-:Y:S01]  /*1160*/  @!P1 IMAD.MOV R23, RZ, RZ, -R23 ;  /* 0x000000ffff179224 */ /* 0x000fe200078e0a17 */
[----:B------:R-:W-:Y:S01]  /*1170*/  ISETP.GE.AND P1, PT, R2, RZ, PT ;  /* 0x000000ff0200720c */ /* 0x000fe20003f26270 */
[----:B------:R-:W-:Y:S01]  /*1180*/  IMAD.MOV.U32 R8, RZ, RZ, R9 ;  /* 0x000000ffff087224 */ /* 0x000fe200078e0009 */
[----:B------:R-:W-:Y:S01]  /*1190*/  IABS R9, R2 ;  /* 0x0000000200097213 */ /* 0x000fe20000000000 */
[----:B------:R-:W-:Y:S01]  /*11a0*/  @!P6 IMAD.IADD R7, R7, 0x1, -R22 ;  /* 0x000000010707e824 */ /* 0x000fe200078e0a16 */
[----:B------:R-:W-:Y:S01]  /*11b0*/  ISETP.GE.AND P0, PT, R0, RZ, PT ;  /* 0x000000ff0000720c */ /* 0x000fe20003f06270 */
[----:B------:R-:W-:Y:S01]  /*11c0*/  @!P2 IMAD.MOV R8, RZ, RZ, -R8 ;  /* 0x000000ffff08a224 */ /* 0x000fe200078e0a08 */
[----:B------:R-:W-:Y:S01]  /*11d0*/  IABS R0, R4 ;  /* 0x0000000400007213 */ /* 0x000fe20000000000 */
[----:B------:R-:W-:Y:S01]  /*11e0*/  IMAD.HI.U32 R2, R3, R16, RZ ;  /* 0x0000001003027227 */ /* 0x000fe200078e00ff */
[----:B------:R0:W-:Y:S01]  /*11f0*/  STL [R1+0x6c], R11 ;  /* 0x00006c0b01007387 */ /* 0x0001e20000100800 */
[----:B------:R-:W-:-:S02]  /*1200*/  ISETP.GE.AND P5, PT, R10, RZ, PT ;  /* 0x000000ff0a00720c */ /* 0x000fc40003fa6270 */
[----:B------:R-:W-:Y:S01]  /*1210*/  @!P3 IMAD.IADD R5, R5, 0x1, -R22 ;  /* 0x000000010505b824 */ /* 0x000fe200078e0a16 */
[----:B------:R1:W-:Y:S01]  /*1220*/  STL [R1+0x1d0], R8 ;  /* 0x0001d00801007387 */ /* 0x0003e20000100800 */
[----:B------:R-:W-:Y:S01]  /*1230*/  ISETP.GE.AND P2, PT, R4, RZ, PT ;  /* 0x000000ff0400720c */ /* 0x000fe20003f46270 */
[C---:B------:R-:W-:Y:S01]  /*1240*/  IMAD.HI.U32 R4, R3.reuse, R0, RZ ;  /* 0x0000000003047227 */ /* 0x040fe200078e00ff */
[----:B------:R-:W-:Y:S02]  /*1250*/  ISETP.GE.AND P6, PT, R6, RZ, PT ;  /* 0x000000ff0600720c */ /* 0x000fe40003fc6270 */
[----:B------:R-:W-:Y:S01]  /*1260*/  ISETP.GT.U32.AND P3, PT, R22, R5, PT ;  /* 0x000000051600720c */ /* 0x000fe20003f64070 */
[----:B0-----:R-:W-:Y:S01]  /*1270*/  IMAD.MOV R11, RZ, RZ, -R2 ;  /* 0x000000ffff0b7224 */ /* 0x001fe200078e0a02 */
[----:B------:R-:W-:Y:S01]  /*1280*/  IABS R6, R6 ;  /* 0x0000000600067213 */ /* 0x000fe20000000000 */
[----:B------:R-:W-:-:S04]  /*1290*/  IMAD.HI.U32 R2, R3, R9, RZ ;  /* 0x0000000903027227 */ /* 0x000fc800078e00ff */
[----:B-1----:R-:W-:Y:S02]  /*12a0*/  IMAD.MOV.U32 R8, RZ, RZ, R7 ;  /* 0x000000ffff087224 */ /* 0x002fe400078e0007 */
[C---:B------:R-:W-:Y:S02]  /*12b0*/  IMAD R16, R22.reuse, R11, R16 ;  /* 0x0000000b16107224 */ /* 0x040fe400078e0210 */
[----:B------:R-:W-:Y:S02]  /*12c0*/  @!P4 IMAD.MOV R8, RZ, RZ, -R8 ;  /* 0x000000ffff08c224 */ /* 0x000fe400078e0a08 */
[----:B------:R-:W-:Y:S01]  /*12d0*/  IMAD.MOV R7, RZ, RZ, -R2 ;  /* 0x000000ffff077224 */ /* 0x000fe200078e0a02 */
[C---:B------:R-:W-:Y:S01]  /*12e0*/  ISETP.GT.U32.AND P4, PT, R22.reuse, R16, PT ;  /* 0x000000101600720c */ /* 0x040fe20003f84070 */
[----:B------:R-:W-:Y:S01]  /*12f0*/  IMAD.MOV R11, RZ, RZ, -R4 ;  /* 0x000000ffff0b7224 */ /* 0x000fe200078e0a04 */
[----:B------:R0:W-:Y:S01]  /*1300*/  STL [R1+0x1cc], R8 ;  /* 0x0001cc0801007387 */ /* 0x0001e20000100800 */
[----:B------:R-:W-:Y:S01]  /*1310*/  @!P3 IMAD.IADD R5, R5, 0x1, -R22 ;  /* 0x000000010505b824 */ /* 0x000fe200078e0a16 */
[----:B------:R-:W-:Y:S01]  /*1320*/  IABS R4, R15 ;  /* 0x0000000f00047213 */ /* 0x000fe20000000000 */
[----:B------:R-:W-:-:S02]  /*1330*/  IMAD R9, R22, R7, R9 ;  /* 0x0000000716097224 */ /* 0x000fc400078e0209 */
[----:B------:R-:W-:Y:S01]  /*1340*/  IMAD R7, R22, R11, R0 ;  /* 0x0000000b16077224 */ /* 0x000fe200078e0200 */
[----:B------:R-:W-:Y:S01]  /*1350*/  IADD3 R0, R24, 0x1d0, RZ ;  /* 0x000001d018007810 */ /* 0x000fe20007ffe0ff */
[----:B------:R-:W-:Y:S01]  /*1360*/  IMAD.HI.U32 R2, R3, R6, RZ ;  /* 0x0000000603027227 */ /* 0x000fe200078e00ff */
[----:B------:R-:W-:-:S03]  /*1370*/  ISETP.GT.U32.AND P3, PT, R22, R9, PT ;  /* 0x000000091600720c */ /* 0x000fc60003f64070 */
[----:B0-----:R-:W-:Y:S01]  /*1380*/  IMAD.MOV.U32 R8, RZ, RZ, R5 ;  /* 0x000000ffff087224 */ /* 0x001fe200078e0005 */
[----:B------:R-:W-:Y:S01]  /*1390*/  IADD3 R5, R24, 0x1d8, RZ ;  /* 0x000001d818057810 */ /* 0x000fe20007ffe0ff */
[----:B------:R-:W-:Y:S02]  /*13a0*/  @!P4 IMAD.IADD R16, R16, 0x1, -R22 ;  /* 0x000000011010c824 */ /* 0x000fe400078e0a16 */
[----:B------:R-:W-:Y:S01]  /*13b0*/  @!P5 IMAD.MOV R8, RZ, RZ, -R8 ;  /* 0x000000ffff08d224 */ /* 0x000fe200078e0a08 */
[C---:B------:R-:W-:Y:S01]  /*13c0*/  ISETP.GT.U32.AND P5, PT, R22.reuse, R7, PT ;  /* 0x000000071600720c */ /* 0x040fe20003fa4070 */
[----:B------:R-:W-:Y:S01]  /*13d0*/  IMAD.MOV R13, RZ, RZ, -R2 ;  /* 0x000000ffff0d7224 */ /* 0x000fe200078e0a02 */
[----:B------:R-:W-:Y:S01]  /*13e0*/  ISETP.GT.U32.AND P4, PT, R22, R16, PT ;  /* 0x000000101600720c */ /* 0x000fe20003f84070 */
[----:B------:R-:W-:Y:S01]  /*13f0*/  IMAD.HI.U32 R19, R3, R4, RZ ;  /* 0x0000000403137227 */ /* 0x000fe200078e00ff */
[----:B------:R-:W-:Y:S01]  /*1400*/  IADD3 R2, R24, 0x1d4, RZ ;  /* 0x000001d418027810 */ /* 0x000fe20007ffe0ff */
[----:B------:R0:W-:Y:S01]  /*1410*/  STL [R1+0x1c8], R8 ;  /* 0x0001c80801007387 */ /* 0x0001e20000100800 */
[----:B------:R-:W-:Y:S01]  /*1420*/  IABS R11, R5 ;  /* 0x00000005000b7213 */ /* 0x000fe20000000000 */
[----:B------:R-:W-:-:S02]  /*1430*/  @!P3 IMAD.IADD R9, R9, 0x1, -R22 ;  /* 0x000000010909b824 */ /* 0x000fc400078e0a16 */
[C---:B------:R-:W-:Y:S01]  /*1440*/  IMAD R6, R22.reuse, R13, R6 ;  /* 0x0000000d16067224 */ /* 0x040fe200078e0206 */
[----:B------:R-:W-:Y:S01]  /*1450*/  IABS R13, R2 ;  /* 0x00000002000d7213 */ /* 0x000fe20000000000 */
[----:B------:R-:W-:Y:S01]  /*1460*/  IMAD.MOV R19, RZ, RZ, -R19 ;  /* 0x000000ffff137224 */ /* 0x000fe200078e0a13 */
[----:B------:R-:W-:Y:S01]  /*1470*/  ISETP.GT.U32.AND P3, PT, R22, R9, PT ;  /* 0x000000091600720c */ /* 0x000fe20003f64070 */
[--C-:B------:R-:W-:Y:S02]  /*1480*/  @!P5 IMAD.IADD R7, R7, 0x1, -R22.reuse ;  /* 0x000000010707d824 */ /* 0x100fe400078e0a16 */
[----:B------:R-:W-:Y:S01]  /*1490*/  @!P4 IMAD.IADD R16, R16, 0x1, -R22 ;  /* 0x000000011010c824 */ /* 0x000fe200078e0a16 */
[C---:B------:R-:W-:Y:S01]  /*14a0*/  ISETP.GT.U32.AND P4, PT, R22.reuse, R6, PT ;  /* 0x000000061600720c */ /* 0x040fe20003f84070 */
[C---:B------:R-:W-:Y:S01]  /*14b0*/  IMAD R4, R22.reuse, R19, R4 ;  /* 0x0000001316047224 */ /* 0x040fe200078e0204 */
[----:B------:R-:W-:Y:S01]  /*14c0*/  ISETP.GT.U32.AND P5, PT, R22, R7, PT ;  /* 0x000000071600720c */ /* 0x000fe20003fa4070 */
[----:B------:R-:W-:-:S02]  /*14d0*/  IMAD.MOV.U32 R18, RZ, RZ, R16 ;  /* 0x000000ffff127224 */ /* 0x000fc400078e0010 */
[----:B0-----:R-:W-:-:S04]  /*14e0*/  IMAD.HI.U32 R8, R3, R13, RZ ;  /* 0x0000000d03087227 */ /* 0x001fc800078e00ff */
[----:B------:R-:W-:Y:S01]  /*14f0*/  @!P3 IMAD.IADD R9, R9, 0x1, -R22 ;  /* 0x000000010909b824 */ /* 0x000fe200078e0a16 */
[----:B------:R-:W-:Y:S01]  /*1500*/  ISETP.GT.U32.AND P3, PT, R22, R4, PT ;  /* 0x000000041600720c */ /* 0x000fe20003f64070 */
[----:B------:R-:W-:Y:S02]  /*1510*/  @!P0 IMAD.MOV R18, RZ, RZ, -R18 ;  /* 0x000000ffff128224 */ /* 0x000fe400078e0a12 */
[--C-:B------:R-:W-:Y:S01]  /*1520*/  @!P4 IMAD.IADD R6, R6, 0x1, -R22.reuse ;  /* 0x000000010606c824 */ /* 0x100fe200078e0a16 */
[----:B------:R-:W-:Y:S01]  /*1530*/  ISETP.GE.AND P4, PT, R15, RZ, PT ;  /* 0x000000ff0f00720c */ /* 0x000fe20003f86270 */
[----:B------:R-:W-:Y:S01]  /*1540*/  @!P5 IMAD.IADD R7, R7, 0x1, -R22 ;  /* 0x000000010707d824 */ /* 0x000fe200078e0a16 */
[C---:B------:R-:W-:Y:S01]  /*1550*/  ISETP.GT.U32.AND P5, PT, R22.reuse, R14, PT ;  /* 0x0000000e1600720c */ /* 0x040fe20003fa4070 */
[----:B------:R-:W-:Y:S01]  /*1560*/  IMAD.HI.U32 R10, R3, R11, RZ ;  /* 0x0000000b030a7227 */ /* 0x000fe200078e00ff */
[----:B------:R-:W-:Y:S01]  /*1570*/  IABS R15, R0 ;  /* 0x00000000000f7213 */ /* 0x000fe20000000000 */
[----:B------:R-:W-:Y:S01]  /*1580*/  STL [R1+0x1c4], R18 ;  /* 0x0001c41201007387 */ /* 0x000fe20000100800 */
[----:B------:R-:W-:Y:S01]  /*1590*/  ISETP.GT.U32.AND P0, PT, R22, R6, PT ;  /* 0x000000061600720c */ /* 0x000fe20003f04070 */
[----:B------:R-:W-:-:S02]  /*15a0*/  IMAD.MOV R8, RZ, RZ, -R8 ;  /* 0x000000ffff087224 */ /* 0x000fc400078e0a08 */
[----:B------:R-:W-:Y:S01]  /*15b0*/  @!P3 IMAD.IADD R4, R4, 0x1, -R22 ;  /* 0x000000010404b824 */ /* 0x000fe200078e0a16 */
[----:B------:R-:W-:Y:S01]  /*15c0*/  ISETP.GE.AND P3, PT, R12, RZ, PT ;  /* 0x000000ff0c00720c */ /* 0x000fe20003f66270 */
[----:B------:R-:W-:Y:S02]  /*15d0*/  IMAD.MOV.U32 R12, RZ, RZ, R15 ;  /* 0x000000ffff0c7224 */ /* 0x000fe400078e000f */
[----:B------:R-:W-:Y:S02]  /*15e0*/  IMAD.MOV R10, RZ, RZ, -R10 ;  /* 0x000000ffff0a7224 */ /* 0x000fe400078e0a0a */
[----:B------:R-:W-:Y:S02]  /*15f0*/  @!P5 IMAD.IADD R14, R14, 0x1, -R22 ;  /* 0x000000010e0ed824 */ /* 0x000fe400078e0a16 */
[C---:B------:R-:W-:Y:S02]  /*1600*/  IMAD R13, R22.reuse, R8, R13 ;  /* 0x00000008160d7224 */ /* 0x040fe400078e020d */
[----:B------:R-:W-:Y:S01]  /*1610*/  IMAD.HI.U32 R8, R3, R12, RZ ;  /* 0x0000000c03087227 */ /* 0x000fe200078e00ff */
[----:B------:R-:W-:-:S03]  /*1620*/  ISETP.GT.U32.AND P5, PT, R22, R14, PT ;  /* 0x0000000e1600720c */ /* 0x000fc60003fa4070 */
[C---:B------:R-:W-:Y:S02]  /*1630*/  IMAD R11, R22.reuse, R10, R11 ;  /* 0x0000000a160b7224 */ /* 0x040fe400078e020b */
[----:B------:R-:W-:Y:S02]  /*1640*/  IMAD.MOV.U32 R10, RZ, RZ, R7 ;  /* 0x000000ffff0a7224 */ /* 0x000fe400078e0007 */
[----:B------:R-:W-:Y:S01]  /*1650*/  @!P1 IMAD.MOV R9, RZ, RZ, -R9 ;  /* 0x000000ffff099224 */ /* 0x000fe200078e0a09 */
[----:B------:R-:W-:Y:S01]  /*1660*/  ISETP.GT.U32.AND P1, PT, R22, R4, PT ;  /* 0x000000041600720c */ /* 0x000fe20003f24070 */
[----:B------:R-:W-:Y:S01]  /*1670*/  IMAD.MOV R7, RZ, RZ, -R8 ;  /* 0x000000ffff077224 */ /* 0x000fe200078e0a08 */
[----:B------:R-:W-:Y:S01]  /*1680*/  IADD3 R8, R24, 0x1cc, RZ ;  /* 0x000001cc18087810 */ /* 0x000fe20007ffe0ff */
[----:B------:R-:W-:Y:S01]  /*1690*/  @!P0 IMAD.IADD R6, R6, 0x1, -R22 ;  /* 0x0000000106068824 */ /* 0x000fe200078e0a16 */
[----:B------:R0:W-:Y:S01]  /*16a0*/  STL [R1+0x1c0], R9 ;  /* 0x0001c00901007387 */ /* 0x0001e20000100800 */
[C---:B------:R-:W-:Y:S01]  /*16b0*/  IMAD R12, R22.reuse, R7, R12 ;  /* 0x00000007160c7224 */ /* 0x040fe200078e020c */
[----:B------:R-:W-:Y:S01]  /*16c0*/  ISETP.GT.U32.AND P0, PT, R22, R11, PT ;  /* 0x0000000b1600720c */ /* 0x000fe20003f04070 */
[----:B------:R-:W-:-:S02]  /*16d0*/  @!P5 IMAD.IADD R14, R14, 0x1, -R22 ;  /* 0x000000010e0ed824 */ /* 0x000fc400078e0a16 */
[----:B------:R-:W-:Y:S01]  /*16e0*/  @!P2 IMAD.MOV R10, RZ, RZ, -R10 ;  /* 0x000000ffff0aa224 */ /* 0x000fe200078e0a0a */
[----:B------:R-:W-:Y:S01]  /*16f0*/  ISETP.GT.U32.AND P5, PT, R22, R12, PT ;  /* 0x0000000c1600720c */ /* 0x000fe20003fa4070 */
[----:B------:R-:W-:Y:S01]  /*1700*/  @!P3 IMAD.MOV R14, RZ, RZ, -R14 ;  /* 0x000000ffff0eb224 */ /* 0x000fe200078e0a0e */
[----:B------:R-:W-:Y:S01]  /*1710*/  ISETP.GE.AND P2, PT, R5, RZ, PT ;  /* 0x000000ff0500720c */ /* 0x000fe20003f46270 */
[----:B------:R-:W-:Y:S01]  /*1720*/  @!P1 IMAD.IADD R4, R4, 0x1, -R22 ;  /* 0x0000000104049824 */ /* 0x000fe200078e0a16 */
[----:B------:R-:W-:Y:S01]  /*1730*/  STL [R1+0x1bc], R10 ;  /* 0x0001bc0a01007387 */ /* 0x000fe20000100800 */
[----:B0-----:R-:W-:Y:S01]  /*1740*/  IMAD.MOV.U32 R9, RZ, RZ, R6 ;  /* 0x000000ffff097224 */ /* 0x001fe200078e0006 */
[----:B------:R-:W-:Y:S02]  /*1750*/  IADD3 R5, R24, 0x1c8, RZ ;  /* 0x000001c818057810 */ /* 0x000fe40007ffe0ff */
[----:B------:R-:W-:Y:S01]  /*1760*/  IABS R6, R8 ;  /* 0x0000000800067213 */ /* 0x000fe20000000000 */
[----:B------:R-:W-:Y:S01]  /*1770*/  @!P6 IMAD.MOV R9, RZ, RZ, -R9 ;  /* 0x000000ffff09e224 */ /* 0x000fe200078e0a09 */
[----:B------:R-:W-:Y:S01]  /*1780*/  ISETP.GT.U32.AND P6, PT, R22, R13, PT ;  /* 0x0000000d1600720c */ /* 0x000fe20003fc4070 */
[--C-:B------:R-:W-:Y:S01]  /*1790*/  @!P0 IMAD.IADD R11, R11, 0x1, -R22.reuse ;  /* 0x000000010b0b8824 */ /* 0x100fe200078e0a16 */
[----:B------:R-:W-:Y:S01]  /*17a0*/  ISETP.GE.AND P1, PT, R2, RZ, PT ;  /* 0x000000ff0200720c */ /* 0x000fe20003f26270 */
[----:B------:R-:W-:Y:S01]  /*17b0*/  @!P5 IMAD.IADD R12, R12, 0x1, -R22 ;  /* 0x000000010c0cd824 */ /* 0x000fe200078e0a16 */
[----:B------:R0:W-:Y:S01]  /*17c0*/  STL [R1+0x1b8], R9 ;  /* 0x0001b80901007387 */ /* 0x0001e20000100800 */
[----:B------:R-:W-:Y:S01]  /*17d0*/  IABS R2, R5 ;  /* 0x0000000500027213 */ /* 0x000fe20000000000 */
[----:B------:R-:W-:Y:S01]  /*17e0*/  IMAD.HI.U32 R7, R3, R6, RZ ;  /* 0x0000000603077227 */ /* 0x000fe200078e00ff */
[----:B------:R-:W-:-:S02]  /*17f0*/  ISETP.GE.AND P0, PT, R0, RZ, PT ;  /* 0x000000ff0000720c */ /* 0x000fc40003f06270 */
[----:B------:R-:W-:Y:S01]  /*1800*/  IADD3 R0, R24, 0x1c4, RZ ;  /* 0x000001c418007810 */ /* 0x000fe20007ffe0ff */
[----:B------:R-:W-:-:S03]  /*1810*/  IMAD.MOV R7, RZ, RZ, -R7 ;  /* 0x000000ffff077224 */ /* 0x000fc600078e0a07 */
[----:B------:R-:W-:Y:S01]  /*1820*/  @!P6 IMAD.IADD R13, R13, 0x1, -R22 ;  /* 0x000000010d0de824 */ /* 0x000fe200078e0a16 */
[----:B------:R-:W-:Y:S01]  /*1830*/  ISETP.GT.U32.AND P6, PT, R22, R11, PT ;  /* 0x0000000b1600720c */ /* 0x000fe20003fc4070 */
[----:B0-----:R-:W-:Y:S01]  /*1840*/  IMAD.MOV.U32 R9, RZ, RZ, R4 ;  /* 0x000000ffff097224 */ /* 0x001fe200078e0004 */
[----:B------:R-:W-:Y:S01]  /*1850*/  IADD3 R4, R24, 0x1c0, RZ ;  /* 0x000001c018047810 */ /* 0x000fe20007ffe0ff */
[C---:B------:R-:W-:Y:S01]  /*1860*/  IMAD R6, R22.reuse, R7, R6 ;  /* 0x0000000716067224 */ /* 0x040fe200078e0206 */
[C---:B------:R-:W-:Y:S01]  /*1870*/  ISETP.GT.U32.AND P5, PT, R22.reuse, R13, PT ;  /* 0x0000000d1600720c */ /* 0x040fe20003fa4070 */
[----:B------:R-:W-:Y:S01]  /*1880*/  @!P4 IMAD.MOV R9, RZ, RZ, -R9 ;  /* 0x000000ffff09c224 */ /* 0x000fe200078e0a09 */
[----:B------:R-:W-:Y:S02]  /*1890*/  ISETP.GT.U32.AND P4, PT, R22, R12, PT ;  /* 0x0000000c1600720c */ /* 0x000fe40003f84070 */
[----:B------:R-:W-:Y:S02]  /*18a0*/  IABS R7, R0 ;  /* 0x0000000000077213 */ /* 0x000fe40000000000 */
[----:B------:R0:W-:Y:S01]  /*18b0*/  STL [R1+0x1b4], R9 ;  /* 0x0001b40901007387 */ /* 0x0001e20000100800 */
[----:B------:R-:W-:-:S02]  /*18c0*/  IABS R17, R4 ;  /* 0x0000000400117213 */ /* 0x000fc40000000000 */
[--C-:B------:R-:W-:Y:S01]  /*18d0*/  @!P6 IMAD.IADD R11, R11, 0x1, -R22.reuse ;  /* 0x000000010b0be824 */ /* 0x100fe200078e0a16 */
[----:B------:R-:W-:Y:S01]  /*18e0*/  ISETP.GT.U32.AND P6, PT, R22, R6, PT ;  /* 0x000000061600720c */ /* 0x000fe20003fc4070 */
[C---:B------:R-:W-:Y:S01]  /*18f0*/  IMAD.HI.U32 R10, R3.reuse, R7, RZ ;  /* 0x00000007030a7227 */ /* 0x040fe200078e00ff */
[----:B------:R1:W-:Y:S03]  /*1900*/  STL [R1+0x1b0], R14 ;  /* 0x0001b00e01007387 */ /* 0x0003e60000100800 */
[----:B------:R-:W-:Y:S02]  /*1910*/  @!P4 IMAD.IADD R12, R12, 0x1, -R22 ;  /* 0x000000010c0cc824 */ /* 0x000fe400078e0a16 */
[----:B0-----:R-:W-:-:S04]  /*1920*/  IMAD.HI.U32 R9, R3, R2, RZ ;  /* 0x0000000203097227 */ /* 0x001fc800078e00ff */
[----:B------:R-:W-:Y:S02]  /*1930*/  IMAD.MOV R9, RZ, RZ, -R9 ;  /* 0x000000ffff097224 */ /* 0x000fe400078e0a09 */
[----:B------:R-:W-:Y:S01]  /*1940*/  @!P6 IMAD.IADD R6, R6, 0x1, -R22 ;  /* 0x000000010606e824 */ /* 0x000fe200078e0a16 */
[----:B------:R-:W-:Y:S01]  /*1950*/  ISETP.GE.AND P6, PT, R5, RZ, PT ;  /* 0x000000ff0500720c */ /* 0x000fe20003fc6270 */
[----:B------:R-:W-:Y:S01]  /*1960*/  IMAD R2, R22, R9, R2 ;  /* 0x0000000916027224 */ /* 0x000fe200078e0202 */
[----:B------:R-:W-:Y:S01]  /*1970*/  IADD3 R5, R24, 0x1b8, RZ ;  /* 0x000001b818057810 */ /* 0x000fe20007ffe0ff */
[----:B------:R-:W-:Y:S02]  /*1980*/  IMAD.MOV.U32 R15, RZ, RZ, R11 ;  /* 0x000000ffff0f7224 */ /* 0x000fe400078e000b */
[----:B------:R-:W-:Y:S01]  /*1990*/  @!P5 IMAD.IADD R13, R13, 0x1, -R22 ;  /* 0x000000010d0dd824 */ /* 0x000fe200078e0a16 */
[----:B------:R-:W-:Y:S01]  /*19a0*/  ISETP.GT.U32.AND P4, PT, R22, R2, PT ;  /* 0x000000021600720c */ /* 0x000fe20003f84070 */
[----:B------:R-:W-:Y:S01]  /*19b0*/  IMAD.HI.U32 R9, R3, R17, RZ ;  /* 0x0000001103097227 */ /* 0x000fe200078e00ff */
[----:B------:R-:W-:-:S02]  /*19c0*/  ISETP.GE.AND P5, PT, R8, RZ, PT ;  /* 0x000000ff0800720c */ /* 0x000fc40003fa6270 */
[----:B------:R-:W-:Y:S01]  /*19d0*/  IADD3 R8, R24, 0x1bc, RZ ;  /* 0x000001bc18087810 */ /* 0x000fe20007ffe0ff */
[----:B------:R-:W-:Y:S02]  /*19e0*/  IMAD.MOV R10, RZ, RZ, -R10 ;  /* 0x000000ffff0a7224 */ /* 0x000fe400078e0a0a */
[----:B------:R-:W-:Y:S02]  /*19f0*/  @!P2 IMAD.MOV R15, RZ, RZ, -R15 ;  /* 0x000000ffff0fa224 */ /* 0x000fe400078e0a0f */
[----:B------:R-:W-:Y:S02]  /*1a00*/  IMAD.MOV R9, RZ, RZ, -R9 ;  /* 0x000000ffff097224 */ /* 0x000fe400078e0a09 */
[----:B------:R-:W-:Y:S01]  /*1a10*/  IMAD R7, R22, R10, R7 ;  /* 0x0000000a16077224 */ /* 0x000fe200078e0207 */
[----:B------:R-:W-:Y:S01]  /*1a20*/  IABS R10, R8 ;  /* 0x00000008000a7213 */ /* 0x000fe20000000000 */
[----:B------:R-:W-:Y:S01]  /*1a30*/  @!P4 IMAD.IADD R2, R2, 0x1, -R22 ;  /* 0x000000010202c824 */ /* 0x000fe200078e0a16 */
[C---:B------:R-:W-:Y:S01]  /*1a40*/  ISETP.GT.U32.AND P4, PT, R22.reuse, R6, PT ;  /* 0x000000061600720c */ /* 0x040fe20003f84070 */
[C---:B------:R-:W-:Y:S01]  /*1a50*/  IMAD R17, R22.reuse, R9, R17 ;  /* 0x0000000916117224 */ /* 0x040fe200078e0211 */
[----:B------:R-:W-:Y:S01]  /*1a60*/  IABS R9, R5 ;  /* 0x0000000500097213 */ /* 0x000fe20000000000 */
[----:B-1----:R-:W-:Y:S01]  /*1a70*/  IMAD.MOV.U32 R14, RZ, RZ, R12 ;  /* 0x000000ffff0e7224 */ /* 0x002fe200078e000c */
[C---:B------:R-:W-:Y:S01]  /*1a80*/  ISETP.GT.U32.AND P2, PT, R22.reuse, R2, PT ;  /* 0x000000021600720c */ /* 0x040fe20003f44070 */
[C---:B------:R-:W-:Y:S01]  /*1a90*/  IMAD.HI.U32 R11, R3.reuse, R10, RZ ;  /* 0x0000000a030b7227 */ /* 0x040fe200078e00ff */
[C---:B------:R-:W-:Y:S01]  /*1aa0*/  ISETP.GT.U32.AND P3, PT, R22.reuse, R7, PT ;  /* 0x000000071600720c */ /* 0x040fe20003f64070 */
[----:B------:R-:W-:Y:S02]  /*1ab0*/  STL [R1+0x1ac], R15 ;  /* 0x0001ac0f01007387 */ /* 0x000fe40000100800 */
[----:B------:R-:W-:Y:S01]  /*1ac0*/  @!P1 IMAD.MOV R13, RZ, RZ, -R13 ;  /* 0x000000ffff0d9224 */ /* 0x000fe200078e0a0d */
[----:B------:R-:W-:Y:S01]  /*1ad0*/  ISETP.GT.U32.AND P1, PT, R22, R17, PT ;  /* 0x000000111600720c */ /* 0x000fe20003f24070 */
[----:B------:R-:W-:Y:S01]  /*1ae0*/  @!P0 IMAD.MOV R14, RZ, RZ, -R14 ;  /* 0x000000ffff0e8224 */ /* 0x000fe200078e0a0e */
[----:B------:R-:W-:Y:S01]  /*1af0*/  ISETP.GE.AND P0, PT, R0, RZ, PT ;  /* 0x000000ff0000720c */ /* 0x000fe20003f06270 */
[----:B------:R-:W-:Y:S01]  /*1b00*/  IMAD.HI.U32 R12, R3, R9, RZ ;  /* 0x00000009030c7227 */ /* 0x000fe200078e00ff */
[----:B------:R-:W-:Y:S01]  /*1b10*/  STL [R1+0x1a8], R13 ;  /* 0x0001a80d01007387 */ /* 0x000fe20000100800 */
[----:B------:R-:W-:-:S02]  /*1b20*/  IADD3 R0, R24, 0x1b4, RZ ;  /* 0x000001b418007810 */ /* 0x000fc40007ffe0ff */
[--C-:B------:R-:W-:Y:S01]  /*1b30*/  @!P4 IMAD.IADD R6, R6, 0x1, -R22.reuse ;  /* 0x000000010606c824 */ /* 0x100fe200078e0a16 */
[----:B------:R0:W-:Y:S01]  /*1b40*/  STL [R1+0x1a4], R14 ;  /* 0x0001a40e01007387 */ /* 0x0001e20000100800 */
[----:B------:R-:W-:Y:S01]  /*1b50*/  IMAD.MOV R11, RZ, RZ, -R11 ;  /* 0x000000ffff0b7224 */ /* 0x000fe200078e0a0b */
[----:B------:R-:W-:Y:S01]  /*1b60*/  ISETP.GE.AND P4, PT, R4, RZ, PT ;  /* 0x000000ff0400720c */ /* 0x000fe20003f86270 */
[----:B------:R-:W-:Y:S01]  /*1b70*/  @!P2 IMAD.IADD R2, R2, 0x1, -R22 ;  /* 0x000000010202a824 */ /* 0x000fe200078e0a16 */
[----:B------:R-:W-:Y:S01]  /*1b80*/  ISETP.GE.AND P2, PT, R8, RZ, PT ;  /* 0x000000ff0800720c */ /* 0x000fe20003f46270 */
[----:B------:R-:W-:Y:S01]  /*1b90*/  IMAD.MOV R12, RZ, RZ, -R12 ;  /* 0x000000ffff0c7224 */ /* 0x000fe200078e0a0c */
[----:B------:R-:W-:Y:S01]  /*1ba0*/  IADD3 R4, R24, 0x1b0, RZ ;  /* 0x000001b018047810 */ /* 0x000fe20007ffe0ff */
[----:B------:R-:W-:Y:S01]  /*1bb0*/  IMAD R8, R22, R11, R10 ;  /* 0x0000000b16087224 */ /* 0x000fe200078e020a */
[----:B------:R-:W-:Y:S01]  /*1bc0*/  IABS R10, R0 ;  /* 0x00000000000a7213 */ /* 0x000fe20000000000 */
[----:B------:R-:W-:-:S02]  /*1bd0*/  @!P3 IMAD.IADD R7, R7, 0x1, -R22 ;  /* 0x000000010707b824 */ /* 0x000fc400078e0a16 */
[----:B0-----:R-:W-:Y:S01]  /*1be0*/  IMAD.MOV.U32 R14, RZ, RZ, R6 ;  /* 0x000000ffff0e7224 */ /* 0x001fe200078e0006 */
[----:B------:R-:W-:Y:S01]  /*1bf0*/  IADD3 R6, R24, 0x1ac, RZ ;  /* 0x000001ac18067810 */ /* 0x000fe20007ffe0ff */
[C---:B------:R-:W-:Y:S01]  /*1c00*/  IMAD R9, R22.reuse, R12, R9 ;  /* 0x0000000c16097224 */ /* 0x040fe200078e0209 */
[C---:B------:R-:W-:Y:S01]  /*1c10*/  ISETP.GT.U32.AND P3, PT, R22.reuse, R7, PT ;  /* 0x000000071600720c */ /* 0x040fe20003f64070 */
[----:B------:R-:W-:Y:S01]  /*1c20*/  IMAD.MOV.U32 R13, RZ, RZ, R2 ;  /* 0x000000ffff0d7224 */ /* 0x000fe200078e0002 */
[----:B------:R-:W-:Y:S01]  /*1c30*/  IABS R2, R4 ;  /* 0x0000000400027213 */ /* 0x000fe20000000000 */
[----:B------:R-:W-:Y:S01]  /*1c40*/  @!P5 IMAD.MOV R14, RZ, RZ, -R14 ;  /* 0x000000ffff0ed224 */ /* 0x000fe200078e0a0e */
[C---:B------:R-:W-:Y:S01]  /*1c50*/  ISETP.GT.U32.AND P5, PT, R22.reuse, R8, PT ;  /* 0x000000081600720c */ /* 0x040fe20003fa4070 */
[----:B------:R-:W-:Y:S01]  /*1c60*/  @!P1 IMAD.IADD R17, R17, 0x1, -R22 ;  /* 0x0000000111119824 */ /* 0x000fe200078e0a16 */
[----:B------:R-:W-:Y:S01]  /*1c70*/  IABS R11, R6 ;  /* 0x00000006000b7213 */ /* 0x000fe20000000000 */
[----:B------:R-:W-:Y:S01]  /*1c80*/  @!P6 IMAD.MOV R13, RZ, RZ, -R13 ;  /* 0x000000ffff0de224 */ /* 0x000fe200078e0a0d */
[C---:B------:R-:W-:Y:S01]  /*1c90*/  ISETP.GT.U32.AND P6, PT, R22.reuse, R9, PT ;  /* 0x000000091600720c */ /* 0x040fe20003fc4070 */
[----:B------:R0:W-:Y:S01]  /*1ca0*/  STL [R1+0x1a0], R14 ;  /* 0x0001a00e01007387 */ /* 0x0001e20000100800 */
[----:B------:R-:W-:-:S03]  /*1cb0*/  ISETP.GT.U32.AND P1, PT, R22, R17, PT ;  /* 0x000000111600720c */ /* 0x000fc60003f24070 */
[--C-:B------:R-:W-:Y:S01]  /*1cc0*/  @!P3 IMAD.IADD R7, R7, 0x1, -R22.reuse ;  /* 0x000000010707b824 */ /* 0x100fe200078e0a16 */
[----:B------:R-:W-:Y:S01]  /*1cd0*/  ISETP.GE.AND P3, PT, R5, RZ, PT ;  /* 0x000000ff0500720c */ /* 0x000fe20003f66270 */
[----:B------:R-:W-:Y:S01]  /*1ce0*/  IMAD.HI.U32 R5, R3, R10, RZ ;  /* 0x0000000a03057227 */ /* 0x000fe200078e00ff */
[----:B------:R1:W-:Y:S03]  /*1cf0*/  STL [R1+0x19c], R13 ;  /* 0x00019c0d01007387 */ /* 0x0003e60000100800 */
[--C-:B------:R-:W-:Y:S02]  /*1d00*/  @!P5 IMAD.IADD R8, R8, 0x1, -R22.reuse ;  /* 0x000000010808d824 */ /* 0x100fe400078e0a16 */
[--C-:B------:R-:W-:Y:S02]  /*1d10*/  @!P6 IMAD.IADD R9, R9, 0x1, -R22.reuse ;  /* 0x000000010909e824 */ /* 0x100fe400078e0a16 */
[----:B------:R-:W-:Y:S01]  /*1d20*/  @!P1 IMAD.IADD R17, R17, 0x1, -R22 ;  /* 0x0000000111119824 */ /* 0x000fe200078e0a16 */
[----:B------:R-:W-:Y:S01]  /*1d30*/  ISETP.GT.U32.AND P5, PT, R22, R8, PT ;  /* 0x000000081600720c */ /* 0x000fe20003fa4070 */
[----:B------:R-:W-:Y:S01]  /*1d40*/  IMAD.MOV R5, RZ, RZ, -R5 ;  /* 0x000000ffff057224 */ /* 0x000fe200078e0a05 */
[----:B------:R-:W-:Y:S01]  /*1d50*/  ISETP.GE.AND P1, PT, R0, RZ, PT ;  /* 0x000000ff0000720c */ /* 0x000fe20003f26270 */
[----:B------:R-:W-:Y:S01]  /*1d60*/  IMAD.HI.U32 R0, R3, R2, RZ ;  /* 0x0000000203007227 */ /* 0x000fe200078e00ff */
[----:B------:R-:W-:-:S03]  /*1d70*/  ISETP.GT.U32.AND P6, PT, R22, R9, PT ;  /* 0x000000091600720c */ /* 0x000fc60003fc4070 */
[----:B------:R-:W-:Y:S02]  /*1d80*/  IMAD.MOV R0, RZ, RZ, -R0 ;  /* 0x000000ffff007224 */ /* 0x000fe400078e0a00 */
[----:B------:R-:W-:Y:S01]  /*1d90*/  IMAD R10, R22, R5, R10 ;  /* 0x00000005160a7224 */ /* 0x000fe200078e020a */
[----:B------:R-:W-:Y:S01]  /*1da0*/  IADD3 R5, R24, 0x1a8, RZ ;  /* 0x000001a818057810 */ /* 0x000fe20007ffe0ff */
[----:B------:R-:W-:Y:S02]  /*1db0*/  IMAD R2, R22, R0, R2 ;  /* 0x0000000016027224 */ /* 0x000fe400078e0202 */
[--C-:B------:R-:W-:Y:S01]  /*1dc0*/  @!P5 IMAD.IADD R8, R8, 0x1, -R22.reuse ;  /* 0x000000010808d824 */ /* 0x100fe200078e0a16 */
[C---:B------:R-:W-:Y:S01]  /*1dd0*/  ISETP.GT.U32.AND P5, PT, R22.reuse, R10, PT ;  /* 0x0000000a1600720c */ /* 0x040fe20003fa4070 */
[----:B------:R-:W-:Y:S01]  /*1de0*/  IMAD.MOV.U32 R12, RZ, RZ, R7 ;  /* 0x000000ffff0c7224 */ /* 0x000fe200078e0007 */
[----:B0-----:R-:W-:Y:S01]  /*1df0*/  IABS R14, R5 ;  /* 0x00000005000e7213 */ /* 0x001fe20000000000 */
[----:B------:R-:W-:Y:S01]  /*1e00*/  @!P6 IMAD.IADD R9, R9, 0x1, -R22 ;  /* 0x000000010909e824 */ /* 0x000fe200078e0a16 */
[----:B------:R-:W-:Y:S01]  /*1e10*/  ISETP.GT.U32.AND P6, PT, R22, R2, PT ;  /* 0x000000021600720c */ /* 0x000fe20003fc4070 */
[----:B------:R-:W-:Y:S01]  /*1e20*/  IMAD.HI.U32 R0, R3, R11, RZ ;  /* 0x0000000b03007227 */ /* 0x000fe200078e00ff */
[----:B------:R-:W-:-:S03]  /*1e30*/  IADD3 R7, R24, 0x1a4, RZ ;  /* 0x000001a418077810 */ /* 0x000fc60007ffe0ff */
[----:B------:R-:W-:Y:S01]  /*1e40*/  IMAD.HI.U32 R16, R3, R14, RZ ;  /* 0x0000000e03107227 */ /* 0x000fe200078e00ff */
[----:B------:R-:W-:-:S03]  /*1e50*/  IABS R15, R7 ;  /* 0x00000007000f7213 */ /* 0x000fc60000000000 */
[----:B------:R-:W-:Y:S02]  /*1e60*/  @!P5 IMAD.IADD R10, R10, 0x1, -R22 ;  /* 0x000000010a0ad824 */ /* 0x000fe400078e0a16 */
[----:B------:R-:W-:Y:S01]  /*1e70*/  @!P0 IMAD.MOV R12, RZ, RZ, -R12 ;  /* 0x000000ffff0c8224 */ /* 0x000fe200078e0a0c */
[----:B------:R-:W-:Y:S01]  /*1e80*/  ISETP.GE.AND P0, PT, R4, RZ, PT ;  /* 0x000000ff0400720c */ /* 0x000fe20003f06270 */
[----:B------:R-:W-:Y:S01]  /*1e90*/  @!P6 IMAD.IADD R2, R2, 0x1, -R22 ;  /* 0x000000010202e824 */ /* 0x000fe200078e0a16 */
[----:B------:R-:W-:Y:S01]  /*1ea0*/  ISETP.GT.U32.AND P6, PT, R22, R10, PT ;  /* 0x0000000a1600720c */ /* 0x000fe20003fc4070 */
[----:B------:R-:W-:Y:S01]  /*1eb0*/  IMAD.MOV R0, RZ, RZ, -R0 ;  /* 0x000000ffff007224 */ /* 0x000fe200078e0a00 */
[----:B------:R-:W-:Y:S01]  /*1ec0*/  IADD3 R4, R24, 0x1a0, RZ ;  /* 0x000001a018047810 */ /* 0x000fe20007ffe0ff */
[----:B------:R-:W-:Y:S01]  /*1ed0*/  IMAD.MOV R16, RZ, RZ, -R16 ;  /* 0x000000ffff107224 */ /* 0x000fe200078e0a10 */
[----:B------:R0:W-:Y:S01]  /*1ee0*/  STL [R1+0x198], R12 ;  /* 0x0001980c01007387 */ /* 0x0001e20000100800 */
[----:B------:R-:W-:Y:S01]  /*1ef0*/  @!P4 IMAD.MOV R17, RZ, RZ, -R17 ;  /* 0x000000ffff11c224 */ /* 0x000fe200078e0a11 */
[----:B------:R-:W-:Y:S01]  /*1f00*/  ISETP.GE.AND P4, PT, R6, RZ, PT ;  /* 0x000000ff0600720c */ /* 0x000fe20003f86270 */
[----:B------:R-:W-:Y:S01]  /*1f10*/  IMAD R11, R22, R0, R11 ;  /* 0x00000000160b7224 */ /* 0x000fe200078e020b */
[----:B------:R-:W-:Y:S01]  /*1f20*/  IADD3 R0, R24, 0x19c, RZ ;  /* 0x0000019c18007810 */ /* 0x000fe20007ffe0ff */
[C---:B------:R-:W-:Y:S01]  /*1f30*/  IMAD R14, R22.reuse, R16, R14 ;  /* 0x00000010160e7224 */ /* 0x040fe200078e020e */
[----:B------:R2:W-:Y:S01]  /*1f40*/  STL [R1+0x194], R17 ;  /* 0x0001941101007387 */ /* 0x0005e20000100800 */
[----:B-1----:R-:W-:Y:S01]  /*1f50*/  IMAD.HI.U32 R13, R3, R15, RZ ;  /* 0x0000000f030d7227 */ /* 0x002fe200078e00ff */
[----:B------:R-:W-:-:S02]  /*1f60*/  ISETP.GT.U32.AND P5, PT, R22, R11, PT ;  /* 0x0000000b1600720c */ /* 0x000fc40003fa4070 */
[----:B0-----:R-:W-:Y:S01]  /*1f70*/  IABS R12, R4 ;  /* 0x00000004000c7213 */ /* 0x001fe20000000000 */
[----:B------:R-:W-:Y:S01]  /*1f80*/  @!P6 IMAD.IADD R10, R10, 0x1, -R22 ;  /* 0x000000010a0ae824 */ /* 0x000fe200078e0a16 */
[----:B------:R-:W-:Y:S01]  /*1f90*/  ISETP.GT.U32.AND P6, PT, R22, R14, PT ;  /* 0x0000000e1600720c */ /* 0x000fe20003fc4070 */
[----:B------:R-:W-:Y:S01]  /*1fa0*/  IMAD.MOV R13, RZ, RZ, -R13 ;  /* 0x000000ffff0d7224 */ /* 0x000fe200078e0a0d */
[----:B------:R-:W-:Y:S01]  /*1fb0*/  IABS R6, R0 ;  /* 0x0000000000067213 */ /* 0x000fe20000000000 */
[----:B------:R-:W-:Y:S02]  /*1fc0*/  IMAD.MOV.U32 R16, RZ, RZ, R9 ;  /* 0x000000ffff107224 */ /* 0x000fe400078e0009 */
[----:B--2---:R-:W-:Y:S02]  /*1fd0*/  IMAD.MOV.U32 R17, RZ, RZ, R8 ;  /* 0x000000ffff117224 */ /* 0x004fe400078e0008 */
[----:B------:R-:W-:-:S04]  /*1fe0*/  IMAD.HI.U32 R8, R3, R12, RZ ;  /* 0x0000000c03087227 */ /* 0x000fc800078e00ff */
[----:B------:R-:W-:Y:S02]  /*1ff0*/  IMAD.MOV R8, RZ, RZ, -R8 ;  /* 0x000000ffff087224 */ /* 0x000fe400078e0a08 */
[C---:B------:R-:W-:Y:S02]  /*2000*/  IMAD R15, R22.reuse, R13, R15 ;  /* 0x0000000d160f7224 */ /* 0x040fe400078e020f */
[----:B------:R-:W-:Y:S01]  /*2010*/  @!P2 IMAD.MOV R17, RZ, RZ, -R17 ;  /* 0x000000ffff11a224 */ /* 0x000fe200078e0a11 */
[C---:B------:R-:W-:Y:S01]  /*2020*/  ISETP.GT.U32.AND P2, PT, R22.reuse, R2, PT ;  /* 0x000000021600720c */ /* 0x040fe20003f44070 */
[----:B------:R-:W-:Y:S02]  /*2030*/  IMAD.MOV.U32 R13, RZ, RZ, R10 ;  /* 0x000000ffff0d7224 */ /* 0x000fe400078e000a */
[----:B------:R-:W-:Y:S01]  /*2040*/  IMAD R12, R22, R8, R12 ;  /* 0x00000008160c7224 */ /* 0x000fe200078e020c */
[----:B------:R-:W-:Y:S01]  /*2050*/  STL [R1+0x190], R17 ;  /* 0x0001901101007387 */ /* 0x000fe20000100800 */
[--C-:B------:R-:W-:Y:S01]  /*2060*/  @!P5 IMAD.IADD R11, R11, 0x1, -R22.reuse ;  /* 0x000000010b0bd824 */ /* 0x100fe200078e0a16 */
[----:B------:R-:W-:Y:S01]  /*2070*/  IADD3 R8, R24, 0x190, RZ ;  /* 0x0000019018087810 */ /* 0x000fe20007ffe0ff */
[----:B------:R-:W-:Y:S01]  /*2080*/  @!P1 IMAD.MOV R13, RZ, RZ, -R13 ;  /* 0x000000ffff0d9224 */ /* 0x000fe200078e0a0d */
[----:B------:R-:W-:Y:S01]  /*2090*/  ISETP.GT.U32.AND P1, PT, R22, R15, PT ;  /* 0x0000000f1600720c */ /* 0x000fe20003f24070 */
[----:B------:R-:W-:Y:S01]  /*20a0*/  @!P6 IMAD.IADD R14, R14, 0x1, -R22 ;  /* 0x000000010e0ee824 */ /* 0x000fe200078e0a16 */
[C---:B------:R-:W-:Y:S01]  /*20b0*/  ISETP.GT.U32.AND P6, PT, R22.reuse, R12, PT ;  /* 0x0000000c1600720c */ /* 0x040fe20003fc4070 */
[----:B------:R-:W-:Y:S01]  /*20c0*/  @!P3 IMAD.MOV R16, RZ, RZ, -R16 ;  /* 0x000000ffff10b224 */ /* 0x000fe200078e0a10 */
[----:B------:R-:W-:Y:S01]  /*20d0*/  ISETP.GT.U32.AND P5, PT, R22, R11, PT ;  /* 0x0000000b1600720c */ /* 0x000fe20003fa4070 */
[----:B------:R-:W-:Y:S01]  /*20e0*/  @!P2 IMAD.IADD R2, R2, 0x1, -R22 ;  /* 0x000000010202a824 */ /* 0x000fe200078e0a16 */
[----:B------:R-:W-:Y:S01]  /*20f0*/  ISETP.GE.AND P3, PT, R5, RZ, PT ;  /* 0x000000ff0500720c */ /* 0x000fe20003f66270 */
[----:B------:R-:W-:Y:S01]  /*2100*/  IMAD.HI.U32 R9, R3, R6, RZ ;  /* 0x0000000603097227 */ /* 0x000fe200078e00ff */
[----:B------:R-:W-:Y:S01]  /*2110*/  STL [R1+0x18c], R16 ;  /* 0x00018c1001007387 */ /* 0x000fe20000100800 */
[----:B------:R-:W-:-:S02]  /*2120*/  IADD3 R5, R24, 0x194, RZ ;  /* 0x0000019418057810 */ /* 0x000fc40007ffe0ff */
[----:B------:R-:W-:Y:S01]  /*2130*/  IMAD.MOV.U32 R10, RZ, RZ, R2 ;  /* 0x000000ffff0a7224 */ /* 0x000fe200078e0002 */
[----:B------:R0:W-:Y:S01]  /*2140*/  STL [R1+0x188], R13 ;  /* 0x0001880d01007387 */ /* 0x0001e20000100800 */
[--C-:B------:R-:W-:Y:S01]  /*2150*/  @!P1 IMAD.IADD R15, R15, 0x1, -R22.reuse ;  /* 0x000000010f0f9824 */ /* 0x100fe200078e0a16 */
[----:B------:R-:W-:Y:S01]  /*2160*/  ISETP.GT.U32.AND P1, PT, R22, R14, PT ;  /* 0x0000000e1600720c */ /* 0x000fe20003f24070 */
[--C-:B------:R-:W-:Y:S01]  /*2170*/  @!P6 IMAD.IADD R12, R12, 0x1, -R22.reuse ;  /* 0x000000010c0ce824 */ /* 0x100fe200078e0a16 */
[----:B------:R-:W-:Y:S01]  /*2180*/  ISETP.GE.AND P2, PT, R7, RZ, PT ;  /* 0x000000ff0700720c */ /* 0x000fe20003f46270 */
[----:B------:R-:W-:Y:S01]  /*2190*/  @!P5 IMAD.IADD R11, R11, 0x1, -R22 ;  /* 0x000000010b0bd824 */ /* 0x000fe200078e0a16 */
[----:B------:R-:W-:Y:S01]  /*21a0*/  ISETP.GE.AND P5, PT, R4, RZ, PT ;  /* 0x000000ff0400720c */ /* 0x000fe20003fa6270 */
[----:B------:R-:W-:Y:S01]  /*21b0*/  IMAD.MOV R9, RZ, RZ, -R9 ;  /* 0x000000ffff097224 */ /* 0x000fe200078e0a09 */
[----:B------:R-:W-:Y:S01]  /*21c0*/  ISETP.GT.U32.AND P6, PT, R22, R12, PT ;  /* 0x0000000c1600720c */ /* 0x000fe20003fc4070 */
[----:B------:R-:W-:Y:S01]  /*21d0*/  @!P0 IMAD.MOV R10, RZ, RZ, -R10 ;  /* 0x000000ffff0a8224 */ /* 0x000fe200078e0a0a */
[----:B0-----:R-:W-:Y:S01]  /*21e0*/  IADD3 R13, R24, 0x198, RZ ;  /* 0x00000198180d7810 */ /* 0x001fe20007ffe0ff */
[C---:B------:R-:W-:Y:S01]  /*21f0*/  IMAD R6, R22.reuse, R9, R6 ;  /* 0x0000000916067224 */ /* 0x040fe200078e0206 */
[----:B------:R-:W-:Y:S01]  /*2200*/  ISETP.GT.U32.AND P0, PT, R22, R15, PT ;  /* 0x0000000f1600720c */ /* 0x000fe20003f04070 */
[----:B------:R-:W-:Y:S01]  /*2210*/  IMAD.MOV.U32 R19, RZ, RZ, R11 ;  /* 0x000000ffff137224 */ /* 0x000fe200078e000b */
[----:B------:R-:W-:Y:S01]  /*2220*/  IABS R2, R13 ;  /* 0x0000000d00027213 */ /* 0x000fe20000000000 */
[----:B------:R-:W-:Y:S01]  /*2230*/  @!P1 IMAD.IADD R14, R14, 0x1, -R22 ;  /* 0x000000010e0e9824 */ /* 0x000fe200078e0a16 */
[----:B------:R-:W-:Y:S01]  /*2240*/  ISETP.GT.U32.AND P1, PT, R22, R6, PT ;  /* 0x000000061600720c */ /* 0x000fe20003f24070 */
[----:B------:R0:W-:Y:S01]  /*2250*/  STL [R1+0x184], R10 ;  /* 0x0001840a01007387 */ /* 0x0001e20000100800 */
[----:B------:R-:W-:Y:S01]  /*2260*/  IABS R16, R5 ;  /* 0x0000000500107213 */ /* 0x000fe20000000000 */
[----:B------:R-:W-:Y:S01]  /*2270*/  IMAD.HI.U32 R4, R3, R2, RZ ;  /* 0x0000000203047227 */ /* 0x000fe200078e00ff */
[----:B------:R-:W-:-:S03]  /*2280*/  IADD3 R9, R24, 0x18c, RZ ;  /* 0x0000018c18097810 */ /* 0x000fc60007ffe0ff */
[----:B------:R-:W-:Y:S01]  /*2290*/  IMAD.MOV R4, RZ, RZ, -R4 ;  /* 0x000000ffff047224 */ /* 0x000fe200078e0a04 */
[----:B------:R-:W-:Y:S01]  /*22a0*/  IABS R7, R9 ;  /* 0x0000000900077213 */ /* 0x000fe20000000000 */
[----:B------:R-:W-:Y:S02]  /*22b0*/  @!P6 IMAD.IADD R12, R12, 0x1, -R22 ;  /* 0x000000010c0ce824 */ /* 0x000fe400078e0a16 */
[----:B------:R-:W-:Y:S01]  /*22c0*/  IMAD R2, R22, R4, R2 ;  /* 0x0000000416027224 */ /* 0x000fe200078e0202 */
[----:B0-----:R-:W-:Y:S01]  /*22d0*/  IABS R10, R8 ;  /* 0x00000008000a7213 */ /* 0x001fe20000000000 */
[----:B------:R-:W-:-:S03]  /*22e0*/  IMAD.HI.U32 R17, R3, R16, RZ ;  /* 0x0000001003117227 */ /* 0x000fc600078e00ff */
[----:B------:R-:W-:Y:S01]  /*22f0*/  ISETP.GT.U32.AND P6, PT, R22, R2, PT ;  /* 0x000000021600720c */ /* 0x000fe20003fc4070 */
[--C-:B------:R-:W-:Y:S01]  /*2300*/  @!P0 IMAD.IADD R15, R15, 0x1, -R22.reuse ;  /* 0x000000010f0f8824 */ /* 0x100fe200078e0a16 */
[----:B------:R-:W-:Y:S01]  /*2310*/  ISETP.GE.AND P0, PT, R0, RZ, PT ;  /* 0x000000ff0000720c */ /* 0x000fe20003f06270 */
[----:B------:R-:W-:Y:S01]  /*2320*/  @!P1 IMAD.IADD R6, R6, 0x1, -R22 ;  /* 0x0000000106069824 */ /* 0x000fe200078e0a16 */
[----:B------:R-:W-:Y:S01]  /*2330*/  ISETP.GE.AND P1, PT, R13, RZ, PT ;  /* 0x000000ff0d00720c */ /* 0x000fe20003f26270 */
[----:B------:R-:W-:-:S04]  /*2340*/  IMAD.HI.U32 R0, R3, R10, RZ ;  /* 0x0000000a03007227 */ /* 0x000fc800078e00ff */
[----:B------:R-:W-:Y:S02]  /*2350*/  IMAD.MOV R17, RZ, RZ, -R17 ;  /* 0x000000ffff117224 */ /* 0x000fe400078e0a11 */
[----:B------:R-:W-:-:S04]  /*2360*/  IMAD.HI.U32 R4, R3, R7, RZ ;  /* 0x0000000703047227 */ /* 0x000fc800078e00ff */
[----:B------:R-:W-:Y:S01]  /*2370*/  @!P6 IMAD.IADD R2, R2, 0x1, -R22 ;  /* 0x000000010202e824 */ /* 0x000fe200078e0a16 */
[C---:B------:R-:W-:Y:S01]  /*2380*/  ISETP.GT.U32.AND P6, PT, R22.reuse, R6, PT ;  /* 0x000000061600720c */ /* 0x040fe20003fc4070 */
[----:B------:R-:W-:Y:S02]  /*2390*/  IMAD.MOV R0, RZ, RZ, -R0 ;  /* 0x000000ffff007224 */ /* 0x000fe400078e0a00 */
[C---:B------:R-:W-:Y:S02]  /*23a0*/  IMAD R13, R22.reuse, R17, R16 ;  /* 0x00000011160d7224 */ /* 0x040fe400078e0210 */
[----:B------:R-:W-:Y:S02]  /*23b0*/  IMAD.MOV.U32 R18, RZ, RZ, R14 ;  /* 0x000000ffff127224 */ /* 0x000fe400078e000e */
[----:B------:R-:W-:Y:S02]  /*23c0*/  IMAD.MOV R4, RZ, RZ, -R4 ;  /* 0x000000ffff047224 */ /* 0x000fe400078e0a04 */
[----:B------:R-:W-:Y:S01]  /*23d0*/  IMAD R10, R22, R0, R10 ;  /* 0x00000000160a7224 */ /* 0x000fe200078e020a */
[----:B------:R-:W-:Y:S01]  /*23e0*/  IADD3 R0, R24, 0x188, RZ ;  /* 0x0000018818007810 */ /* 0x000fe20007ffe0ff */
[----:B------:R-:W-:Y:S01]  /*23f0*/  @!P4 IMAD.MOV R19, RZ, RZ, -R19 ;  /* 0x000000ffff13c224 */ /* 0x000fe200078e0a13 */
[C---:B------:R-:W-:Y:S01]  /*2400*/  ISETP.GT.U32.AND P4, PT, R22.reuse, R13, PT ;  /* 0x0000000d1600720c */ /* 0x040fe20003f84070 */
[----:B------:R-:W-:Y:S01]  /*2410*/  @!P3 IMAD.MOV R18, RZ, RZ, -R18 ;  /* 0x000000ffff12b224 */ /* 0x000fe200078e0a12 */
[C---:B------:R-:W-:Y:S01]  /*2420*/  ISETP.GT.U32.AND P3, PT, R22.reuse, R2, PT ;  /* 0x000000021600720c */ /* 0x040fe20003f64070 */
[C---:B------:R-:W-:Y:S01]  /*2430*/  IMAD R7, R22.reuse, R4, R7 ;  /* 0x0000000416077224 */ /* 0x040fe200078e0207 */
[----:B------:R-:W-:Y:S01]  /*2440*/  IABS R11, R0 ;  /* 0x00000000000b7213 */ /* 0x000fe20000000000 */
[----:B------:R-:W-:Y:S01]  /*2450*/  @!P2 IMAD.MOV R15, RZ, RZ, -R15 ;  /* 0x000000ffff0fa224 */ /* 0x000fe200078e0a0f */
[----:B------:R-:W-:Y:S01]  /*2460*/  ISETP.GT.U32.AND P2, PT, R22, R10, PT ;  /* 0x0000000a1600720c */ /* 0x000fe20003f44070 */
[----:B------:R-:W-:Y:S01]  /*2470*/  @!P6 IMAD.IADD R6, R6, 0x1, -R22 ;  /* 0x000000010606e824 */ /* 0x000fe200078e0a16 */
[----:B------:R-:W-:Y:S01]  /*2480*/  ISETP.GT.U32.AND P6, PT, R22, R7, PT ;  /* 0x000000071600720c */ /* 0x000fe20003fc4070 */
[----:B------:R-:W-:Y:S01]  /*2490*/  IMAD.MOV.U32 R16, RZ, RZ, R12 ;  /* 0x000000ffff107224 */ /* 0x000fe200078e000c */
[----:B------:R-:W-:Y:S01]  /*24a0*/  STL [R1+0x180], R19 ;  /* 0x0001801301007387 */ /* 0x000fe20000100800 */
[----:B------:R-:W-:Y:S01]  /*24b0*/  IMAD.HI.U32 R12, R3, R11, RZ ;  /* 0x0000000b030c7227 */ /* 0x000fe200078e00ff */
[----:B------:R-:W-:-:S02]  /*24c0*/  IADD3 R4, R24, 0x184, RZ ;  /* 0x0000018418047810 */ /* 0x000fc40007ffe0ff */
[----:B------:R-:W-:Y:S01]  /*24d0*/  STL [R1+0x17c], R18 ;  /* 0x00017c1201007387 */ /* 0x000fe20000100800 */
[----:B------:R-:W-:Y:S01]  /*24e0*/  IMAD.MOV R12, RZ, RZ, -R12 ;  /* 0x000000ffff0c7224 */ /* 0x000fe200078e0a0c */
[----:B------:R-:W-:Y:S01]  /*24f0*/  IABS R14, R4 ;  /* 0x00000004000e7213 */ /* 0x000fe20000000000 */
[--C-:B------:R-:W-:Y:S01]  /*2500*/  @!P3 IMAD.IADD R2, R2, 0x1, -R22.reuse ;  /* 0x000000010202b824 */ /* 0x100fe200078e0a16 */
[----:B------:R-:W-:Y:S01]  /*2510*/  ISETP.GE.AND P3, PT, R8, RZ, PT ;  /* 0x000000ff0800720c */ /* 0x000fe20003f66270 */
[--C-:B------:R-:W-:Y:S01]  /*2520*/  @!P4 IMAD.IADD R13, R13, 0x1, -R22.reuse ;  /* 0x000000010d0dc824 */ /* 0x100fe200078e0a16 */
[----:B------:R0:W-:Y:S01]  /*2530*/  STL [R1+0x178], R15 ;  /* 0x0001780f01007387 */ /* 0x0001e20000100800 */
[----:B------:R-:W-:Y:S01]  /*2540*/  IMAD R8, R22, R12, R11 ;  /* 0x0000000c16087224 */ /* 0x000fe200078e020b */
[----:B------:R-:W-:Y:S01]  /*2550*/  ISETP.GE.AND P4, PT, R9, RZ, PT ;  /* 0x000000ff0900720c */ /* 0x000fe20003f86270 */
[----:B------:R-:W-:Y:S01]  /*2560*/  @!P2 IMAD.IADD R10, R10, 0x1, -R22 ;  /* 0x000000010a0aa824 */ /* 0x000fe200078e0a16 */
[----:B------:R-:W-:Y:S01]  /*2570*/  ISETP.GT.U32.AND P2, PT, R22, R13, PT ;  /* 0x0000000d1600720c */ /* 0x000fe20003f44070 */
[----:B------:R-:W-:Y:S01]  /*2580*/  IMAD.MOV.U32 R12, RZ, RZ, R2 ;  /* 0x000000ffff0c7224 */ /* 0x000fe200078e0002 */
[----:B------:R-:W-:Y:S01]  /*2590*/  IADD3 R11, R24, 0x180, RZ ;  /* 0x00000180180b7810 */ /* 0x000fe20007ffe0ff */
[----:B------:R-:W-:Y:S01]  /*25a0*/  @!P6 IMAD.IADD R7, R7, 0x1, -R22 ;  /* 0x000000010707e824 */ /* 0x000fe200078e0a16 */
[C---:B------:R-:W-:Y:S01]  /*25b0*/  ISETP.GT.U32.AND P6, PT, R22.reuse, R10, PT ;  /* 0x0000000a1600720c */ /* 0x040fe20003fc4070 */
[----:B------:R-:W-:Y:S01]  /*25c0*/  @!P1 IMAD.MOV R12, RZ, RZ, -R12 ;  /* 0x000000ffff0c9224 */ /* 0x000fe200078e0a0c */
[C---:B------:R-:W-:Y:S01]  /*25d0*/  ISETP.GT.U32.AND P1, PT, R22.reuse, R8, PT ;  /* 0x000000081600720c */ /* 0x040fe20003f24070 */
[----:B0-----:R-:W-:Y:S01]  /*25e0*/  IMAD.MOV.U32 R15, RZ, RZ, R6 ;  /* 0x000000ffff0f7224 */ /* 0x001fe200078e0006 */
[----:B------:R-:W-:Y:S01]  /*25f0*/  IABS R2, R11 ;  /* 0x0000000b00027213 */ /* 0x000fe20000000000 */
[----:B------:R-:W-:Y:S01]  /*2600*/  @!P5 IMAD.MOV R16, RZ, RZ, -R16 ;  /* 0x000000ffff10d224 */ /* 0x000fe200078e0a10 */
[----:B------:R-:W-:Y:S01]  /*2610*/  ISETP.GE.AND P5, PT, R5, RZ, PT ;  /* 0x000000ff0500720c */ /* 0x000fe20003fa6270 */
[----:B------:R-:W-:Y:S01]  /*2620*/  @!P0 IMAD.MOV R15, RZ, RZ, -R15 ;  /* 0x000000ffff0f8224 */ /* 0x000fe200078e0a0f */
[----:B------:R-:W-:Y:S01]  /*2630*/  ISETP.GT.U32.AND P0, PT, R22, R7, PT ;  /* 0x000000071600720c */ /* 0x000fe20003f04070 */
[----:B------:R-:W-:Y:S01]  /*2640*/  IMAD.MOV.U32 R5, RZ, RZ, R14 ;  /* 0x000000ffff057224 */ /* 0x000fe200078e000e */
[----:B------:R-:W-:Y:S01]  /*2650*/  IADD3 R6, R24, 0x17c, RZ ;  /* 0x0000017c18067810 */ /* 0x000fe20007ffe0ff */
[----:B------:R-:W-:Y:S01]  /*2660*/  @!P2 IMAD.IADD R13, R13, 0x1, -R22 ;  /* 0x000000010d0da824 */ /* 0x000fe200078e0a16 */
[----:B------:R-:W-:Y:S01]  /*2670*/  STL [R1+0x174], R16 ;  /* 0x0001741001007387 */ /* 0x000fe20000100800 */
[----:B------:R-:W-:Y:S01]  /*2680*/  IMAD.HI.U32 R9, R3, R5, RZ ;  /* 0x0000000503097227 */ /* 0x000fe200078e00ff */
[----:B------:R-:W-:-:S02]  /*2690*/  ISETP.GE.AND P2, PT, R0, RZ, PT ;  /* 0x000000ff0000720c */ /* 0x000fc40003f46270 */
[----:B------:R-:W-:Y:S01]  /*26a0*/  STL [R1+0x170], R15 ;  /* 0x0001700f01007387 */ /* 0x000fe20000100800 */
[--C-:B------:R-:W-:Y:S01]  /*26b0*/  @!P1 IMAD.IADD R8, R8, 0x1, -R22.reuse ;  /* 0x0000000108089824 */ /* 0x100fe200078e0a16 */
[----:B------:R-:W-:Y:S01]  /*26c0*/  ISETP.GE.AND P1, PT, R11, RZ, PT ;  /* 0x000000ff0b00720c */ /* 0x000fe20003f26270 */
[----:B------:R-:W-:Y:S01]  /*26d0*/  IMAD.MOV.U32 R14, RZ, RZ, R13 ;  /* 0x000000ffff0e7224 */ /* 0x000fe200078e000d */
[----:B------:R0:W-:Y:S01]  /*26e0*/  STL [R1+0x16c], R12 ;  /* 0x00016c0c01007387 */ /* 0x0001e20000100800 */
[----:B------:R-:W-:Y:S01]  /*26f0*/  IMAD.MOV R9, RZ, RZ, -R9 ;  /* 0x000000ffff097224 */ /* 0x000fe200078e0a09 */
[----:B------:R-:W-:Y:S01]  /*2700*/  IABS R0, R6 ;  /* 0x0000000600007213 */ /* 0x000fe20000000000 */
[----:B------:R-:W-:Y:S01]  /*2710*/  @!P0 IMAD.IADD R7, R7, 0x1, -R22 ;  /* 0x0000000107078824 */ /* 0x000fe200078e0a16 */
[----:B------:R-:W-:Y:S01]  /*2720*/  ISETP.GE.AND P0, PT, R4, RZ, PT ;  /* 0x000000ff0400720c */ /* 0x000fe20003f06270 */
[----:B------:R-:W-:Y:S01]  /*2730*/  @!P5 IMAD.MOV R14, RZ, RZ, -R14 ;  /* 0x000000ffff0ed224 */ /* 0x000fe200078e0a0e */
[----:B------:R-:W-:Y:S01]  /*2740*/  IADD3 R4, R24, 0x178, RZ ;  /* 0x0000017818047810 */ /* 0x000fe20007ffe0ff */
[C---:B------:R-:W-:Y:S01]  /*2750*/  IMAD R5, R22.reuse, R9, R5 ;  /* 0x0000000916057224 */ /* 0x040fe200078e0205 */
[----:B------:R-:W-:Y:S01]  /*2760*/  ISETP.GT.U32.AND P5, PT, R22, R8, PT ;  /* 0x000000081600720c */ /* 0x000fe20003fa4070 */
[----:B------:R-:W-:Y:S01]  /*2770*/  @!P6 IMAD.IADD R10, R10, 0x1, -R22 ;  /* 0x000000010a0ae824 */ /* 0x000fe200078e0a16 */
[----:B------:R-:W-:Y:S01]  /*2780*/  IABS R11, R4 ;  /* 0x00000004000b7213 */ /* 0x000fe20000000000 */
[----:B------:R-:W-:Y:S01]  /*2790*/  IMAD.MOV.U32 R13, RZ, RZ, R7 ;  /* 0x000000ffff0d7224 */ /* 0x000fe200078e0007 */
[----:B------:R-:W-:Y:S01]  /*27a0*/  ISETP.GT.U32.AND P6, PT, R22, R5, PT ;  /* 0x000000051600720c */ /* 0x000fe20003fc4070 */
[----:B0-----:R-:W-:Y:S01]  /*27b0*/  IMAD.HI.U32 R12, R3, R2, RZ ;  /* 0x00000002030c7227 */ /* 0x001fe200078e00ff */
[----:B------:R-:W-:Y:S01]  /*27c0*/  STL [R1+0x168], R14 ;  /* 0x0001680e01007387 */ /* 0x000fe20000100800 */
[----:B------:R-:W-:-:S02]  /*27d0*/  IADD3 R15, R24, 0x168, RZ ;  /* 0x00000168180f7810 */ /* 0x000fc40007ffe0ff */
[----:B------:R-:W-:-:S04]  /*27e0*/  IMAD.HI.U32 R7, R3, R11, RZ ;  /* 0x0000000b03077227 */ /* 0x000fc800078e00ff */
[----:B------:R-:W-:Y:S02]  /*27f0*/  @!P3 IMAD.MOV R10, RZ, RZ, -R10 ;  /* 0x000000ffff0ab224 */ /* 0x000fe400078e0a0a */
[----:B------:R-:W-:Y:S01]  /*2800*/  @!P4 IMAD.MOV R13, RZ, RZ, -R13 ;  /* 0x000000ffff0dc224 */ /* 0x000fe200078e0a0d */
[----:B------:R-:W-:Y:S01]  /*2810*/  ISETP.GE.AND P4, PT, R6, RZ, PT ;  /* 0x000000ff0600720c */ /* 0x000fe20003f86270 */
[----:B------:R-:W-:Y:S01]  /*2820*/  IMAD.MOV R12, RZ, RZ, -R12 ;  /* 0x000000ffff0c7224 */ /* 0x000fe200078e0a0c */
[----:B------:R0:W-:Y:S01]  /*2830*/  STL [R1+0x164], R10 ;  /* 0x0001640a01007387 */ /* 0x0001e20000100800 */
[----:B------:R-:W-:Y:S01]  /*2840*/  IMAD.MOV R6, RZ, RZ, -R7 ;  /* 0x000000ffff067224 */ /* 0x000fe200078e0a07 */
[----:B------:R-:W-:Y:S01]  /*2850*/  IADD3 R7, R24, 0x170, RZ ;  /* 0x0000017018077810 */ /* 0x000fe20007ffe0ff */
[----:B------:R-:W-:Y:S01]  /*2860*/  @!P5 IMAD.IADD R8, R8, 0x1, -R22 ;  /* 0x000000010808d824 */ /* 0x000fe200078e0a16 */
[----:B------:R1:W-:Y:S01]  /*2870*/  STL [R1+0x160], R13 ;  /* 0x0001600d01007387 */ /* 0x0003e20000100800 */
[----:B------:R-:W-:Y:S01]  /*2880*/  IMAD.HI.U32 R9, R3, R0, RZ ;  /* 0x0000000003097227 */ /* 0x000fe200078e00ff */
[----:B------:R-:W-:-:S03]  /*2890*/  IABS R18, R7 ;  /* 0x0000000700127213 */ /* 0x000fc60000000000 */
[C---:B------:R-:W-:Y:S02]  /*28a0*/  IMAD R2, R22.reuse, R12, R2 ;  /* 0x0000000c16027224 */ /* 0x040fe400078e0202 */
[----:B------:R-:W-:Y:S01]  /*28b0*/  IMAD R11, R22, R6, R11 ;  /* 0x00000006160b7224 */ /* 0x000fe200078e020b */
[----:B------:R-:W-:Y:S01]  /*28c0*/  IADD3 R6, R24, 0x16c, RZ ;  /* 0x0000016c18067810 */ /* 0x000fe20007ffe0ff */
[----:B0-----:R-:W-:Y:S01]  /*28d0*/  IMAD.MOV.U32 R10, RZ, RZ, R8 ;  /* 0x000000ffff0a7224 */ /* 0x001fe200078e0008 */
[----:B------:R-:W-:Y:S01]  /*28e0*/  ISETP.GT.U32.AND P3, PT, R22, R2, PT ;  /* 0x000000021600720c */ /* 0x000fe20003f64070 */
[----:B------:R-:W-:Y:S01]  /*28f0*/  IMAD.MOV R9, RZ, RZ, -R9 ;  /* 0x000000ffff097224 */ /* 0x000fe200078e0a09 */
[----:B------:R-:W-:Y:S01]  /*2900*/  IABS R16, R6 ;  /* 0x0000000600107213 */ /* 0x000fe20000000000 */
[----:B------:R-:W-:Y:S01]  /*2910*/  @!P6 IMAD.IADD R5, R5, 0x1, -R22 ;  /* 0x000000010505e824 */ /* 0x000fe200078e0a16 */
[----:B-1----:R-:W-:Y:S01]  /*2920*/  IADD3 R13, R24, 0x14c, RZ ;  /* 0x0000014c180d7810 */ /* 0x002fe20007ffe0ff */
[----:B------:R-:W-:Y:S01]  /*2930*/  @!P2 IMAD.MOV R10, RZ, RZ, -R10 ;  /* 0x000000ffff0aa224 */ /* 0x000fe200078e0a0a */
[C---:B------:R-:W-:Y:S01]  /*2940*/  ISETP.GT.U32.AND P2, PT, R22.reuse, R11, PT ;  /* 0x0000000b1600720c */ /* 0x040fe20003f44070 */
[C---:B------:R-:W-:Y:S01]  /*2950*/  IMAD R0, R22.reuse, R9, R0 ;  /* 0x0000000916007224 */ /* 0x040fe200078e0200 */
[----:B------:R-:W-:-:S02]  /*2960*/  ISETP.GT.U32.AND P6, PT, R22, R5, PT ;  /* 0x000000051600720c */ /* 0x000fc40003fc4070 */
[----:B------:R0:W-:Y:S02]  /*2970*/  STL [R1+0x15c], R10 ;  /* 0x00015c0a01007387 */ /* 0x0001e40000100800 */
[----:B------:R-:W-:Y:S01]  /*2980*/  ISETP.GT.U32.AND P5, PT, R22, R0, PT ;  /* 0x000000001600720c */ /* 0x000fe20003fa4070 */
[----:B------:R-:W-:-:S05]  /*2990*/  @!P3 IMAD.IADD R2, R2, 0x1, -R22 ;  /* 0x000000010202b824 */ /* 0x000fca00078e0a16 */
[----:B------:R-:W-:Y:S01]  /*29a0*/  ISETP.GT.U32.AND P3, PT, R22, R2, PT ;  /* 0x000000021600720c */ /* 0x000fe20003f64070 */
[--C-:B------:R-:W-:Y:S02]  /*29b0*/  @!P2 IMAD.IADD R11, R11, 0x1, -R22.reuse ;  /* 0x000000010b0ba824 */ /* 0x100fe400078e0a16 */
[--C-:B------:R-:W-:Y:S01]  /*29c0*/  @!P6 IMAD.IADD R5, R5, 0x1, -R22.reuse ;  /* 0x000000010505e824 */ /* 0x100fe200078e0a16 */
[----:B------:R-:W-:Y:S02]  /*29d0*/  ISETP.GE.AND P6, PT, R4, RZ, PT ;  /* 0x000000ff0400720c */ /* 0x000fe40003fc6270 */
[----:B------:R-:W-:Y:S01]  /*29e0*/  ISETP.GT.U32.AND P2, PT, R22, R11, PT ;  /* 0x0000000b1600720c */ /* 0x000fe20003f44070 */
[----:B------:R-:W-:Y:S01]  /*29f0*/  @!P5 IMAD.IADD R0, R0, 0x1, -R22 ;  /* 0x000000010000d824 */ /* 0x000fe200078e0a16 */
[----:B------:R-:W-:Y:S01]  /*2a00*/  IADD3 R4, R24, 0x174, RZ ;  /* 0x0000017418047810 */ /* 0x000fe20007ffe0ff */
[----:B------:R-:W-:Y:S02]  /*2a10*/  IMAD.MOV.U32 R9, RZ, RZ, R5 ;  /* 0x000000ffff097224 */ /* 0x000fe400078e0005 */
[----:B------:R-:W-:Y:S01]  /*2a20*/  IMAD.HI.U32 R5, R3, R18, RZ ;  /* 0x0000001203057227 */ /* 0x000fe200078e00ff */
[----:B------:R-:W-:-:S02]  /*2a30*/  ISETP.GT.U32.AND P5, PT, R22, R0, PT ;  /* 0x000000001600720c */ /* 0x000fc40003fa4070 */
[----:B------:R-:W-:Y:S01]  /*2a40*/  IABS R17, R4 ;  /* 0x0000000400117213 */ /* 0x000fe20000000000 */
[----:B------:R-:W-:Y:S02]  /*2a50*/  IMAD.MOV R5, RZ, RZ, -R5 ;  /* 0x000000ffff057224 */ /* 0x000fe400078e0a05 */
[----:B------:R-:W-:Y:S01]  /*2a60*/  @!P3 IMAD.IADD R2, R2, 0x1, -R22 ;  /* 0x000000010202b824 */ /* 0x000fe200078e0a16 */
[----:B------:R-:W-:Y:S01]  /*2a70*/  ISETP.GE.AND P3, PT, R7, RZ, PT ;  /* 0x000000ff0700720c */ /* 0x000fe20003f66270 */
[----:B------:R-:W-:Y:S01]  /*2a80*/  IMAD R18, R22, R5, R18 ;  /* 0x0000000516127224 */ /* 0x000fe200078e0212 */
[----:B------:R-:W-:Y:S01]  /*2a90*/  IADD3 R5, R24, 0x160, RZ ;  /* 0x0000016018057810 */ /* 0x000fe20007ffe0ff */
[----:B------:R-:W-:-:S04]  /*2aa0*/  IMAD.HI.U32 R8, R3, R17, RZ ;  /* 0x0000001103087227 */ /* 0x000fc800078e00ff */
[----:B------:R-:W-:Y:S01]  /*2ab0*/  @!P2 IMAD.IADD R11, R11, 0x1, -R22 ;  /* 0x000000010b0ba824 */ /* 0x000fe200078e0a16 */
[----:B------:R-:W-:Y:S01]  /*2ac0*/  ISETP.GT.U32.AND P2, PT, R22, R18, PT ;  /* 0x000000121600720c */ /* 0x000fe20003f44070 */
[----:B------:R-:W-:Y:S02]  /*2ad0*/  IMAD.MOV R7, RZ, RZ, -R8 ;  /* 0x000000ffff077224 */ /* 0x000fe400078e0a08 */
[----:B------:R-:W-:Y:S01]  /*2ae0*/  @!P0 IMAD.MOV R9, RZ, RZ, -R9 ;  /* 0x000000ffff098224 */ /* 0x000fe200078e0a09 */
[----:B------:R-:W-:Y:S01]  /*2af0*/  ISETP.GE.AND P0, PT, R4, RZ, PT ;  /* 0x000000ff0400720c */ /* 0x000fe20003f06270 */
[----:B------:R-:W-:Y:S01]  /*2b00*/  @!P5 IMAD.IADD R0, R0, 0x1, -R22 ;  /* 0x000000010000d824 */ /* 0x000fe200078e0a16 */
[----:B------:R-:W-:Y:S01]  /*2b10*/  ISETP.GE.AND P5, PT, R6, RZ, PT ;  /* 0x000000ff0600720c */ /* 0x000fe20003fa6270 */
[----:B------:R-:W-:Y:S01]  /*2b20*/  IMAD R17, R22, R7, R17 ;  /* 0x0000000716117224 */ /* 0x000fe200078e0211 */
[----:B------:R1:W-:Y:S01]  /*2b30*/  STL [R1+0x158], R9 ;  /* 0x0001580901007387 */ /* 0x0003e20000100800 */
[----:B0-----:R-:W-:Y:S01]  /*2b40*/  IMAD.MOV.U32 R10, RZ, RZ, R2 ;  /* 0x000000ffff0a7224 */ /* 0x001fe200078e0002 */
[----:B------:R-:W-:Y:S01]  /*2b50*/  IADD3 R7, R24, 0x164, RZ ;  /* 0x0000016418077810 */ /* 0x000fe20007ffe0ff */
[----:B------:R-:W-:-:S03]  /*2b60*/  IMAD.HI.U32 R4, R3, R16, RZ ;  /* 0x0000001003047227 */ /* 0x000fc600078e00ff */
[----:B------:R-:W-:Y:S01]  /*2b70*/  IABS R14, R7 ;  /* 0x00000007000e7213 */ /* 0x000fe20000000000 */
[----:B------:R-:W-:Y:S01]  /*2b80*/  @!P1 IMAD.MOV R10, RZ, RZ, -R10 ;  /* 0x000000ffff0a9224 */ /* 0x000fe200078e0a0a */
[----:B------:R-:W-:Y:S01]  /*2b90*/  ISETP.GT.U32.AND P1, PT, R22, R17, PT ;  /* 0x000000111600720c */ /* 0x000fe20003f24070 */
[----:B------:R-:W-:Y:S02]  /*2ba0*/  IMAD.MOV R4, RZ, RZ, -R4 ;  /* 0x000000ffff047224 */ /* 0x000fe400078e0a04 */
[----:B-1----:R-:W-:Y:S01]  /*2bb0*/  IMAD.MOV.U32 R9, RZ, RZ, R0 ;  /* 0x000000ffff097224 */ /* 0x002fe200078e0000 */
[----:B------:R0:W-:Y:S01]  /*2bc0*/  STL [R1+0x154], R10 ;  /* 0x0001540a01007387 */ /* 0x0001e20000100800 */
[----:B------:R-:W-:Y:S02]  /*2bd0*/  @!P2 IMAD.IADD R18, R18, 0x1, -R22 ;  /* 0x000000011212a824 */ /* 0x000fe400078e0a16 */
[----:B------:R-:W-:Y:S01]  /*2be0*/  @!P4 IMAD.MOV R9, RZ, RZ, -R9 ;  /* 0x000000ffff09c224 */ /* 0x000fe200078e0a09 */
[----:B------:R-:W-:Y:S01]  /*2bf0*/  ISETP.GE.AND P4, PT, R15, RZ, PT ;  /* 0x000000ff0f00720c */ /* 0x000fe20003f86270 */
[C---:B------:R-:W-:Y:S01]  /*2c00*/  IMAD R16, R22.reuse, R4, R16 ;  /* 0x0000000416107224 */ /* 0x040fe200078e0210 */
[----:B------:R-:W-:Y:S01]  /*2c10*/  IABS R15, R15 ;  /* 0x0000000f000f7213 */ /* 0x000fe20000000000 */
[----:B------:R-:W-:Y:S01]  /*2c20*/  IMAD.MOV.U32 R12, RZ, RZ, R11 ;  /* 0x000000ffff0c7224 */ /* 0x000fe200078e000b */
[----:B------:R-:W-:Y:S01]  /*2c30*/  ISETP.GT.U32.AND P2, PT, R22, R18, PT ;  /* 0x000000121600720c */ /* 0x000fe20003f44070 */
[----:B------:R-:W-:Y:S01]  /*2c40*/  @!P1 IMAD.IADD R17, R17, 0x1, -R22 ;  /* 0x0000000111119824 */ /* 0x000fe200078e0a16 */
[----:B------:R-:W-:Y:S01]  /*2c50*/  IADD3 R4, R24, 0x15c, RZ ;  /* 0x0000015c18047810 */ /* 0x000fe20007ffe0ff */
[----:B------:R-:W-:Y:S01]  /*2c60*/  IMAD.HI.U32 R8, R3, R15, RZ ;  /* 0x0000000f03087227 */ /* 0x000fe200078e00ff */
[----:B------:R1:W-:Y:S01]  /*2c70*/  STL [R1+0x150], R9 ;  /* 0x0001500901007387 */ /* 0x0003e20000100800 */
[----:B0-----:R-:W-:-:S02]  /*2c80*/  IABS R10, R5 ;  /* 0x00000005000a7213 */ /* 0x001fc40000000000 */
[----:B------:R-:W-:Y:S01]  /*2c90*/  @!P6 IMAD.MOV R12, RZ, RZ, -R12 ;  /* 0x000000ffff0ce224 */ /* 0x000fe200078e0a0c */
[C---:B------:R-:W-:Y:S01]  /*2ca0*/  ISETP.GT.U32.AND P6, PT, R22.reuse, R16, PT ;  /* 0x000000101600720c */ /* 0x040fe20003fc4070 */
[----:B------:R-:W-:Y:S01]  /*2cb0*/  IMAD.HI.U32 R6, R3, R14, RZ ;  /* 0x0000000e03067227 */ /* 0x000fe200078e00ff */
[----:B------:R-:W-:Y:S02]  /*2cc0*/  ISETP.GT.U32.AND P1, PT, R22, R17, PT ;  /* 0x000000111600720c */ /* 0x000fe40003f24070 */
[----:B------:R-:W-:Y:S01]  /*2cd0*/  IADD3 R11, R24, 0x154, RZ ;  /* 0x00000154180b7810 */ /* 0x000fe20007ffe0ff */
[----:B------:R-:W-:Y:S01]  /*2ce0*/  IMAD.MOV R8, RZ, RZ, -R8 ;  /* 0x000000ffff087224 */ /* 0x000fe200078e0a08 */
[----:B-1----:R-:W-:Y:S01]  /*2cf0*/  IABS R9, R4 ;  /* 0x0000000400097213 */ /* 0x002fe20000000000 */
[----:B------:R-:W-:Y:S01]  /*2d00*/  IMAD.MOV R6, RZ, RZ, -R6 ;  /* 0x000000ffff067224 */ /* 0x000fe200078e0a06 */
[----:B------:R0:W-:Y:S01]  /*2d10*/  STL [R1+0x14c], R12 ;  /* 0x00014c0c01007387 */ /* 0x0001e20000100800 */
[----:B------:R-:W-:-:S02]  /*2d20*/  IMAD R15, R22, R8, R15 ;  /* 0x00000008160f7224 */ /* 0x000fc400078e020f */
[----:B------:R-:W-:Y:S02]  /*2d30*/  IMAD R14, R22, R6, R14 ;  /* 0x00000006160e7224 */ /* 0x000fe400078e020e */
[----:B------:R-:W-:Y:S01]  /*2d40*/  @!P2 IMAD.IADD R18, R18, 0x1, -R22 ;  /* 0x000000011212a824 */ /* 0x000fe200078e0a16 */
[----:B------:R-:W-:Y:S01]  /*2d50*/  ISETP.GT.U32.AND P2, PT, R22, R15, PT ;  /* 0x0000000f1600720c */ /* 0x000fe20003f44070 */
[----:B------:R-:W-:Y:S01]  /*2d60*/  IMAD.HI.U32 R0, R3, R9, RZ ;  /* 0x0000000903007227 */ /* 0x000fe200078e00ff */
[----:B0-----:R-:W-:-:S03]  /*2d70*/  IADD3 R12, R24, 0x150, RZ ;  /* 0x00000150180c7810 */ /* 0x001fc60007ffe0ff */
[----:B------:R-:W-:Y:S01]  /*2d80*/  @!P6 IMAD.IADD R16, R16, 0x1, -R22 ;  /* 0x000000011010e824 */ /* 0x000fe200078e0a16 */
[C---:B------:R-:W-:Y:S01]  /*2d90*/  ISETP.GT.U32.AND P6, PT, R22.reuse, R14, PT ;  /* 0x0000000e1600720c */ /* 0x040fe20003fc4070 */
[----:B------:R-:W-:Y:S01]  /*2da0*/  IMAD.MOV R0, RZ, RZ, -R0 ;  /* 0x000000ffff007224 */ /* 0x000fe200078e0a00 */
[----:B------:R-:W-:Y:S01]  /*2db0*/  IABS R6, R12 ;  /* 0x0000000c00067213 */ /* 0x000fe20000000000 */
[--C-:B------:R-:W-:Y:S01]  /*2dc0*/  @!P1 IMAD.IADD R17, R17, 0x1, -R22.reuse ;  /* 0x0000000111119824 */ /* 0x100fe200078e0a16 */
[----:B------:R-:W-:Y:S01]  /*2dd0*/  ISETP.GE.AND P1, PT, R7, RZ, PT ;  /* 0x000000ff0700720c */ /* 0x000fe20003f26270 */
[----:B------:R-:W-:Y:S01]  /*2de0*/  IMAD R9, R22, R0, R9 ;  /* 0x0000000016097224 */ /* 0x000fe200078e0209 */
[----:B------:R-:W-:Y:S01]  /*2df0*/  IADD3 R0, R24, 0x158, RZ ;  /* 0x0000015818007810 */ /* 0x000fe20007ffe0ff */
[----:B------:R-:W-:Y:S01]  /*2e00*/  @!P2 IMAD.IADD R15, R15, 0x1, -R22 ;  /* 0x000000010f0fa824 */ /* 0x000fe200078e0a16 */
[----:B------:R-:W-:Y:S01]  /*2e10*/  IABS R7, R11 ;  /* 0x0000000b00077213 */ /* 0x000fe20000000000 */
[----:B------:R-:W-:Y:S01]  /*2e20*/  IMAD.MOV.U32 R20, RZ, RZ, R17 ;  /* 0x000000ffff147224 */ /* 0x000fe200078e0011 */
[----:B------:R-:W-:Y:S01]  /*2e30*/  IABS R8, R0 ;  /* 0x0000000000087213 */ /* 0x000fe20000000000 */
[----:B------:R-:W-:Y:S01]  /*2e40*/  IMAD.HI.U32 R2, R3, R10, RZ ;  /* 0x0000000a03027227 */ /* 0x000fe200078e00ff */
[----:B------:R-:W-:-:S03]  /*2e50*/  ISETP.GT.U32.AND P2, PT, R22, R16, PT ;  /* 0x000000101600720c */ /* 0x000fc60003f44070 */
[----:B------:R-:W-:Y:S02]  /*2e60*/  @!P6 IMAD.IADD R14, R14, 0x1, -R22 ;  /* 0x000000010e0ee824 */ /* 0x000fe400078e0a16 */
[----:B------:R-:W-:Y:S01]  /*2e70*/  @!P0 IMAD.MOV R20, RZ, RZ, -R20 ;  /* 0x000000ffff148224 */ /* 0x000fe200078e0a14 */
[C---:B------:R-:W-:Y:S01]  /*2e80*/  ISETP.GT.U32.AND P0, PT, R22.reuse, R15, PT ;  /* 0x0000000f1600720c */ /* 0x040fe20003f04070 */
[C---:B------:R-:W-:Y:S01]  /*2e90*/  IMAD.HI.U32 R17, R3.reuse, R8, RZ ;  /* 0x0000000803117227 */ /* 0x040fe200078e00ff */
[----:B------:R-:W-:Y:S02]  /*2ea0*/  ISETP.GT.U32.AND P6, PT, R22, R14, PT ;  /* 0x0000000e1600720c */ /* 0x000fe40003fc4070 */
[----:B------:R0:W-:Y:S01]  /*2eb0*/  STL [R1+0x148], R20 ;  /* 0x0001481401007387 */ /* 0x0001e20000100800 */
[----:B------:R-:W-:Y:S02]  /*2ec0*/  IMAD.MOV R2, RZ, RZ, -R2 ;  /* 0x000000ffff027224 */ /* 0x000fe400078e0a02 */
[----:B------:R-:W-:-:S04]  /*2ed0*/  IMAD.HI.U32 R19, R3, R7, RZ ;  /* 0x0000000703137227 */ /* 0x000fc800078e00ff */
[----:B------:R-:W-:Y:S02]  /*2ee0*/  IMAD.MOV R17, RZ, RZ, -R17 ;  /* 0x000000ffff117224 */ /* 0x000fe400078e0a11 */
[C---:B------:R-:W-:Y:S01]  /*2ef0*/  IMAD R10, R22.reuse, R2, R10 ;  /* 0x00000002160a7224 */ /* 0x040fe200078e020a */
[----:B------:R-:W-:Y:S01]  /*2f00*/  IABS R2, R13 ;  /* 0x0000000d00027213 */ /* 0x000fe20000000000 */
[----:B------:R-:W-:Y:S02]  /*2f10*/  IMAD.MOV R19, RZ, RZ, -R19 ;  /* 0x000000ffff137224 */ /* 0x000fe400078e0a13 */
[C---:B------:R-:W-:Y:S02]  /*2f20*/  IMAD R8, R22.reuse, R17, R8 ;  /* 0x0000001116087224 */ /* 0x040fe400078e0208 */
[----:B------:R-:W-:Y:S01]  /*2f30*/  @!P3 IMAD.MOV R18, RZ, RZ, -R18 ;  /* 0x000000ffff12b224 */ /* 0x000fe200078e0a12 */
[----:B------:R-:W-:Y:S01]  /*2f40*/  ISETP.GT.U32.AND P3, PT, R22, R10, PT ;  /* 0x0000000a1600720c */ /* 0x000fe20003f64070 */
[--C-:B------:R-:W-:Y:S01]  /*2f50*/  @!P2 IMAD.IADD R16, R16, 0x1, -R22.reuse ;  /* 0x000000011010a824 */ /* 0x100fe200078e0a16 */
[C---:B------:R-:W-:Y:S01]  /*2f60*/  ISETP.GT.U32.AND P2, PT, R22.reuse, R9, PT ;  /* 0x000000091600720c */ /* 0x040fe20003f44070 */
[C---:B------:R-:W-:Y:S01]  /*2f70*/  IMAD R7, R22.reuse, R19, R7 ;  /* 0x0000001316077224 */ /* 0x040fe200078e0207 */
[----:B------:R1:W-:Y:S01]  /*2f80*/  STL [R1+0x144], R18 ;  /* 0x0001441201007387 */ /* 0x0003e20000100800 */
[--C-:B------:R-:W-:Y:S01]  /*2f90*/  @!P0 IMAD.IADD R15, R15, 0x1, -R22.reuse ;  /* 0x000000010f0f8824 */ /* 0x100fe200078e0a16 */
[----:B------:R-:W-:Y:S01]  /*2fa0*/  ISETP.GT.U32.AND P0, PT, R22, R8, PT ;  /* 0x000000081600720c */ /* 0x000fe20003f04070 */
[----:B------:R-:W-:Y:S01]  /*2fb0*/  @!P6 IMAD.IADD R14, R14, 0x1, -R22 ;  /* 0x000000010e0ee824 */ /* 0x000fe200078e0a16 */
[----:B------:R-:W-:Y:S01]  /*2fc0*/  ISETP.GT.U32.AND P6, PT, R22, R7, PT ;  /* 0x000000071600720c */ /* 0x000fe20003fc4070 */
[----:B------:R-:W-:-:S02]  /*2fd0*/  IMAD.MOV.U32 R21, RZ, RZ, R16 ;  /* 0x000000ffff157224 */ /* 0x000fc400078e0010 */
[----:B------:R-:W-:-:S04]  /*2fe0*/  IMAD.HI.U32 R17, R3, R6, RZ ;  /* 0x0000000603117227 */ /* 0x000fc800078e00ff */
[--C-:B------:R-:W-:Y:S01]  /*2ff0*/  @!P3 IMAD.IADD R10, R10, 0x1, -R22.reuse ;  /* 0x000000010a0ab824 */ /* 0x100fe200078e0a16 */
[----:B------:R-:W-:Y:S01]  /*3000*/  ISETP.GE.AND P3, PT, R5, RZ, PT ;  /* 0x000000ff0500720c */ /* 0x000fe20003f66270 */
[--C-:B------:R-:W-:Y:S01]  /*3010*/  @!P2 IMAD.IADD R9, R9, 0x1, -R22.reuse ;  /* 0x000000010909a824 */ /* 0x100fe200078e0a16 */
[----:B------:R-:W-:Y:S01]  /*3020*/  ISETP.GE.AND P2, PT, R4, RZ, PT ;  /* 0x000000ff0400720c */ /* 0x000fe20003f46270 */
[--C-:B------:R-:W-:Y:S01]  /*3030*/  @!P0 IMAD.IADD R8, R8, 0x1, -R22.reuse ;  /* 0x0000000108088824 */ /* 0x100fe200078e0a16 */
[----:B------:R-:W-:Y:S01]  /*3040*/  ISETP.GT.U32.AND P0, PT, R22, R10, PT ;  /* 0x0000000a1600720c */ /* 0x000fe20003f04070 */
[----:B0-----:R-:W-:Y:S01]  /*3050*/  IMAD.MOV.U32 R20, RZ, RZ, R15 ;  /* 0x000000ffff147224 */ /* 0x001fe200078e000f */
[----:B------:R-:W-:Y:S01]  /*3060*/  IADD3 R5, R24, 0x144, RZ ;  /* 0x0000014418057810 */ /* 0x000fe20007ffe0ff */
[----:B------:R-:W-:Y:S01]  /*3070*/  @!P6 IMAD.IADD R7, R7, 0x1, -R22 ;  /* 0x000000010707e824 */ /* 0x000fe200078e0a16 */
[C---:B------:R-:W-:Y:S01]  /*3080*/  ISETP.GT.U32.AND P6, PT, R22.reuse, R8, PT ;  /* 0x000000081600720c */ /* 0x040fe20003fc4070 */
[----:B------:R-:W-:Y:S01]  /*3090*/  @!P5 IMAD.MOV R21, RZ, RZ, -R21 ;  /* 0x000000ffff15d224 */ /* 0x000fe200078e0a15 */
[C---:B------:R-:W-:Y:S01]  /*30a0*/  ISETP.GT.U32.AND P5, PT, R22.reuse, R9, PT ;  /* 0x000000091600720c */ /* 0x040fe20003fa4070 */
[----:B------:R-:W-:Y:S01]  /*30b0*/  IMAD.MOV R17, RZ, RZ, -R17 ;  /* 0x000000ffff117224 */ /* 0x000fe200078e0a11 */
[----:B------:R-:W-:Y:S01]  /*30c0*/  IABS R15, R5 ;  /* 0x00000005000f7213 */ /* 0x000fe20000000000 */
[----:B-1----:R-:W-:Y:S01]  /*30d0*/  IMAD.HI.U32 R18, R3, R2, RZ ;  /* 0x0000000203127227 */ /* 0x002fe200078e00ff */
[----:B------:R-:W-:Y:S03]  /*30e0*/  STL [R1+0x140], R21 ;  /* 0x0001401501007387 */ /* 0x000fe60000100800 */
[----:B------:R-:W-:Y:S01]  /*30f0*/  @!P4 IMAD.MOV R20, RZ, RZ, -R20 ;  /* 0x000000ffff14c224 */ /* 0x000fe200078e0a14 */
[C---:B------:R-:W-:Y:S01]  /*3100*/  ISETP.GT.U32.AND P4, PT, R22.reuse, R7, PT ;  /* 0x000000071600720c */ /* 0x040fe20003f84070 */
[----:B------:R-:W-:Y:S01]  /*3110*/  IMAD R4, R22, R17, R6 ;  /* 0x0000001116047224 */ /* 0x000fe200078e0206 */
[----:B------:R-:W-:Y:S01]  /*3120*/  IADD3 R6, R24, 0x148, RZ ;  /* 0x0000014818067810 */ /* 0x000fe20007ffe0ff */
[----:B------:R-:W-:Y:S01]  /*3130*/  IMAD.MOV R18, RZ, RZ, -R18 ;  /* 0x000000ffff127224 */ /* 0x000fe200078e0a12 */
[----:B------:R-:W-:Y:S01]  /*3140*/  STL [R1+0x13c], R20 ;  /* 0x00013c1401007387 */ /* 0x000fe20000100800 */
[----:B------:R-:W-:Y:S01]  /*3150*/  IMAD.MOV.U32 R16, RZ, RZ, R14 ;  /* 0x000000ffff107224 */ /* 0x000fe200078e000e */
[----:B------:R-:W-:Y:S01]  /*3160*/  IABS R14, R6 ;  /* 0x00000006000e7213 */ /* 0x000fe20000000000 */
[----:B------:R-:W-:-:S02]  /*3170*/  IMAD R2, R22, R18, R2 ;  /* 0x0000001216027224 */ /* 0x000fc400078e0202 */
[----:B------:R-:W-:Y:S01]  /*3180*/  @!P1 IMAD.MOV R16, RZ, RZ, -R16 ;  /* 0x000000ffff109224 */ /* 0x000fe200078e0a10 */
[----:B------:R-:W-:Y:S01]  /*3190*/  ISETP.GT.U32.AND P1, PT, R22, R4, PT ;  /* 0x000000041600720c */ /* 0x000fe20003f24070 */
[--C-:B------:R-:W-:Y:S01]  /*31a0*/  @!P0 IMAD.IADD R10, R10, 0x1, -R22.reuse ;  /* 0x000000010a0a8824 */ /* 0x100fe200078e0a16 */
[----:B------:R-:W-:Y:S01]  /*31b0*/  ISETP.GE.AND P0, PT, R0, RZ, PT ;  /* 0x000000ff0000720c */ /* 0x000fe20003f06270 */
[--C-:B------:R-:W-:Y:S01]  /*31c0*/  @!P5 IMAD.IADD R9, R9, 0x1, -R22.reuse ;  /* 0x000000010909d824 */ /* 0x100fe200078e0a16 */
[----:B------:R-:W-:Y:S01]  /*31d0*/  ISETP.GT.U32.AND P5, PT, R22, R2, PT ;  /* 0x000000021600720c */ /* 0x000fe20003fa4070 */
[----:B------:R-:W-:Y:S01]  /*31e0*/  @!P6 IMAD.IADD R8, R8, 0x1, -R22 ;  /* 0x000000010808e824 */ /* 0x000fe200078e0a16 */
[----:B------:R-:W-:Y:S01]  /*31f0*/  ISETP.GE.AND P6, PT, R11, RZ, PT ;  /* 0x000000ff0b00720c */ /* 0x000fe20003fc6270 */
[----:B------:R-:W-:Y:S01]  /*3200*/  IMAD.MOV.U32 R0, RZ, RZ, R15 ;  /* 0x000000ffff007224 */ /* 0x000fe200078e000f */
[----:B------:R0:W-:Y:S01]  /*3210*/  STL [R1+0x138], R16 ;  /* 0x0001381001007387 */ /* 0x0001e20000100800 */
[----:B------:R-:W-:-:S04]  /*3220*/  IMAD.HI.U32 R11, R3, R14, RZ ;  /* 0x0000000e030b7227 */ /* 0x000fc800078e00ff */
[----:B------:R-:W-:Y:S01]  /*3230*/  @!P4 IMAD.IADD R7, R7, 0x1, -R22 ;  /* 0x000000010707c824 */ /* 0x000fe200078e0a16 */
[----:B------:R-:W-:Y:S01]  /*3240*/  ISETP.GE.AND P4, PT, R12, RZ, PT ;  /* 0x000000ff0c00720c */ /* 0x000fe20003f86270 */
[----:B------:R-:W-:-:S04]  /*3250*/  IMAD.HI.U32 R12, R3, R0, RZ ;  /* 0x00000000030c7227 */ /* 0x000fc800078e00ff */
[----:B0-----:R-:W-:Y:S02]  /*3260*/  IMAD.MOV.U32 R16, RZ, RZ, R9 ;  /* 0x000000ffff107224 */ /* 0x001fe400078e0009 */
[----:B------:R-:W-:Y:S02]  /*3270*/  IMAD.MOV R11, RZ, RZ, -R11 ;  /* 0x000000ffff0b7224 */ /* 0x000fe400078e0a0b */
[----:B------:R-:W-:Y:S01]  /*3280*/  @!P2 IMAD.MOV R16, RZ, RZ, -R16 ;  /* 0x000000ffff10a224 */ /* 0x000fe200078e0a10 */
[----:B------:R-:W-:Y:S01]  /*3290*/  ISETP.GE.AND P2, PT, R6, RZ, PT ;  /* 0x000000ff0600720c */ /* 0x000fe20003f46270 */
[----:B------:R-:W-:Y:S02]  /*32a0*/  IMAD.MOV.U32 R17, RZ, RZ, R10 ;  /* 0x000000ffff117224 */ /* 0x000fe400078e000a */
[----:B------:R-:W-:Y:S02]  /*32b0*/  IMAD.MOV R10, RZ, RZ, -R12 ;  /* 0x000000ffff0a7224 */ /* 0x000fe400078e0a0c */
[----:B------:R-:W-:Y:S01]  /*32c0*/  IMAD R6, R22, R11, R14 ;  /* 0x0000000b16067224 */ /* 0x000fe200078e020e */
[----:B------:R-:W-:Y:S01]  /*32d0*/  IADD3 R11, R24, 0x138, RZ ;  /* 0x00000138180b7810 */ /* 0x000fe20007ffe0ff */
[----:B------:R-:W-:Y:S01]  /*32e0*/  @!P1 IMAD.IADD R4, R4, 0x1, -R22 ;  /* 0x0000000104049824 */ /* 0x000fe200078e0a16 */
[----:B------:R-:W-:Y:S01]  /*32f0*/  ISETP.GE.AND P1, PT, R13, RZ, PT ;  /* 0x000000ff0d00720c */ /* 0x000fe20003f26270 */
[----:B------:R-:W-:-:S02]  /*3300*/  IMAD R0, R22, R10, R0 ;  /* 0x0000000a16007224 */ /* 0x000fc400078e0200 */
[----:B------:R-:W-:Y:S01]  /*3310*/  IMAD.MOV.U32 R9, RZ, RZ, R7 ;  /* 0x000000ffff097224 */ /* 0x000fe200078e0007 */
[----:B------:R-:W-:Y:S01]  /*3320*/  IADD3 R7, R24, 0x13c, RZ ;  /* 0x0000013c18077810 */ /* 0x000fe20007ffe0ff */
[----:B------:R-:W-:Y:S01]  /*3330*/  @!P0 IMAD.MOV R8, RZ, RZ, -R8 ;  /* 0x000000ffff088224 */ /* 0x000fe200078e0a08 */
[----:B------:R-:W-:Y:S01]  /*3340*/  ISETP.GT.U32.AND P0, PT, R22, R6, PT ;  /* 0x000000061600720c */ /* 0x000fe20003f04070 */
[--C-:B------:R-:W-:Y:S02]  /*3350*/  @!P5 IMAD.IADD R2, R2, 0x1, -R22.reuse ;  /* 0x000000010202d824 */ /* 0x100fe400078e0a16 */
[----:B------:R-:W-:Y:S01]  /*3360*/  @!P3 IMAD.MOV R17, RZ, RZ, -R17 ;  /* 0x000000ffff11b224 */ /* 0x000fe200078e0a11 */
[C---:B------:R-:W-:Y:S01]  /*3370*/  ISETP.GT.U32.AND P3, PT, R22.reuse, R4, PT ;  /* 0x000000041600720c */ /* 0x040fe20003f64070 */
[----:B------:R-:W-:Y:S01]  /*3380*/  @!P6 IMAD.MOV R9, RZ, RZ, -R9 ;  /* 0x000000ffff09e224 */ /* 0x000fe200078e0a09 */
[C---:B------:R-:W-:Y:S02]  /*3390*/  ISETP.GT.U32.AND P6, PT, R22.reuse, R0, PT ;  /* 0x000000001600720c */ /* 0x040fe40003fc4070 */
[----:B------:R-:W-:Y:S01]  /*33a0*/  ISETP.GT.U32.AND P5, PT, R22, R2, PT ;  /* 0x000000021600720c */ /* 0x000fe20003fa4070 */
[----:B------:R-:W-:Y:S04]  /*33b0*/  STL [R1+0x134], R17 ;  /* 0x0001341101007387 */ /* 0x000fe80000100800 */
[----:B------:R0:W-:Y:S01]  /*33c0*/  STL [R1+0x130], R16 ;  /* 0x0001301001007387 */ /* 0x0001e20000100800 */
[----:B------:R-:W-:Y:S01]  /*33d0*/  @!P0 IMAD.IADD R6, R6, 0x1, -R22 ;  /* 0x0000000106068824 */ /* 0x000fe200078e0a16 */
[----:B------:R-:W-:-:S02]  /*33e0*/  ISETP.GE.AND P0, PT, R7, RZ, PT ;  /* 0x000000ff0700720c */ /* 0x000fc40003f06270 */
[----:B------:R1:W-:Y:S01]  /*33f0*/  STL [R1+0x12c], R8 ;  /* 0x00012c0801007387 */ /* 0x0003e20000100800 */
[--C-:B------:R-:W-:Y:S01]  /*3400*/  @!P3 IMAD.IADD R4, R4, 0x1, -R22.reuse ;  /* 0x000000010404b824 */ /* 0x100fe200078e0a16 */
[----:B------:R-:W-:Y:S01]  /*3410*/  ISETP.GE.AND P3, PT, R5, RZ, PT ;  /* 0x000000ff0500720c */ /* 0x000fe20003f66270 */
[--C-:B------:R-:W-:Y:S01]  /*3420*/  @!P6 IMAD.IADD R0, R0, 0x1, -R22.reuse ;  /* 0x000000010000e824 */ /* 0x100fe200078e0a16 */
[----:B------:R-:W-:Y:S01]  /*3430*/  IABS R5, R7 ;  /* 0x0000000700057213 */ /* 0x000fe20000000000 */
[----:B------:R-:W-:Y:S01]  /*3440*/  @!P5 IMAD.IADD R2, R2, 0x1, -R22 ;  /* 0x000000010202d824 */ /* 0x000fe200078e0a16 */
[----:B------:R-:W-:Y:S01]  /*3450*/  ISETP.GT.U32.AND P6, PT, R22, R6, PT ;  /* 0x000000061600720c */ /* 0x000fe20003fc4070 */
[----:B------:R2:W-:Y:S01]  /*3460*/  STL [R1+0x128], R9 ;  /* 0x0001280901007387 */ /* 0x0005e20000100800 */
[C---:B0-----:R-:W-:Y:S02]  /*3470*/  IADD3 R16, R24.reuse, 0x128, RZ ;  /* 0x0000012818107810 */ /* 0x041fe40007ffe0ff */
[----:B-1----:R-:W-:-:S04]  /*3480*/  IADD3 R8, R24, 0x140, RZ ;  /* 0x0000014018087810 */ /* 0x002fc80007ffe0ff */
[----:B------:R-:W-:Y:S02]  /*3490*/  IABS R10, R8 ;  /* 0x00000008000a7213 */ /* 0x000fe40000000000 */
[----:B------:R-:W-:Y:S01]  /*34a0*/  ISETP.GE.AND P5, PT, R8, RZ, PT ;  /* 0x000000ff0800720c */ /* 0x000fe20003fa6270 */
[----:B------:R-:W-:Y:S02]  /*34b0*/  IMAD.MOV.U32 R8, RZ, RZ, R2 ;  /* 0x000000ffff087224 */ /* 0x000fe400078e0002 */
[----:B------:R-:W-:-:S04]  /*34c0*/  IMAD.HI.U32 R7, R3, R10, RZ ;  /* 0x0000000a03077227 */ /* 0x000fc800078e00ff */
[----:B------:R-:W-:Y:S01]  /*34d0*/  IMAD.MOV R2, RZ, RZ, -R7 ;  /* 0x000000ffff027224 */ /* 0x000fe200078e0a07 */
[----:B------:R-:W-:Y:S01]  /*34e0*/  IADD3 R7, R24, 0x134, RZ ;  /* 0x0000013418077810 */ /* 0x000fe20007ffe0ff */
[----:B--2---:R-:W-:Y:S02]  /*34f0*/  IMAD.MOV.U32 R9, RZ, RZ, R4 ;  /* 0x000000ffff097224 */ /* 0x004fe400078e0004 */
[----:B------:R-:W-:Y:S01]  /*3500*/  IMAD R10, R22, R2, R10 ;  /* 0x00000002160a7224 */ /* 0x000fe200078e020a */
[----:B------:R-:W-:Y:S01]  /*3510*/  IADD3 R2, R24, 0x12c, RZ ;  /* 0x0000012c18027810 */ /* 0x000fe20007ffe0ff */
[----:B------:R-:W-:-:S04]  /*3520*/  IMAD.HI.U32 R4, R3, R5, RZ ;  /* 0x0000000503047227 */ /* 0x000fc800078e00ff */
[----:B------:R-:W-:Y:S01]  /*3530*/  @!P6 IMAD.IADD R6, R6, 0x1, -R22 ;  /* 0x000000010606e824 */ /* 0x000fe200078e0a16 */
[C---:B------:R-:W-:Y:S01]  /*3540*/  ISETP.GT.U32.AND P6, PT, R22.reuse, R10, PT ;  /* 0x0000000a1600720c */ /* 0x040fe20003fc4070 */
[----:B------:R-:W-:Y:S01]  /*3550*/  @!P4 IMAD.MOV R9, RZ, RZ, -R9 ;  /* 0x000000ffff09c224 */ /* 0x000fe200078e0a09 */
[C---:B------:R-:W-:Y:S01]  /*3560*/  ISETP.GT.U32.AND P4, PT, R22.reuse, R0, PT ;  /* 0x000000001600720c */ /* 0x040fe20003f84070 */
[----:B------:R-:W-:Y:S02]  /*3570*/  IMAD.MOV R4, RZ, RZ, -R4 ;  /* 0x000000ffff047224 */ /* 0x000fe400078e0a04 */
[----:B------:R-:W-:Y:S01]  /*3580*/  IMAD.MOV.U32 R12, RZ, RZ, R6 ;  /* 0x000000ffff0c7224 */ /* 0x000fe200078e0006 */
[----:B------:R0:W-:Y:S01]  /*3590*/  STL [R1+0x124], R9 ;  /* 0x0001240901007387 */ /* 0x0001e20000100800 */
[----:B------:R-:W-:Y:S02]  /*35a0*/  IMAD R4, R22, R4, R5 ;  /* 0x0000000416047224 */ /* 0x000fe400078e0205 */
[----:B------:R-:W-:-:S02]  /*35b0*/  @!P2 IMAD.MOV R12, RZ, RZ, -R12 ;  /* 0x000000ffff0ca224 */ /* 0x000fc400078e0a0c */
[----:B------:R-:W-:Y:S01]  /*35c0*/  @!P1 IMAD.MOV R8, RZ, RZ, -R8 ;  /* 0x000000ffff089224 */ /* 0x000fe200078e0a08 */
[----:B------:R-:W-:Y:S01]  /*35d0*/  ISETP.GT.U32.AND P2, PT, R22, R4, PT ;  /* 0x000000041600720c */ /* 0x000fe20003f44070 */
[--C-:B------:R-:W-:Y:S01]  /*35e0*/  @!P6 IMAD.IADD R10, R10, 0x1, -R22.reuse ;  /* 0x000000010a0ae824 */ /* 0x100fe200078e0a16 */
[----:B------:R-:W-:Y:S01]  /*35f0*/  ISETP.GE.AND P1, PT, R11, RZ, PT ;  /* 0x000000ff0b00720c */ /* 0x000fe20003f26270 */
[----:B------:R-:W-:Y:S01]  /*3600*/  @!P4 IMAD.IADD R0, R0, 0x1, -R22 ;  /* 0x000000010000c824 */ /* 0x000fe200078e0a16 */
[----:B------:R-:W-:Y:S01]  /*3610*/  IABS R11, R11 ;  /* 0x0000000b000b7213 */ /* 0x000fe20000000000 */
[----:B------:R1:W-:Y:S01]  /*3620*/  STL [R1+0x120], R8 ;  /* 0x0001200801007387 */ /* 0x0003e20000100800 */
[----:B------:R-:W-:Y:S02]  /*3630*/  ISETP.GT.U32.AND P6, PT, R22, R10, PT ;  /* 0x0000000a1600720c */ /* 0x000fe40003fc4070 */
[----:B0-----:R-:W-:Y:S01]  /*3640*/  IADD3 R9, R24, 0x130, RZ ;  /* 0x0000013018097810 */ /* 0x001fe20007ffe0ff */
[----:B------:R-:W-:Y:S01]  /*3650*/  IMAD.HI.U32 R5, R3, R11, RZ ;  /* 0x0000000b03057227 */ /* 0x000fe200078e00ff */
[----:B------:R-:W-:Y:S01]  /*3660*/  STL [R1+0x11c], R12 ;  /* 0x00011c0c01007387 */ /* 0x000fe20000100800 */
[----:B------:R-:W-:-:S02]  /*3670*/  ISETP.GE.AND P4, PT, R7, RZ, PT ;  /* 0x000000ff0700720c */ /* 0x000fc40003f86270 */
[----:B------:R-:W-:Y:S01]  /*3680*/  IMAD.MOV R5, RZ, RZ, -R5 ;  /* 0x000000ffff057224 */ /* 0x000fe200078e0a05 */
[----:B------:R-:W-:Y:S01]  /*3690*/  IABS R7, R7 ;  /* 0x0000000700077213 */ /* 0x000fe20000000000 */
[----:B-1----:R-:W-:Y:S02]  /*36a0*/  IMAD.MOV.U32 R8, RZ, RZ, R0 ;  /* 0x000000ffff087224 */ /* 0x002fe400078e0000 */
[----:B------:R-:W-:Y:S02]  /*36b0*/  @!P2 IMAD.IADD R4, R4, 0x1, -R22 ;  /* 0x000000010404a824 */ /* 0x000fe400078e0a16 */
[----:B------:R-:W-:Y:S01]  /*36c0*/  @!P3 IMAD.MOV R8, RZ, RZ, -R8 ;  /* 0x000000ffff08b224 */ /* 0x000fe200078e0a08 */
[----:B------:R-:W-:Y:S01]  /*36d0*/  ISETP.GE.AND P3, PT, R9, RZ, PT ;  /* 0x000000ff0900720c */ /* 0x000fe20003f66270 */
[----:B------:R-:W-:Y:S01]  /*36e0*/  IMAD R11, R22, R5, R11 ;  /* 0x00000005160b7224 */ /* 0x000fe200078e020b */
[----:B------:R-:W-:Y:S01]  /*36f0*/  IABS R9, R9 ;  /* 0x0000000900097213 */ /* 0x000fe20000000000 */
[----:B------:R-:W-:Y:S01]  /*3700*/  @!P6 IMAD.IADD R10, R10, 0x1, -R22 ;  /* 0x000000010a0ae824 */ /* 0x000fe200078e0a16 */
[----:B------:R0:W-:Y:S01]  /*3710*/  STL [R1+0x118], R8 ;  /* 0x0001180801007387 */ /* 0x0001e20000100800 */
[C---:B------:R-:W-:Y:S01]  /*3720*/  ISETP.GT.U32.AND P2, PT, R22.reuse, R4, PT ;  /* 0x000000041600720c */ /* 0x040fe20003f44070 */
[----:B------:R-:W-:Y:S01]  /*3730*/  IMAD.HI.U32 R0, R3, R7, RZ ;  /* 0x0000000703007227 */ /* 0x000fe200078e00ff */
[----:B------:R-:W-:-:S03]  /*3740*/  ISETP.GT.U32.AND P6, PT, R22, R11, PT ;  /* 0x0000000b1600720c */ /* 0x000fc60003fc4070 */
[----:B------:R-:W-:Y:S01]  /*3750*/  IMAD.HI.U32 R5, R3, R9, RZ ;  /* 0x0000000903057227 */ /* 0x000fe200078e00ff */
[----:B0-----:R-:W-:-:S03]  /*3760*/  IABS R8, R2 ;  /* 0x0000000200087213 */ /* 0x001fc60000000000 */
[----:B------:R-:W-:Y:S02]  /*3770*/  IMAD.MOV R5, RZ, RZ, -R5 ;  /* 0x000000ffff057224 */ /* 0x000fe400078e0a05 */
[----:B------:R-:W-:Y:S02]  /*3780*/  IMAD.MOV R0, RZ, RZ, -R0 ;  /* 0x000000ffff007224 */ /* 0x000fe400078e0a00 */
[----:B------:R-:W-:-:S04]  /*3790*/  IMAD.HI.U32 R6, R3, R8, RZ ;  /* 0x0000000803067227 */ /* 0x000fc800078e00ff */
[----:B------:R-:W-:Y:S02]  /*37a0*/  IMAD.MOV R6, RZ, RZ, -R6 ;  /* 0x000000ffff067224 */ /* 0x000fe400078e0a06 */
[C---:B------:R-:W-:Y:S02]  /*37b0*/  IMAD R9, R22.reuse, R5, R9 ;  /* 0x0000000516097224 */ /* 0x040fe400078e0209 */
[C---:B------:R-:W-:Y:S01]  /*37c0*/  IMAD R7, R22.reuse, R0, R7 ;  /* 0x0000000016077224 */ /* 0x040fe200078e0207 */
[----:B------:R-:W-:Y:S01]  /*37d0*/  IABS R0, R16 ;  /* 0x0000001000007213 */ /* 0x000fe20000000000 */
[----:B------:R-:W-:Y:S02]  /*37e0*/  IMAD.MOV.U32 R12, RZ, RZ, R10 ;  /* 0x000000ffff0c7224 */ /* 0x000fe400078e000a */
[----:B------:R-:W-:Y:S01]  /*37f0*/  IMAD R8, R22, R6, R8 ;  /* 0x0000000616087224 */ /* 0x000fe200078e0208 */
[----:B------:R-:W-:Y:S01]  /*3800*/  IADD3 R6, R24, 0x120, RZ ;  /* 0x0000012018067810 */ /* 0x000fe20007ffe0ff */
[----:B------:R-:W-:Y:S01]  /*3810*/  @!P2 IMAD.IADD R4, R4, 0x1, -R22 ;  /* 0x000000010404a824 */ /* 0x000fe200078e0a16 */
[C---:B------:R-:W-:Y:S01]  /*3820*/  ISETP.GT.U32.AND P2, PT, R22.reuse, R9, PT ;  /* 0x000000091600720c */ /* 0x040fe20003f44070 */
[----:B------:R-:W-:Y:S01]  /*3830*/  @!P5 IMAD.MOV R12, RZ, RZ, -R12 ;  /* 0x000000ffff0cd224 */ /* 0x000fe200078e0a0c */
[C---:B------:R-:W-:Y:S01]  /*3840*/  ISETP.GT.U32.AND P5, PT, R22.reuse, R7, PT ;  /* 0x000000071600720c */ /* 0x040fe20003fa4070 */
[----:B------:R-:W-:Y:S01]  /*3850*/  @!P6 IMAD.IADD R11, R11, 0x1, -R22 ;  /* 0x000000010b0be824 */ /* 0x000fe200078e0a16 */
[----:B------:R-:W-:Y:S01]  /*3860*/  ISETP.GT.U32.AND P6, PT, R22, R8, PT ;  /* 0x000000081600720c */ /* 0x000fe20003fc4070 */
[----:B------:R-:W-:Y:S01]  /*3870*/  IMAD.MOV.U32 R13, RZ, RZ, R4 ;  /* 0x000000ffff0d7224 */ /* 0x000fe200078e0004 */
[----:B------:R0:W-:Y:S01]  /*3880*/  STL [R1+0x114], R12 ;  /* 0x0001140c01007387 */ /* 0x0001e20000100800 */
[----:B------:R-:W-:Y:S01]  /*3890*/  IMAD.HI.U32 R5, R3, R0, RZ ;  /* 0x0000000003057227 */ /* 0x000fe200078e00ff */
[----:B------:R-:W-:-:S03]  /*38a0*/  IABS R15, R6 ;  /* 0x00000006000f7213 */ /* 0x000fc60000000000 */
[----:B------:R-:W-:Y:S02]  /*38b0*/  IMAD.MOV R5, RZ, RZ, -R5 ;  /* 0x000000ffff057224 */ /* 0x000fe400078e0a05 */
[--C-:B------:R-:W-:Y:S02]  /*38c0*/  @!P2 IMAD.IADD R9, R9, 0x1, -R22.reuse ;  /* 0x000000010909a824 */ /* 0x100fe400078e0a16 */
[--C-:B------:R-:W-:Y:S01]  /*38d0*/  @!P5 IMAD.IADD R7, R7, 0x1, -R22.reuse ;  /* 0x000000010707d824 */ /* 0x100fe200078e0a16 */
[----:B0-----:R-:W-:Y:S01]  /*38e0*/  IADD3 R12, R24, 0x124, RZ ;  /* 0x00000124180c7810 */ /* 0x001fe20007ffe0ff */
[----:B------:R-:W-:Y:S01]  /*38f0*/  @!P6 IMAD.IADD R8, R8, 0x1, -R22 ;  /* 0x000000010808e824 */ /* 0x000fe200078e0a16 */
[C---:B------:R-:W-:Y:S01]  /*3900*/  ISETP.GT.U32.AND P5, PT, R22.reuse, R11, PT ;  /* 0x0000000b1600720c */ /* 0x040fe20003fa4070 */
[----:B------:R-:W-:Y:S01]  /*3910*/  @!P0 IMAD.MOV R13, RZ, RZ, -R13 ;  /* 0x000000ffff0d8224 */ /* 0x000fe200078e0a0d */
[----:B------:R-:W-:Y:S01]  /*3920*/  IABS R10, R12 ;  /* 0x0000000c000a7213 */ /* 0x000fe20000000000 */
[C---:B------:R-:W-:Y:S01]  /*3930*/  IMAD R0, R22.reuse, R5, R0 ;  /* 0x0000000516007224 */ /* 0x040fe200078e0200 */
[----:B------:R-:W-:-:S02]  /*3940*/  ISETP.GT.U32.AND P6, PT, R22, R9, PT ;  /* 0x000000091600720c */ /* 0x000fc40003fc4070 */
[C---:B------:R-:W-:Y:S01]  /*3950*/  ISETP.GT.U32.AND P0, PT, R22.reuse, R8, PT ;  /* 0x000000081600720c */ /* 0x040fe20003f04070 */
[----:B------:R-:W-:Y:S01]  /*3960*/  IMAD.HI.U32 R4, R3, R10, RZ ;  /* 0x0000000a03047227 */ /* 0x000fe200078e00ff */
[----:B------:R-:W-:Y:S01]  /*3970*/  ISETP.GT.U32.AND P2, PT, R22, R7, PT ;  /* 0x000000071600720c */ /* 0x000fe20003f44070 */
[----:B------:R0:W-:Y:S01]  /*3980*/  STL [R1+0x110], R13 ;  /* 0x0001100d01007387 */ /* 0x0001e20000100800 */
[----:B------:R-:W-:Y:S01]  /*3990*/  IADD3 R5, R24, 0x11c, RZ ;  /* 0x0000011c18057810 */ /* 0x000fe20007ffe0ff */
[----:B------:R-:W-:Y:S02]  /*39a0*/  IMAD.MOV R4, RZ, RZ, -R4 ;  /* 0x000000ffff047224 */ /* 0x000fe400078e0a04 */
[----:B------:R-:W-:Y:S01]  /*39b0*/  @!P5 IMAD.IADD R11, R11, 0x1, -R22 ;  /* 0x000000010b0bd824 */ /* 0x000fe200078e0a16 */
[C---:B------:R-:W-:Y:S01]  /*39c0*/  ISETP.GT.U32.AND P5, PT, R22.reuse, R0, PT ;  /* 0x000000001600720c */ /* 0x040fe20003fa4070 */
[----:B------:R-:W-:Y:S01]  /*39d0*/  IMAD R10, R22, R4, R10 ;  /* 0x00000004160a7224 */ /* 0x000fe200078e020a */
[----:B------:R-:W-:Y:S01]  /*39e0*/  IADD3 R4, R24, 0x118, RZ ;  /* 0x0000011818047810 */ /* 0x000fe20007ffe0ff */
[--C-:B------:R-:W-:Y:S01]  /*39f0*/  @!P6 IMAD.IADD R9, R9, 0x1, -R22.reuse ;  /* 0x000000010909e824 */ /* 0x100fe200078e0a16 */
[----:B------:R-:W-:Y:S01]  /*3a00*/  IABS R14, R5 ;  /* 0x00000005000e7213 */ /* 0x000fe20000000000 */
[--C-:B------:R-:W-:Y:S01]  /*3a10*/  @!P0 IMAD.IADD R8, R8, 0x1, -R22.reuse ;  /* 0x0000000108088824 */ /* 0x100fe200078e0a16 */
[----:B------:R-:W-:Y:S01]  /*3a20*/  ISETP.GT.U32.AND P6, PT, R22, R10, PT ;  /* 0x0000000a1600720c */ /* 0x000fe20003fc4070 */
[----:B------:R-:W-:Y:S01]  /*3a30*/  @!P2 IMAD.IADD R7, R7, 0x1, -R22 ;  /* 0x000000010707a824 */ /* 0x000fe200078e0a16 */
[----:B------:R-:W-:Y:S01]  /*3a40*/  ISETP.GE.AND P0, PT, R16, RZ, PT ;  /* 0x000000ff1000720c */ /* 0x000fe20003f06270 */
[----:B------:R-:W-:Y:S01]  /*3a50*/  IMAD.MOV.U32 R18, RZ, RZ, R11 ;  /* 0x000000ffff127224 */ /* 0x000fe200078e000b */
[----:B------:R-:W-:Y:S01]  /*3a60*/  IABS R16, R4 ;  /* 0x0000000400107213 */ /* 0x000fe20000000000 */
[----:B------:R-:W-:Y:S01]  /*3a70*/  IMAD.MOV.U32 R17, RZ, RZ, R7 ;  /* 0x000000ffff117224 */ /* 0x000fe200078e0007 */
[----:B------:R-:W-:Y:S01]  /*3a80*/  ISETP.GE.AND P2, PT, R2, RZ, PT ;  /* 0x000000ff0200720c */ /* 0x000fe20003f46270 */
[----:B------:R-:W-:-:S04]  /*3a90*/  IMAD.HI.U32 R2, R3, R14, RZ ;  /* 0x0000000e03027227 */ /* 0x000fc800078e00ff */
[--C-:B------:R-:W-:Y:S01]  /*3aa0*/  @!P5 IMAD.IADD R0, R0, 0x1, -R22.reuse ;  /* 0x000000010000d824 */ /* 0x100fe200078e0a16 */
[----:B------:R-:W-:Y:S01]  /*3ab0*/  ISETP.GE.AND P5, PT, R12, RZ, PT ;  /* 0x000000ff0c00720c */ /* 0x000fe20003fa6270 */
[----:B------:R-:W-:Y:S02]  /*3ac0*/  @!P6 IMAD.IADD R10, R10, 0x1, -R22 ;  /* 0x000000010a0ae824 */ /* 0x000fe400078e0a16 */
[----:B------:R-:W-:Y:S02]  /*3ad0*/  IMAD.MOV.U32 R12, RZ, RZ, R16 ;  /* 0x000000ffff0c7224 */ /* 0x000fe400078e0010 */
[----:B------:R-:W-:Y:S01]  /*3ae0*/  IMAD.MOV R2, RZ, RZ, -R2 ;  /* 0x000000ffff027224 */ /* 0x000fe200078e0a02 */
[----:B------:R-:W-:Y:S01]  /*3af0*/  ISETP.GT.U32.AND P6, PT, R22, R10, PT ;  /* 0x0000000a1600720c */ /* 0x000fe20003fc4070 */
[----:B------:R-:W-:-:S04]  /*3b00*/  IMAD.HI.U32 R11, R3, R12, RZ ;  /* 0x0000000c030b7227 */ /* 0x000fc800078e00ff */
[----:B------:R-:W-:Y:S01]  /*3b10*/  IMAD R14, R22, R2, R14 ;  /* 0x00000002160e7224 */ /* 0x000fe200078e020e */
[----:B------:R-:W-:Y:S01]  /*3b20*/  IADD3 R2, R24, 0x114, RZ ;  /* 0x0000011418027810 */ /* 0x000fe20007ffe0ff */
[----:B------:R-:W-:Y:S01]  /*3b30*/  @!P1 IMAD.MOV R18, RZ, RZ, -R18 ;  /* 0x000000ffff129224 */ /* 0x000fe200078e0a12 */
[C---:B------:R-:W-:Y:S01]  /*3b40*/  ISETP.GT.U32.AND P1, PT, R22.reuse, R0, PT ;  /* 0x000000001600720c */ /* 0x040fe20003f24070 */
[----:B------:R-:W-:Y:S02]  /*3b50*/  IMAD.MOV R7, RZ, RZ, -R11 ;  /* 0x000000ffff077224 */ /* 0x000fe400078e0a0b */
[----:B0-----:R-:W-:Y:S01]  /*3b60*/  IMAD.HI.U32 R13, R3, R15, RZ ;  /* 0x0000000f030d7227 */ /* 0x001fe200078e00ff */
[----:B------:R0:W-:Y:S03]  /*3b70*/  STL [R1+0x10c], R18 ;  /* 0x00010c1201007387 */ /* 0x0001e60000100800 */
[----:B------:R-:W-:Y:S01]  /*3b80*/  @!P2 IMAD.MOV R8, RZ, RZ, -R8 ;  /* 0x000000ffff08a224 */ /* 0x000fe200078e0a08 */
[C---:B------:R-:W-:Y:S01]  /*3b90*/  ISETP.GT.U32.AND P2, PT, R22.reuse, R14, PT ;  /* 0x0000000e1600720c */ /* 0x040fe20003f44070 */
[----:B------:R-:W-:Y:S01]  /*3ba0*/  IMAD R12, R22, R7, R12 ;  /* 0x00000007160c7224 */ /* 0x000fe200078e020c */
[----:B------:R-:W-:Y:S01]  /*3bb0*/  IADD3 R7, R24, 0x10c, RZ ;  /* 0x0000010c18077810 */ /* 0x000fe20007ffe0ff */
[----:B------:R-:W-:-:S02]  /*3bc0*/  IMAD.MOV R13, RZ, RZ, -R13 ;  /* 0x000000ffff0d7224 */ /* 0x000fc400078e0a0d */
[--C-:B------:R-:W-:Y:S01]  /*3bd0*/  @!P6 IMAD.IADD R10, R10, 0x1, -R22.reuse ;  /* 0x000000010a0ae824 */ /* 0x100fe200078e0a16 */
[C---:B------:R-:W-:Y:S01]  /*3be0*/  ISETP.GT.U32.AND P6, PT, R22.reuse, R12, PT ;  /* 0x0000000c1600720c */ /* 0x040fe20003fc4070 */
[C---:B------:R-:W-:Y:S01]  /*3bf0*/  IMAD R15, R22.reuse, R13, R15 ;  /* 0x0000000d160f7224 */ /* 0x040fe200078e020f */
[----:B------:R-:W-:Y:S01]  /*3c00*/  IABS R13, R7 ;  /* 0x00000007000d7213 */ /* 0x000fe20000000000 */
[----:B------:R-:W-:Y:S02]  /*3c10*/  @!P4 IMAD.MOV R17, RZ, RZ, -R17 ;  /* 0x000000ffff11c224 */ /* 0x000fe400078e0a11 */
[----:B------:R-:W-:Y:S01]  /*3c20*/  @!P3 IMAD.MOV R9, RZ, RZ, -R9 ;  /* 0x000000ffff09b224 */ /* 0x000fe200078e0a09 */
[----:B------:R-:W-:Y:S01]  /*3c30*/  ISETP.GT.U32.AND P4, PT, R22, R15, PT ;  /* 0x0000000f1600720c */ /* 0x000fe20003f84070 */
[--C-:B------:R-:W-:Y:S01]  /*3c40*/  @!P1 IMAD.IADD R0, R0, 0x1, -R22.reuse ;  /* 0x0000000100009824 */ /* 0x100fe200078e0a16 */
[----:B------:R-:W-:Y:S01]  /*3c50*/  STL [R1+0x108], R17 ;  /* 0x0001081101007387 */ /* 0x000fe20000100800 */
[----:B------:R-:W-:Y:S01]  /*3c60*/  @!P2 IMAD.IADD R14, R14, 0x1, -R22 ;  /* 0x000000010e0ea824 */ /* 0x000fe200078e0a16 */
[----:B------:R-:W-:Y:S01]  /*3c70*/  ISETP.GE.AND P1, PT, R5, RZ, PT ;  /* 0x000000ff0500720c */ /* 0x000fe20003f26270 */
[----:B0-----:R-:W-:Y:S01]  /*3c80*/  IMAD.MOV.U32 R18, RZ, RZ, R10 ;  /* 0x000000ffff127224 */ /* 0x001fe200078e000a */
[----:B------:R0:W-:Y:S01]  /*3c90*/  STL [R1+0x104], R9 ;  /* 0x0001040901007387 */ /* 0x0001e20000100800 */
[----:B------:R-:W-:Y:S01]  /*3ca0*/  IADD3 R5, R24, 0x110, RZ ;  /* 0x0000011018057810 */ /* 0x000fe20007ffe0ff */
[----:B------:R-:W-:Y:S01]  /*3cb0*/  @!P6 IMAD.IADD R12, R12, 0x1, -R22 ;  /* 0x000000010c0ce824 */ /* 0x000fe200078e0a16 */
[----:B------:R-:W-:Y:S01]  /*3cc0*/  ISETP.GT.U32.AND P2, PT, R22, R14, PT ;  /* 0x0000000e1600720c */ /* 0x000fe20003f44070 */
[----:B------:R1:W-:Y:S01]  /*3cd0*/  STL [R1+0x100], R8 ;  /* 0x0001000801007387 */ /* 0x0003e20000100800 */
[----:B------:R-:W-:Y:S01]  /*3ce0*/  ISETP.GE.AND P3, PT, R6, RZ, PT ;  /* 0x000000ff0600720c */ /* 0x000fe20003f66270 */
[----:B------:R-:W-:Y:S01]  /*3cf0*/  IMAD.HI.U32 R16, R3, R13, RZ ;  /* 0x0000000d03107227 */ /* 0x000fe200078e00ff */
[----:B------:R-:W-:-:S02]  /*3d00*/  IABS R6, R5 ;  /* 0x0000000500067213 */ /* 0x000fc40000000000 */
[----:B------:R-:W-:Y:S01]  /*3d10*/  ISETP.GT.U32.AND P6, PT, R22, R12, PT ;  /* 0x0000000c1600720c */ /* 0x000fe20003fc4070 */
[----:B------:R-:W-:Y:S01]  /*3d20*/  @!P4 IMAD.IADD R15, R15, 0x1, -R22 ;  /* 0x000000010f0fc824 */ /* 0x000fe200078e0a16 */
[----:B0-----:R-:W-:Y:S01]  /*3d30*/  IABS R9, R2 ;  /* 0x0000000200097213 */ /* 0x001fe20000000000 */
[----:B------:R-:W-:Y:S01]  /*3d40*/  @!P5 IMAD.MOV R18, RZ, RZ, -R18 ;  /* 0x000000ffff12d224 */ /* 0x000fe200078e0a12 */
[----:B------:R-:W-:Y:S01]  /*3d50*/  ISETP.GE.AND P4, PT, R4, RZ, PT ;  /* 0x000000ff0400720c */ /* 0x000fe20003f86270 */
[----:B-1----:R-:W-:Y:S01]  /*3d60*/  IMAD.MOV.U32 R8, RZ, RZ, R0 ;  /* 0x000000ffff087224 */ /* 0x002fe200078e0000 */
[----:B------:R-:W-:Y:S01]  /*3d70*/  IADD3 R0, R24, 0x108, RZ ;  /* 0x0000010818007810 */ /* 0x000fe20007ffe0ff */
[----:B------:R-:W-:-:S04]  /*3d80*/  IMAD.HI.U32 R4, R3, R9, RZ ;  /* 0x0000000903047227 */ /* 0x000fc800078e00ff */
[----:B------:R-:W-:Y:S01]  /*3d90*/  @!P0 IMAD.MOV R8, RZ, RZ, -R8 ;  /* 0x000000ffff088224 */ /* 0x000fe200078e0a08 */
[----:B------:R-:W-:Y:S01]  /*3da0*/  ISETP.GT.U32.AND P0, PT, R22, R15, PT ;  /* 0x0000000f1600720c */ /* 0x000fe20003f04070 */
[----:B------:R-:W-:Y:S01]  /*3db0*/  @!P2 IMAD.IADD R14, R14, 0x1, -R22 ;  /* 0x000000010e0ea824 */ /* 0x000fe200078e0a16 */
[----:B------:R-:W-:Y:S01]  /*3dc0*/  ISETP.GE.AND P2, PT, R2, RZ, PT ;  /* 0x000000ff0200720c */ /* 0x000fe20003f46270 */
[----:B------:R-:W-:Y:S01]  /*3dd0*/  IMAD.MOV R4, RZ, RZ, -R4 ;  /* 0x000000ffff047224 */ /* 0x000fe200078e0a04 */
[----:B------:R0:W-:Y:S01]  /*3de0*/  STL [R1+0xfc], R8 ;  /* 0x0000fc0801007387 */ /* 0x0001e20000100800 */
[----:B------:R-:W-:Y:S02]  /*3df0*/  @!P6 IMAD.IADD R12, R12, 0x1, -R22 ;  /* 0x000000010c0ce824 */ /* 0x000fe400078e0a16 */
[C---:B------:R-:W-:Y:S01]  /*3e00*/  IMAD R9, R22.reuse, R4, R9 ;  /* 0x0000000416097224 */ /* 0x040fe200078e0209 */
[----:B------:R-:W-:Y:S01]  /*3e10*/  IABS R4, R0 ;  /* 0x0000000000047213 */ /* 0x000fe20000000000 */
[----:B------:R-:W-:Y:S01]  /*3e20*/  IMAD.MOV R16, RZ, RZ, -R16 ;  /* 0x000000ffff107224 */ /* 0x000fe200078e0a10 */
[----:B------:R-:W-:Y:S01]  /*3e30*/  STL [R1+0xf8], R18 ;  /* 0x0000f81201007387 */ /* 0x000fe20000100800 */
[----:B------:R-:W-:Y:S01]  /*3e40*/  @!P1 IMAD.MOV R14, RZ, RZ, -R14 ;  /* 0x000000ffff0e9224 */ /* 0x000fe200078e0a0e */
[----:B------:R-:W-:Y:S01]  /*3e50*/  ISETP.GE.AND P1, PT, R7, RZ, PT ;  /* 0x000000ff0700720c */ /* 0x000fe20003f26270 */
[----:B------:R-:W-:Y:S01]  /*3e60*/  @!P0 IMAD.IADD R15, R15, 0x1, -R22 ;  /* 0x000000010f0f8824 */ /* 0x000fe200078e0a16 */
[----:B------:R-:W-:Y:S01]  /*3e70*/  ISETP.GT.U32.AND P0, PT, R22, R9, PT ;  /* 0x000000091600720c */ /* 0x000fe20003f04070 */
[----:B0-----:R-:W-:-:S04]  /*3e80*/  IMAD.HI.U32 R8, R3, R6, RZ ;  /* 0x0000000603087227 */ /* 0x001fc800078e00ff */
[----:B------:R-:W-:Y:S02]  /*3e90*/  IMAD.MOV R8, RZ, RZ, -R8 ;  /* 0x000000ffff087224 */ /* 0x000fe400078e0a08 */
[----:B------:R-:W-:Y:S02]  /*3ea0*/  IMAD.MOV.U32 R17, RZ, RZ, R15 ;  /* 0x000000ffff117224 */ /* 0x000fe400078e000f */
[----:B------:R-:W-:Y:S01]  /*3eb0*/  IMAD R2, R22, R8, R6 ;  /* 0x0000000816027224 */ /* 0x000fe200078e0206 */
[----:B------:R-:W-:Y:S01]  /*3ec0*/  IADD3 R8, R24, 0x104, RZ ;  /* 0x0000010418087810 */ /* 0x000fe20007ffe0ff */
[----:B------:R-:W-:Y:S02]  /*3ed0*/  @!P3 IMAD.MOV R17, RZ, RZ, -R17 ;  /* 0x000000ffff11b224 */ /* 0x000fe400078e0a11 */
[----:B------:R-:W-:Y:S01]  /*3ee0*/  @!P0 IMAD.IADD R9, R9, 0x1, -R22 ;  /* 0x0000000109098824 */ /* 0x000fe200078e0a16 */
[----:B------:R-:W-:Y:S01]  /*3ef0*/  ISETP.GT.U32.AND P6, PT, R22, R2, PT ;  /* 0x000000021600720c */ /* 0x000fe20003fc4070 */
[----:B------:R-:W-:Y:S01]  /*3f00*/  IMAD.HI.U32 R6, R3, R4, RZ ;  /* 0x0000000403067227 */ /* 0x000fe200078e00ff */
[----:B------:R-:W-:Y:S01]  /*3f10*/  IABS R11, R8 ;  /* 0x00000008000b7213 */ /* 0x000fe20000000000 */
[----:B------:R-:W-:Y:S01]  /*3f20*/  STL [R1+0xf4], R17 ;  /* 0x0000f41101007387 */ /* 0x000fe20000100800 */
[----:B------:R-:W-:Y:S01]  /*3f30*/  ISETP.GE.AND P0, PT, R5, RZ, PT ;  /* 0x000000ff0500720c */ /* 0x000fe20003f06270 */
[----:B------:R-:W-:Y:S01]  /*3f40*/  @!P4 IMAD.MOV R12, RZ, RZ, -R12 ;  /* 0x000000ffff0cc224 */ /* 0x000fe200078e0a0c */
[----:B------:R-:W-:Y:S01]  /*3f50*/  IADD3 R5, R24, 0x100, RZ ;  /* 0x0000010018057810 */ /* 0x000fe20007ffe0ff */
[----:B------:R-:W-:Y:S01]  /*3f60*/  IMAD.HI.U32 R10, R3, R11, RZ ;  /* 0x0000000b030a7227 */ /* 0x000fe200078e00ff */
[----:B------:R-:W-:Y:S03]  /*3f70*/  STL [R1+0xf0], R14 ;  /* 0x0000f00e01007387 */ /* 0x000fe60000100800 */
[----:B------:R-:W-:Y:S01]  /*3f80*/  IMAD.MOV R10, RZ, RZ, -R10 ;  /* 0x000000ffff0a7224 */ /* 0x000fe200078e0a0a */
[----:B------:R0:W-:Y:S01]  /*3f90*/  STL [R1+0xec], R12 ;  /* 0x0000ec0c01007387 */ /* 0x0001e20000100800 */
[----:B------:R-:W-:Y:S01]  /*3fa0*/  @!P6 IMAD.IADD R2, R2, 0x1, -R22 ;  /* 0x000000010202e824 */ /* 0x000fe200078e0a16 */
[C---:B------:R-:W-:Y:S01]  /*3fb0*/  ISETP.GT.U32.AND P6, PT, R22.reuse, R9, PT ;  /* 0x000000091600720c */ /* 0x040fe20003fc4070 */
[----:B------:R-:W-:-:S02]  /*3fc0*/  IMAD R11, R22, R10, R11 ;  /* 0x0000000a160b7224 */ /* 0x000fc400078e020b */
[----:B------:R-:W-:Y:S01]  /*3fd0*/  IMAD.MOV R6, RZ, RZ, -R6 ;  /* 0x000000ffff067224 */ /* 0x000fe200078e0a06 */
[C---:B------:R-:W-:Y:S01]  /*3fe0*/  ISETP.GT.U32.AND P3, PT, R22.reuse, R2, PT ;  /* 0x000000021600720c */ /* 0x040fe20003f64070 */
[C---:B------:R-:W-:Y:S02]  /*3ff0*/  IMAD R13, R22.reuse, R16, R13 ;  /* 0x00000010160d7224 */ /* 0x040fe400078e020d */
[C---:B------:R-:W-:Y:S01]  /*4000*/  IMAD R4, R22.reuse, R6, R4 ;  /* 0x0000000616047224 */ /* 0x040fe200078e0204 */
[----:B------:R-:W-:Y:S02]  /*4010*/  IABS R6, R5 ;  /* 0x0000000500067213 */ /* 0x000fe40000000000 */
[C---:B------:R-:W-:Y:S02]  /*4020*/  ISETP.GT.U32.AND P5, PT, R22.reuse, R13, PT ;  /* 0x0000000d1600720c */ /* 0x040fe40003fa4070 */
[----:B------:R-:W-:Y:S01]  /*4030*/  ISETP.GT.U32.AND P4, PT, R22, R4, PT ;  /* 0x000000041600720c */ /* 0x000fe20003f84070 */
[----:B------:R-:W-:Y:S01]  /*4040*/  @!P6 IMAD.IADD R9, R9, 0x1, -R22 ;  /* 0x000000010909e824 */ /* 0x000fe200078e0a16 */
[----:B------:R-:W-:Y:S01]  /*4050*/  ISETP.GE.AND P6, PT, R0, RZ, PT ;  /* 0x000000ff0000720c */ /* 0x000fe20003fc6270 */
[----:B------:R-:W-:Y:S01]  /*4060*/  IMAD.HI.U32 R7, R3, R6, RZ ;  /* 0x0000000603077227 */ /* 0x000fe200078e00ff */
[----:B------:R-:W-:-:S03]  /*4070*/  IADD3 R0, R24, 0xfc, RZ ;  /* 0x000000fc18007810 */ /* 0x000fc60007ffe0ff */
[--C-:B------:R-:W-:Y:S01]  /*4080*/  @!P3 IMAD.IADD R2, R2, 0x1, -R22.reuse ;  /* 0x000000010202b824 */ /* 0x100fe200078e0a16 */
[----:B------:R-:W-:Y:S01]  /*4090*/  ISETP.GT.U32.AND P3, PT, R22, R11, PT ;  /* 0x0000000b1600720c */ /* 0x000fe20003f64070 */
[----:B0-----:R-:W-:Y:S01]  /*40a0*/  IMAD.MOV.U32 R12, RZ, RZ, R9 ;  /* 0x000000ffff0c7224 */ /* 0x001fe200078e0009 */
[----:B------:R-:W-:Y:S01]  /*40b0*/  IABS R10, R0 ;  /* 0x00000000000a7213 */ /* 0x000fe20000000000 */
[----:B------:R-:W-:Y:S01]  /*40c0*/  @!P5 IMAD.IADD R13, R13, 0x1, -R22 ;  /* 0x000000010d0dd824 */ /* 0x000fe200078e0a16 */
[----:B------:R-:W-:Y:S01]  /*40d0*/  ISETP.GE.AND P5, PT, R8, RZ, PT ;  /* 0x000000ff0800720c */ /* 0x000fe20003fa6270 */
[----:B------:R-:W-:Y:S01]  /*40e0*/  @!P2 IMAD.MOV R12, RZ, RZ, -R12 ;  /* 0x000000ffff0ca224 */ /* 0x000fe200078e0a0c */
[----:B------:R-:W-:Y:S01]  /*40f0*/  IADD3 R8, R24, 0xf8, RZ ;  /* 0x000000f818087810 */ /* 0x000fe20007ffe0ff */
[----:B------:R-:W-:Y:S01]  /*4100*/  @!P4 IMAD.IADD R4, R4, 0x1, -R22 ;  /* 0x000000010404c824 */ /* 0x000fe200078e0a16 */
[----:B------:R-:W-:Y:S01]  /*4110*/  ISETP.GT.U32.AND P4, PT, R22, R13, PT ;  /* 0x0000000d1600720c */ /* 0x000fe20003f84070 */
[----:B------:R-:W-:Y:S01]  /*4120*/  IMAD.MOV R7, RZ, RZ, -R7 ;  /* 0x000000ffff077224 */ /* 0x000fe200078e0a07 */
[----:B------:R0:W-:Y:S01]  /*4130*/  STL [R1+0xe8], R12 ;  /* 0x0000e80c01007387 */ /* 0x0001e20000100800 */
[----:B------:R-:W-:-:S02]  /*4140*/  IABS R9, R8 ;  /* 0x0000000800097213 */ /* 0x000fc40000000000 */
[----:B------:R-:W-:Y:S01]  /*4150*/  @!P3 IMAD.IADD R11, R11, 0x1, -R22 ;  /* 0x000000010b0bb824 */ /* 0x000fe200078e0a16 */
[C---:B------:R-:W-:Y:S01]  /*4160*/  ISETP.GT.U32.AND P2, PT, R22.reuse, R4, PT ;  /* 0x000000041600720c */ /* 0x040fe20003f44070 */
[----:B------:R-:W-:Y:S01]  /*4170*/  IMAD R6, R22, R7, R6 ;  /* 0x0000000716067224 */ /* 0x000fe200078e0206 */
[----:B------:R-:W-:Y:S02]  /*4180*/  IADD3 R7, R24, 0xf0, RZ ;  /* 0x000000f018077810 */ /* 0x000fe40007ffe0ff */
[----:B------:R-:W-:Y:S01]  /*4190*/  ISETP.GT.U32.AND P3, PT, R22, R11, PT ;  /* 0x0000000b1600720c */ /* 0x000fe20003f64070 */
[----:B0-----:R-:W-:Y:S02]  /*41a0*/  IMAD.MOV.U32 R12, RZ, RZ, R2 ;  /* 0x000000ffff0c7224 */ /* 0x001fe400078e0002 */
[----:B------:R-:W-:-:S04]  /*41b0*/  IMAD.HI.U32 R2, R3, R10, RZ ;  /* 0x0000000a03027227 */ /* 0x000fc800078e00ff */
[----:B------:R-:W-:Y:S02]  /*41c0*/  IMAD.MOV R2, RZ, RZ, -R2 ;  /* 0x000000ffff027224 */ /* 0x000fe400078e0a02 */
[----:B------:R-:W-:Y:S01]  /*41d0*/  @!P0 IMAD.MOV R12, RZ, RZ, -R12 ;  /* 0x000000ffff0c8224 */ /* 0x000fe200078e0a0c */
[----:B------:R-:W-:Y:S01]  /*41e0*/  ISETP.GE.AND P0, PT, R5, RZ, PT ;  /* 0x000000ff0500720c */ /* 0x000fe20003f06270 */
[----:B------:R-:W-:Y:S01]  /*41f0*/  IMAD R10, R22, R2, R10 ;  /* 0x00000002160a7224 */ /* 0x000fe200078e020a */
[----:B------:R-:W-:Y:S01]  /*4200*/  IADD3 R5, R24, 0xf4, RZ ;  /* 0x000000f418057810 */ /* 0x000fe20007ffe0ff */
[--C-:B------:R-:W-:Y:S01]  /*4210*/  @!P3 IMAD.IADD R11, R11, 0x1, -R22.reuse ;  /* 0x000000010b0bb824 */ /* 0x100fe200078e0a16 */
[----:B------:R0:W-:Y:S01]  /*4220*/  STL [R1+0xdc], R12 ;  /* 0x0000dc0c01007387 */ /* 0x0001e20000100800 */
[--C-:B------:R-:W-:Y:S01]  /*4230*/  @!P4 IMAD.IADD R13, R13, 0x1, -R22.reuse ;  /* 0x000000010d0dc824 */ /* 0x100fe200078e0a16 */
[----:B------:R-:W-:Y:S01]  /*4240*/  ISETP.GT.U32.AND P3, PT, R22, R10, PT ;  /* 0x0000000a1600720c */ /* 0x000fe20003f64070 */
[----:B------:R-:W-:Y:S01]  /*4250*/  @!P2 IMAD.IADD R4, R4, 0x1, -R22 ;  /* 0x000000010404a824 */ /* 0x000fe200078e0a16 */
[----:B------:R-:W-:Y:S01]  /*4260*/  ISETP.GT.U32.AND P4, PT, R22, R6, PT ;  /* 0x000000061600720c */ /* 0x000fe20003f84070 */
[----:B------:R-:W-:Y:S01]  /*4270*/  IMAD.MOV.U32 R14, RZ, RZ, R13 ;  /* 0x000000ffff0e7224 */ /* 0x000fe200078e000d */
[----:B------:R-:W-:Y:S01]  /*4280*/  ISETP.GE.AND P2, PT, R0, RZ, PT ;  /* 0x000000ff0000720c */ /* 0x000fe20003f46270 */
[----:B------:R-:W-:Y:S01]  /*4290*/  @!P5 IMAD.MOV R11, RZ, RZ, -R11 ;  /* 0x000000ffff0bd224 */ /* 0x000fe200078e0a0b */
[----:B------:R-:W-:Y:S01]  /*42a0*/  IABS R0, R5 ;  /* 0x0000000500007213 */ /* 0x000fe20000000000 */
[----:B------:R-:W-:Y:S01]  /*42b0*/  @!P1 IMAD.MOV R14, RZ, RZ, -R14 ;  /* 0x000000ffff0e9224 */ /* 0x000fe200078e0a0e */
[----:B------:R-:W-:Y:S01]  /*42c0*/  ISETP.GE.AND P1, PT, R8, RZ, PT ;  /* 0x000000ff0800720c */ /* 0x000fe20003f26270 */
[----:B0-----:R-:W-:Y:S01]  /*42d0*/  IMAD.HI.U32 R12, R3, R9, RZ ;  /* 0x00000009030c7227 */ /* 0x001fe200078e00ff */
[----:B------:R-:W-:-:S02]  /*42e0*/  ISETP.GE.AND P5, PT, R5, RZ, PT ;  /* 0x000000ff0500720c */ /* 0x000fc40003fa6270 */
[----:B------:R-:W-:Y:S01]  /*42f0*/  IABS R2, R7 ;  /* 0x0000000700027213 */ /* 0x000fe20000000000 */
[----:B------:R-:W-:Y:S01]  /*4300*/  @!P3 IMAD.IADD R10, R10, 0x1, -R22 ;  /* 0x000000010a0ab824 */ /* 0x000fe200078e0a16 */
[----:B------:R-:W-:Y:S01]  /*4310*/  STL [R1+0xd4], R14 ;  /* 0x0000d40e01007387 */ /* 0x000fe20000100800 */
[----:B------:R-:W-:-:S03]  /*4320*/  IMAD.HI.U32 R8, R3, R0, RZ ;  /* 0x0000000003087227 */ /* 0x000fc600078e00ff */
[----:B------:R-:W-:Y:S01]  /*4330*/  ISETP.GT.U32.AND P3, PT, R22, R10, PT ;  /* 0x0000000a1600720c */ /* 0x000fe20003f64070 */
[----:B------:R-:W-:Y:S02]  /*4340*/  IMAD.MOV R12, RZ, RZ, -R12 ;  /* 0x000000ffff0c7224 */ /* 0x000fe400078e0a0c */
[----:B------:R-:W-:Y:S02]  /*4350*/  @!P4 IMAD.IADD R6, R6, 0x1, -R22 ;  /* 0x000000010606c824 */ /* 0x000fe400078e0a16 */
[----:B------:R-:W-:Y:S02]  /*4360*/  IMAD.MOV R5, RZ, RZ, -R8 ;  /* 0x000000ffff057224 */ /* 0x000fe400078e0a08 */
[C---:B------:R-:W-:Y:S01]  /*4370*/  IMAD R9, R22.reuse, R12, R9 ;  /* 0x0000000c16097224 */ /* 0x040fe200078e0209 */
[C---:B------:R-:W-:Y:S01]  /*4380*/  ISETP.GT.U32.AND P4, PT, R22.reuse, R6, PT ;  /* 0x000000061600720c */ /* 0x040fe20003f84070 */
[----:B------:R-:W-:Y:S02]  /*4390*/  IMAD.MOV.U32 R13, RZ, RZ, R4 ;  /* 0x000000ffff0d7224 */ /* 0x000fe400078e0004 */
[----:B------:R-:W-:Y:S01]  /*43a0*/  IMAD R0, R22, R5, R0 ;  /* 0x0000000516007224 */ /* 0x000fe200078e0200 */
[----:B------:R-:W-:Y:S01]  /*43b0*/  IADD3 R5, R24, 0xe8, RZ ;  /* 0x000000e818057810 */ /* 0x000fe20007ffe0ff */
[----:B------:R-:W-:Y:S01]  /*43c0*/  @!P6 IMAD.MOV R13, RZ, RZ, -R13 ;  /* 0x000000ffff0de224 */ /* 0x000fe200078e0a0d */
[----:B------:R-:W-:Y:S01]  /*43d0*/  ISETP.GT.U32.AND P6, PT, R22, R9, PT ;  /* 0x000000091600720c */ /* 0x000fe20003fc4070 */
[----:B------:R-:W-:Y:S01]  /*43e0*/  @!P3 IMAD.IADD R10, R10, 0x1, -R22 ;  /* 0x000000010a0ab824 */ /* 0x000fe200078e0a16 */
[----:B------:R-:W-:Y:S01]  /*43f0*/  ISETP.GT.U32.AND P3, PT, R22, R0, PT ;  /* 0x000000001600720c */ /* 0x000fe20003f64070 */
[----:B------:R-:W-:Y:S01]  /*4400*/  IMAD.HI.U32 R4, R3, R2, RZ ;  /* 0x0000000203047227 */ /* 0x000fe200078e00ff */
[----:B------:R0:W-:Y:S01]  /*4410*/  STL [R1+0xcc], R13 ;  /* 0x0000cc0d01007387 */ /* 0x0001e20000100800 */
[----:B------:R-:W-:-:S02]  /*4420*/  IABS R8, R5 ;  /* 0x0000000500087213 */ /* 0x000fc40000000000 */
[----:B------:R-:W-:Y:S01]  /*4430*/  @!P4 IMAD.IADD R6, R6, 0x1, -R22 ;  /* 0x000000010606c824 */ /* 0x000fe200078e0a16 */
[----:B------:R-:W-:Y:S01]  /*4440*/  ISETP.GE.AND P4, PT, R7, RZ, PT ;  /* 0x000000ff0700720c */ /* 0x000fe20003f86270 */
[----:B------:R-:W-:Y:S01]  /*4450*/  IMAD.MOV R4, RZ, RZ, -R4 ;  /* 0x000000ffff047224 */ /* 0x000fe200078e0a04 */
[----:B------:R-:W-:Y:S01]  /*4460*/  IADD3 R7, R24, 0xec, RZ ;  /* 0x000000ec18077810 */ /* 0x000fe20007ffe0ff */
[----:B------:R-:W-:Y:S01]  /*4470*/  IMAD.MOV.U32 R12, RZ, RZ, R6 ;  /* 0x000000ffff0c7224 */ /* 0x000fe200078e0006 */
[----:B------:R1:W-:Y:S01]  /*4480*/  STL [R1+0xc8], R11 ;  /* 0x0000c80b01007387 */ /* 0x0003e20000100800 */
[----:B------:R-:W-:Y:S01]  /*4490*/  @!P6 IMAD.IADD R9, R9, 0x1, -R22 ;  /* 0x000000010909e824 */ /* 0x000fe200078e0a16 */
[----:B0-----:R-:W-:Y:S01]  /*44a0*/  IABS R13, R7 ;  /* 0x00000007000d7213 */ /* 0x001fe20000000000 */
[----:B------:R-:W-:Y:S01]  /*44b0*/  IMAD R2, R22, R4, R2 ;  /* 0x0000000416027224 */ /* 0x000fe200078e0202 */
[----:B------:R-:W-:Y:S01]  /*44c0*/  IADD3 R4, R24, 0xe4, RZ ;  /* 0x000000e418047810 */ /* 0x000fe20007ffe0ff */
[----:B------:R-:W-:Y:S01]  /*44d0*/  @!P3 IMAD.IADD R0, R0, 0x1, -R22 ;  /* 0x000000010000b824 */ /* 0x000fe200078e0a16 */
[C---:B------:R-:W-:Y:S01]  /*44e0*/  ISETP.GT.U32.AND P6, PT, R22.reuse, R9, PT ;  /* 0x000000091600720c */ /* 0x040fe20003fc4070 */
[----:B------:R-:W-:Y:S01]  /*44f0*/  @!P0 IMAD.MOV R12, RZ, RZ, -R12 ;  /* 0x000000ffff0c8224 */ /* 0x000fe200078e0a0c */
[C---:B------:R-:W-:Y:S01]  /*4500*/  ISETP.GT.U32.AND P0, PT, R22.reuse, R2, PT ;  /* 0x000000021600720c */ /* 0x040fe20003f04070 */
[----:B-1----:R-:W-:Y:S01]  /*4510*/  IMAD.MOV.U32 R11, RZ, RZ, R10 ;  /* 0x000000ffff0b7224 */ /* 0x002fe200078e000a */
[----:B------:R-:W-:Y:S01]  /*4520*/  ISETP.GT.U32.AND P3, PT, R22, R0, PT ;  /* 0x000000001600720c */ /* 0x000fe20003f64070 */
[----:B------:R-:W-:Y:S01]  /*4530*/  IMAD.HI.U32 R10, R3, R13, RZ ;  /* 0x0000000d030a7227 */ /* 0x000fe200078e00ff */
[----:B------:R0:W-:Y:S01]  /*4540*/  STL [R1+0xc4], R12 ;  /* 0x0000c40c01007387 */ /* 0x0001e20000100800 */
[----:B------:R-:W-:-:S02]  /*4550*/  IABS R6, R4 ;  /* 0x0000000400067213 */ /* 0x000fc40000000000 */
[----:B------:R-:W-:Y:S02]  /*4560*/  IMAD.MOV R10, RZ, RZ, -R10 ;  /* 0x000000ffff0a7224 */ /* 0x000fe400078e0a0a */
[----:B------:R-:W-:Y:S01]  /*4570*/  @!P2 IMAD.MOV R11, RZ, RZ, -R11 ;  /* 0x000000ffff0ba224 */ /* 0x000fe200078e0a0b */
[----:B------:R-:W-:Y:S01]  /*4580*/  ISETP.GE.AND P2, PT, R7, RZ, PT ;  /* 0x000000ff0700720c */ /* 0x000fe20003f46270 */
[----:B------:R-:W-:Y:S02]  /*4590*/  IMAD R13, R22, R10, R13 ;  /* 0x0000000a160d7224 */ /* 0x000fe400078e020d */
[--C-:B------:R-:W-:Y:S01]  /*45a0*/  @!P6 IMAD.IADD R9, R9, 0x1, -R22.reuse ;  /* 0x000000010909e824 */ /* 0x100fe200078e0a16 */
[----:B------:R-:W-:Y:S01]  /*45b0*/  ISETP.GE.AND P6, PT, R5, RZ, PT ;  /* 0x000000ff0500720c */ /* 0x000fe20003fc6270 */
[--C-:B------:R-:W-:Y:S01]  /*45c0*/  @!P0 IMAD.IADD R2, R2, 0x1, -R22.reuse ;  /* 0x0000000102028824 */ /* 0x100fe200078e0a16 */
[----:B------:R1:W-:Y:S01]  /*45d0*/  STL [R1+0xc0], R11 ;  /* 0x0000c00b01007387 */ /* 0x0003e20000100800 */
[----:B------:R-:W-:Y:S01]  /*45e0*/  @!P3 IMAD.IADD R0, R0, 0x1, -R22 ;  /* 0x000000010000b824 */ /* 0x000fe200078e0a16 */
[C---:B------:R-:W-:Y:S01]  /*45f0*/  ISETP.GT.U32.AND P3, PT, R22.reuse, R13, PT ;  /* 0x0000000d1600720c */ /* 0x040fe20003f64070 */
[----:B------:R-:W-:Y:S01]  /*4600*/  IMAD.HI.U32 R5, R3, R8, RZ ;  /* 0x0000000803057227 */ /* 0x000fe200078e00ff */
[----:B------:R-:W-:-:S02]  /*4610*/  ISETP.GT.U32.AND P0, PT, R22, R2, PT ;  /* 0x000000021600720c */ /* 0x000fc40003f04070 */
[----:B0-----:R-:W-:Y:S01]  /*4620*/  IADD3 R12, R24, 0xe0, RZ ;  /* 0x000000e0180c7810 */ /* 0x001fe20007ffe0ff */
[----:B------:R-:W-:Y:S02]  /*4630*/  IMAD.MOV R5, RZ, RZ, -R5 ;  /* 0x000000ffff057224 */ /* 0x000fe400078e0a05 */
[----:B------:R-:W-:-:S04]  /*4640*/  IMAD.HI.U32 R7, R3, R6, RZ ;  /* 0x0000000603077227 */ /* 0x000fc800078e00ff */
[----:B-1----:R-:W-:Y:S02]  /*4650*/  IMAD.MOV.U32 R11, RZ, RZ, R9 ;  /* 0x000000ffff0b7224 */ /* 0x002fe400078e0009 */
[----:B------:R-:W-:Y:S02]  /*4660*/  IMAD R8, R22, R5, R8 ;  /* 0x0000000516087224 */ /* 0x000fe400078e0208 */
[----:B------:R-:W-:Y:S01]  /*4670*/  IMAD.MOV.U32 R9, RZ, RZ, R0 ;  /* 0x000000ffff097224 */ /* 0x000fe200078e0000 */
[----:B------:R-:W-:Y:S01]  /*4680*/  IADD3 R0, R24, 0xdc, RZ ;  /* 0x000000dc18007810 */ /* 0x000fe20007ffe0ff */
[--C-:B------:R-:W-:Y:S02]  /*4690*/  @!P3 IMAD.IADD R13, R13, 0x1, -R22.reuse ;  /* 0x000000010d0db824 */ /* 0x100fe400078e0a16 */
[----:B------:R-:W-:Y:S01]  /*46a0*/  @!P5 IMAD.MOV R9, RZ, RZ, -R9 ;  /* 0x000000ffff09d224 */ /* 0x000fe200078e0a09 */
[C---:B------:R-:W-:Y:S01]  /*46b0*/  ISETP.GT.U32.AND P5, PT, R22.reuse, R8, PT ;  /* 0x000000081600720c */ /* 0x040fe20003fa4070 */
[----:B------:R-:W-:Y:S01]  /*46c0*/  @!P1 IMAD.MOV R11, RZ, RZ, -R11 ;  /* 0x000000ffff0b9224 */ /* 0x000fe200078e0a0b */
[----:B------:R-:W-:Y:S01]  /*46d0*/  ISETP.GT.U32.AND P3, PT, R22, R13, PT ;  /* 0x0000000d1600720c */ /* 0x000fe20003f64070 */
[----:B------:R-:W-:Y:S01]  /*46e0*/  IMAD.MOV R7, RZ, RZ, -R7 ;  /* 0x000000ffff077224 */ /* 0x000fe200078e0a07 */
[----:B------:R-:W-:Y:S01]  /*46f0*/  ISETP.GE.AND P1, PT, R4, RZ, PT ;  /* 0x000000ff0400720c */ /* 0x000fe20003f26270 */
[----:B------:R-:W-:Y:S01]  /*4700*/  @!P0 IMAD.IADD R2, R2, 0x1, -R22 ;  /* 0x0000000102028824 */ /* 0x000fe200078e0a16 */
[----:B------:R0:W-:Y:S01]  /*4710*/  STL [R1+0xbc], R11 ;  /* 0x0000bc0b01007387 */ /* 0x0001e20000100800 */
[----:B------:R-:W-:Y:S01]  /*4720*/  IMAD R6, R22, R7, R6 ;  /* 0x0000000716067224 */ /* 0x000fe200078e0206 */
[----:B------:R-:W-:Y:S01]  /*4730*/  ISETP.GE.AND P0, PT, R12, RZ, PT ;  /* 0x000000ff0c00720c */ /* 0x000fe20003f06270 */
[----:B------:R-:W-:Y:S01]  /*4740*/  IMAD.MOV.U32 R14, RZ, RZ, R2 ;  /* 0x000000ffff0e7224 */ /* 0x000fe200078e0002 */
[----:B------:R-:W-:Y:S01]  /*4750*/  IABS R12, R12 ;  /* 0x0000000c000c7213 */ /* 0x000fe20000000000 */
[----:B------:R1:W-:Y:S01]  /*4760*/  STL [R1+0xb8], R9 ;  /* 0x0000b80901007387 */ /* 0x0003e20000100800 */
[----:B------:R-:W-:Y:S01]  /*4770*/  IADD3 R4, R24, 0xd8, RZ ;  /* 0x000000d818047810 */ /* 0x000fe20007ffe0ff */
[----:B------:R-:W-:Y:S01]  /*4780*/  @!P4 IMAD.MOV R14, RZ, RZ, -R14 ;  /* 0x000000ffff0ec224 */ /* 0x000fe200078e0a0e */
[----:B------:R-:W-:Y:S01]  /*4790*/  ISETP.GT.U32.AND P4, PT, R22, R6, PT ;  /* 0x000000061600720c */ /* 0x000fe20003f84070 */
[--C-:B------:R-:W-:Y:S01]  /*47a0*/  @!P5 IMAD.IADD R8, R8, 0x1, -R22.reuse ;  /* 0x000000010808d824 */ /* 0x100fe200078e0a16 */
[----:B0-----:R-:W-:Y:S01]  /*47b0*/  IABS R11, R0 ;  /* 0x00000000000b7213 */ /* 0x001fe20000000000 */
[----:B------:R-:W-:Y:S01]  /*47c0*/  @!P3 IMAD.IADD R13, R13, 0x1, -R22 ;  /* 0x000000010d0db824 */ /* 0x000fe200078e0a16 */
[----:B------:R-:W-:Y:S01]  /*47d0*/  IABS R7, R4 ;  /* 0x0000000400077213 */ /* 0x000fe20000000000 */
[C---:B------:R-:W-:Y:S01]  /*47e0*/  IMAD.HI.U32 R10, R3.reuse, R12, RZ ;  /* 0x0000000c030a7227 */ /* 0x040fe200078e00ff */
[----:B------:R-:W-:Y:S01]  /*47f0*/  ISETP.GT.U32.AND P5, PT, R22, R8, PT ;  /* 0x000000081600720c */ /* 0x000fe20003fa4070 */
[----:B------:R0:W-:Y:S01]  /*4800*/  STL [R1+0xb4], R14 ;  /* 0x0000b40e01007387 */ /* 0x0001e20000100800 */
[----:B-1----:R-:W-:Y:S01]  /*4810*/  IADD3 R9, R24, 0xd4, RZ ;  /* 0x000000d418097810 */ /* 0x002fe20007ffe0ff */
[----:B------:R-:W-:Y:S01]  /*4820*/  IMAD.HI.U32 R2, R3, R11, RZ ;  /* 0x0000000b03027227 */ /* 0x000fe200078e00ff */
[----:B------:R-:W-:-:S02]  /*4830*/  ISETP.GE.AND P3, PT, R0, RZ, PT ;  /* 0x000000ff0000720c */ /* 0x000fc40003f66270 */
[----:B------:R-:W-:Y:S01]  /*4840*/  IABS R5, R9 ;  /* 0x0000000900057213 */ /* 0x000fe20000000000 */
[----:B------:R-:W-:Y:S02]  /*4850*/  IMAD.MOV R2, RZ, RZ, -R2 ;  /* 0x000000ffff027224 */ /* 0x000fe400078e0a02 */
[----:B------:R-:W-:Y:S02]  /*4860*/  IMAD.MOV.U32 R15, RZ, RZ, R13 ;  /* 0x000000ffff0f7224 */ /* 0x000fe400078e000d */
[----:B------:R-:W-:Y:S02]  /*4870*/  IMAD R11, R22, R2, R11 ;  /* 0x00000002160b7224 */ /* 0x000fe400078e020b */
[----:B------:R-:W-:Y:S02]  /*4880*/  @!P4 IMAD.IADD R6, R6, 0x1, -R22 ;  /* 0x000000010606c824 */ /* 0x000fe400078e0a16 */
[----:B------:R-:W-:Y:S01]  /*4890*/  @!P2 IMAD.MOV R15, RZ, RZ, -R15 ;  /* 0x000000ffff0fa224 */ /* 0x000fe200078e0a0f */
[C---:B------:R-:W-:Y:S01]  /*48a0*/  ISETP.GT.U32.AND P2, PT, R22.reuse, R11, PT ;  /* 0x0000000b1600720c */ /* 0x040fe20003f44070 */
[----:B------:R-:W-:Y:S01]  /*48b0*/  IMAD.MOV R10, RZ, RZ, -R10 ;  /* 0x000000ffff0a7224 */ /* 0x000fe200078e0a0a */
[----:B------:R-:W-:Y:S01]  /*48c0*/  ISETP.GT.U32.AND P4, PT, R22, R6, PT ;  /* 0x000000061600720c */ /* 0x000fe20003f84070 */
[----:B------:R-:W-:Y:S01]  /*48d0*/  @!P5 IMAD.IADD R8, R8, 0x1, -R22 ;  /* 0x000000010808d824 */ /* 0x000fe200078e0a16 */
[----:B------:R-:W-:Y:S01]  /*48e0*/  STL [R1+0xb0], R15 ;  /* 0x0000b00f01007387 */ /* 0x000fe20000100800 */
[----:B------:R-:W-:Y:S01]  /*48f0*/  IMAD R12, R22, R10, R12 ;  /* 0x0000000a160c7224 */ /* 0x000fe200078e020c */
[----:B------:R-:W-:Y:S01]  /*4900*/  IADD3 R10, R24, 0xd0, RZ ;  /* 0x000000d0180a7810 */ /* 0x000fe20007ffe0ff */
[----:B------:R-:W-:-:S02]  /*4910*/  IMAD.MOV.U32 R0, RZ, RZ, R5 ;  /* 0x000000ffff007224 */ /* 0x000fc400078e0005 */
[----:B------:R-:W-:Y:S01]  /*4920*/  IMAD.HI.U32 R5, R3, R7, RZ ;  /* 0x0000000703057227 */ /* 0x000fe200078e00ff */
[----:B------:R-:W-:-:S03]  /*4930*/  ISETP.GT.U32.AND P5, PT, R22, R12, PT ;  /* 0x0000000c1600720c */ /* 0x000fc60003fa4070 */
[----:B0-----:R-:W-:Y:S02]  /*4940*/  IMAD.MOV.U32 R14, RZ, RZ, R8 ;  /* 0x000000ffff0e7224 */ /* 0x001fe400078e0008 */
[----:B------:R-:W-:Y:S02]  /*4950*/  IMAD.MOV R5, RZ, RZ, -R5 ;  /* 0x000000ffff057224 */ /* 0x000fe400078e0a05 */
[----:B------:R-:W-:Y:S01]  /*4960*/  @!P6 IMAD.MOV R14, RZ, RZ, -R14 ;  /* 0x000000ffff0ee224 */ /* 0x000fe200078e0a0e */
[----:B------:R-:W-:Y:S01]  /*4970*/  ISETP.GE.AND P6, PT, R4, RZ, PT ;  /* 0x000000ff0400720c */ /* 0x000fe20003fc6270 */
[----:B------:R-:W-:Y:S01]  /*4980*/  IMAD.HI.U32 R2, R3, R0, RZ ;  /* 0x0000000003027227 */ /* 0x000fe200078e00ff */
[----:B------:R-:W-:Y:S02]  /*4990*/  IABS R4, R10 ;  /* 0x0000000a00047213 */ /* 0x000fe40000000000 */
[----:B------:R0:W-:Y:S01]  /*49a0*/  STL [R1+0xac], R14 ;  /* 0x0000ac0e01007387 */ /* 0x0001e20000100800 */
[----:B------:R-:W-:-:S02]  /*49b0*/  @!P2 IMAD.IADD R11, R11, 0x1, -R22 ;  /* 0x000000010b0ba824 */ /* 0x000fc400078e0a16 */
[----:B------:R-:W-:Y:S01]  /*49c0*/  IMAD R7, R22, R5, R7 ;  /* 0x0000000516077224 */ /* 0x000fe200078e0207 */
[----:B------:R-:W-:Y:S01]  /*49d0*/  IADD3 R5, R24, 0xc8, RZ ;  /* 0x000000c818057810 */ /* 0x000fe20007ffe0ff */
[----:B------:R-:W-:Y:S01]  /*49e0*/  IMAD.MOV R2, RZ, RZ, -R2 ;  /* 0x000000ffff027224 */ /* 0x000fe200078e0a02 */
[----:B------:R-:W-:Y:S01]  /*49f0*/  ISETP.GT.U32.AND P2, PT, R22, R11, PT ;  /* 0x0000000b1600720c */ /* 0x000fe20003f44070 */
[----:B------:R-:W-:Y:S01]  /*4a00*/  @!P4 IMAD.IADD R6, R6, 0x1, -R22 ;  /* 0x000000010606c824 */ /* 0x000fe200078e0a16 */
[----:B------:R-:W-:Y:S01]  /*4a10*/  ISETP.GT.U32.AND P4, PT, R22, R7, PT ;  /* 0x000000071600720c */ /* 0x000fe20003f84070 */
[----:B------:R-:W-:-:S04]  /*4a20*/  IMAD.HI.U32 R13, R3, R4, RZ ;  /* 0x00000004030d7227 */ /* 0x000fc800078e00ff */
[----:B------:R-:W-:Y:S01]  /*4a30*/  IMAD R0, R22, R2, R0 ;  /* 0x0000000216007224 */ /* 0x000fe200078e0200 */
[----:B------:R-:W-:Y:S01]  /*4a40*/  IADD3 R2, R24, 0xcc, RZ ;  /* 0x000000cc18027810 */ /* 0x000fe20007ffe0ff */
[----:B0-----:R-:W-:Y:S01]  /*4a50*/  IMAD.MOV.U32 R14, RZ, RZ, R6 ;  /* 0x000000ffff0e7224 */ /* 0x001fe200078e0006 */
[----:B------:R-:W-:Y:S01]  /*4a60*/  IABS R6, R5 ;  /* 0x0000000500067213 */ /* 0x000fe20000000000 */
[----:B------:R-:W-:Y:S01]  /*4a70*/  @!P5 IMAD.IADD R12, R12, 0x1, -R22 ;  /* 0x000000010c0cd824 */ /* 0x000fe200078e0a16 */
[----:B------:R-:W-:Y:S01]  /*4a80*/  IABS R8, R2 ;  /* 0x0000000200087213 */ /* 0x000fe20000000000 */
[----:B------:R-:W-:Y:S02]  /*4a90*/  IMAD.MOV R13, RZ, RZ, -R13 ;  /* 0x000000ffff0d7224 */ /* 0x000fe400078e0a0d */
[----:B------:R-:W-:Y:S01]  /*4aa0*/  @!P1 IMAD.MOV R14, RZ, RZ, -R14 ;  /* 0x000000ffff0e9224 */ /* 0x000fe200078e0a0e */
[C---:B------:R-:W-:Y:S01]  /*4ab0*/  ISETP.GT.U32.AND P1, PT, R22.reuse, R0, PT ;  /* 0x000000001600720c */ /* 0x040fe20003f24070 */
[C---:B------:R-:W-:Y:S01]  /*4ac0*/  IMAD R4, R22.reuse, R13, R4 ;  /* 0x0000000d16047224 */ /* 0x040fe200078e0204 */
[C---:B------:R-:W-:Y:S01]  /*4ad0*/  ISETP.GT.U32.AND P5, PT, R22.reuse, R12, PT ;  /* 0x0000000c1600720c */ /* 0x040fe20003fa4070 */
[--C-:B------:R-:W-:Y:S01]  /*4ae0*/  @!P2 IMAD.IADD R11, R11, 0x1, -R22.reuse ;  /* 0x000000010b0ba824 */ /* 0x100fe200078e0a16 */
[----:B------:R0:W-:Y:S01]  /*4af0*/  STL [R1+0xa8], R14 ;  /* 0x0000a80e01007387 */ /* 0x0001e20000100800 */
[----:B------:R-:W-:Y:S01]  /*4b00*/  @!P4 IMAD.IADD R7, R7, 0x1, -R22 ;  /* 0x000000010707c824 */ /* 0x000fe200078e0a16 */
[----:B------:R-:W-:Y:S01]  /*4b10*/  ISETP.GT.U32.AND P2, PT, R22, R4, PT ;  /* 0x000000041600720c */ /* 0x000fe20003f44070 */
[----:B------:R-:W-:Y:S01]  /*4b20*/  @!P3 IMAD.MOV R11, RZ, RZ, -R11 ;  /* 0x000000ffff0bb224 */ /* 0x000fe200078e0a0b */
[----:B------:R-:W-:-:S02]  /*4b30*/  ISETP.GE.AND P3, PT, R2, RZ, PT ;  /* 0x000000ff0200720c */ /* 0x000fc40003f66270 */
[----:B------:R-:W-:-:S03]  /*4b40*/  ISETP.GT.U32.AND P4, PT, R22, R7, PT ;  /* 0x000000071600720c */ /* 0x000fc60003f84070 */
[--C-:B------:R-:W-:Y:S02]  /*4b50*/  @!P1 IMAD.IADD R0, R0, 0x1, -R22.reuse ;  /* 0x0000000100009824 */ /* 0x100fe400078e0a16 */
[----:B------:R-:W-:Y:S01]  /*4b60*/  @!P5 IMAD.IADD R12, R12, 0x1, -R22 ;  /* 0x000000010c0cd824 */ /* 0x000fe200078e0a16 */
[----:B------:R-:W-:Y:S01]  /*4b70*/  ISETP.GE.AND P5, PT, R9, RZ, PT ;  /* 0x000000ff0900720c */ /* 0x000fe20003fa6270 */
[----:B------:R-:W-:Y:S01]  /*4b80*/  IMAD.HI.U32 R9, R3, R8, RZ ;  /* 0x0000000803097227 */ /* 0x000fe200078e00ff */
[----:B------:R-:W-:-:S03]  /*4b90*/  ISETP.GT.U32.AND P1, PT, R22, R0, PT ;  /* 0x000000001600720c */ /* 0x000fc60003f24070 */
[----:B0-----:R-:W-:Y:S02]  /*4ba0*/  IMAD.MOV.U32 R14, RZ, RZ, R12 ;  /* 0x000000ffff0e7224 */ /* 0x001fe400078e000c */
[----:B------:R-:W-:Y:S02]  /*4bb0*/  @!P2 IMAD.IADD R4, R4, 0x1, -R22 ;  /* 0x000000010404a824 */ /* 0x000fe400078e0a16 */
[----:B------:R-:W-:Y:S01]  /*4bc0*/  @!P0 IMAD.MOV R14, RZ, RZ, -R14 ;  /* 0x000000ffff0e8224 */ /* 0x000fe200078e0a0e */
[----:B------:R-:W-:Y:S01]  /*4bd0*/  ISETP.GE.AND P0, PT, R10, RZ, PT ;  /* 0x000000ff0a00720c */ /* 0x000fe20003f06270 */
[----:B------:R-:W-:Y:S01]  /*4be0*/  IMAD.MOV R9, RZ, RZ, -R9 ;  /* 0x000000ffff097224 */ /* 0x000fe200078e0a09 */
[C---:B------:R-:W-:Y:S01]  /*4bf0*/  ISETP.GT.U32.AND P2, PT, R22.reuse, R4, PT ;  /* 0x000000041600720c */ /* 0x040fe20003f44070 */
[----:B------:R-:W-:Y:S01]  /*4c00*/  @!P4 IMAD.IADD R7, R7, 0x1, -R22 ;  /* 0x000000010707c824 */ /* 0x000fe200078e0a16 */
[----:B------:R0:W-:Y:S01]  /*4c10*/  STL [R1+0xa4], R14 ;  /* 0x0000a40e01007387 */ /* 0x0001e20000100800 */
[----:B------:R-:W-:Y:S01]  /*4c20*/  IMAD R2, R22, R9, R8 ;  /* 0x0000000916027224 */ /* 0x000fe200078e0208 */
[----:B------:R-:W-:Y:S01]  /*4c30*/  IADD3 R8, R24, 0xc4, RZ ;  /* 0x000000c418087810 */ /* 0x000fe20007ffe0ff */
[----:B------:R-:W-:Y:S01]  /*4c40*/  @!P1 IMAD.IADD R0, R0, 0x1, -R22 ;  /* 0x0000000100009824 */ /* 0x000fe200078e0a16 */
[----:B------:R1:W-:Y:S01]  /*4c50*/  STL [R1+0xa0], R11 ;  /* 0x0000a00b01007387 */ /* 0x0003e20000100800 */
[----:B------:R-:W-:Y:S01]  /*4c60*/  IMAD.HI.U32 R10, R3, R6, RZ ;  /* 0x00000006030a7227 */ /* 0x000fe200078e00ff */
[----:B------:R-:W-:-:S02]  /*4c70*/  ISETP.GT.U32.AND P1, PT, R22, R2, PT ;  /* 0x000000021600720c */ /* 0x000fc40003f24070 */
[----:B------:R-:W-:Y:S01]  /*4c80*/  ISETP.GE.AND P4, PT, R5, RZ, PT ;  /* 0x000000ff0500720c */ /* 0x000fe20003f86270 */
[----:B------:R-:W-:Y:S01]  /*4c90*/  IMAD.MOV R10, RZ, RZ, -R10 ;  /* 0x000000ffff0a7224 */ /* 0x000fe200078e0a0a */
[----:B------:R-:W-:Y:S01]  /*4ca0*/  IADD3 R5, R24, 0xc0, RZ ;  /* 0x000000c018057810 */ /* 0x000fe20007ffe0ff */
[----:B------:R-:W-:Y:S01]  /*4cb0*/  @!P2 IMAD.IADD R4, R4, 0x1, -R22 ;  /* 0x000000010404a824 */ /* 0x000fe200078e0a16 */
[----:B0-----:R-:W-:Y:S01]  /*4cc0*/  IADD3 R14, R24, 0xbc, RZ ;  /* 0x000000bc180e7810 */ /* 0x001fe20007ffe0ff */
[----:B------:R-:W-:Y:S02]  /*4cd0*/  IMAD R6, R22, R10, R6 ;  /* 0x0000000a16067224 */ /* 0x000fe400078e0206 */
[----:B-1----:R-:W-:Y:S01]  /*4ce0*/  IMAD.MOV.U32 R11, RZ, RZ, R7 ;  /* 0x000000ffff0b7224 */ /* 0x002fe200078e0007 */
[----:B------:R-:W-:Y:S01]  /*4cf0*/  ISETP.GE.AND P2, PT, R14, RZ, PT ;  /* 0x000000ff0e00720c */ /* 0x000fe20003f46270 */
[----:B------:R-:W-:Y:S01]  /*4d00*/  IMAD.MOV.U32 R12, RZ, RZ, R0 ;  /* 0x000000ffff0c7224 */ /* 0x000fe200078e0000 */
[----:B------:R-:W-:Y:S01]  /*4d10*/  IADD3 R0, R24, 0xb8, RZ ;  /* 0x000000b818007810 */ /* 0x000fe20007ffe0ff */
[----:B------:R-:W-:Y:S01]  /*4d20*/  @!P6 IMAD.MOV R11, RZ, RZ, -R11 ;  /* 0x000000ffff0be224 */ /* 0x000fe200078e0a0b */
[----:B------:R-:W-:Y:S01]  /*4d30*/  ISETP.GE.AND P6, PT, R8, RZ, PT ;  /* 0x000000ff0800720c */ /* 0x000fe20003fc6270 */
[----:B------:R-:W-:Y:S01]  /*4d40*/  @!P1 IMAD.IADD R2, R2, 0x1, -R22 ;  /* 0x0000000102029824 */ /* 0x000fe200078e0a16 */
[----:B------:R-:W-:Y:S01]  /*4d50*/  IABS R14, R14 ;  /* 0x0000000e000e7213 */ /* 0x000fe20000000000 */
[----:B------:R-:W-:Y:S01]  /*4d60*/  @!P5 IMAD.MOV R12, RZ, RZ, -R12 ;  /* 0x000000ffff0cd224 */ /* 0x000fe200078e0a0c */
[----:B------:R0:W-:Y:S01]  /*4d70*/  STL [R1+0x9c], R11 ;  /* 0x00009c0b01007387 */ /* 0x0001e20000100800 */
[----:B------:R-:W-:-:S02]  /*4d80*/  ISETP.GE.AND P5, PT, R5, RZ, PT ;  /* 0x000000ff0500720c */ /* 0x000fc40003fa6270 */
[----:B------:R-:W-:Y:S01]  /*4d90*/  ISETP.GT.U32.AND P1, PT, R22, R2, PT ;  /* 0x000000021600720c */ /* 0x000fe20003f24070 */
[C---:B------:R-:W-:Y:S01]  /*4da0*/  IMAD.HI.U32 R9, R3.reuse, R14, RZ ;  /* 0x0000000e03097227 */ /* 0x040fe200078e00ff */
[----:B------:R-:W-:Y:S01]  /*4db0*/  IABS R5, R5 ;  /* 0x0000000500057213 */ /* 0x000fe20000000000 */
[----:B------:R1:W-:Y:S01]  /*4dc0*/  STL [R1+0x94], R12 ;  /* 0x0000940c01007387 */ /* 0x0003e20000100800 */
[----:B------:R-:W-:Y:S01]  /*4dd0*/  IABS R13, R0 ;  /* 0x00000000000d7213 */ /* 0x000fe20000000000 */
[----:B------:R-:W-:Y:S01]  /*4de0*/  IMAD.MOV R9, RZ, RZ, -R9 ;  /* 0x000000ffff097224 */ /* 0x000fe200078e0a09 */
[----:B0-----:R-:W-:Y:S01]  /*4df0*/  IABS R11, R8 ;  /* 0x00000008000b7213 */ /* 0x001fe20000000000 */
[----:B------:R-:W-:Y:S01]  /*4e00*/  IMAD.MOV.U32 R8, RZ, RZ, R4 ;  /* 0x000000ffff087224 */ /* 0x000fe200078e0004 */
[----:B------:R-:W-:Y:S01]  /*4e10*/  IADD3 R4, R24, 0xb4, RZ ;  /* 0x000000b418047810 */ /* 0x000fe20007ffe0ff */
[----:B------:R-:W-:-:S03]  /*4e20*/  IMAD.HI.U32 R10, R3, R13, RZ ;  /* 0x0000000d030a7227 */ /* 0x000fc600078e00ff */
[----:B-1----:R-:W-:Y:S01]  /*4e30*/  IABS R12, R4 ;  /* 0x00000004000c7213 */ /* 0x002fe20000000000 */
[----:B------:R-:W-:Y:S01]  /*4e40*/  @!P0 IMAD.MOV R8, RZ, RZ, -R8 ;  /* 0x000000ffff088224 */ /* 0x000fe200078e0a08 */
[----:B------:R-:W-:Y:S01]  /*4e50*/  ISETP.GT.U32.AND P0, PT, R22, R6, PT ;  /* 0x000000061600720c */ /* 0x000fe20003f04070 */
[----:B------:R-:W-:-:S03]  /*4e60*/  IMAD.HI.U32 R7, R3, R11, RZ ;  /* 0x0000000b03077227 */ /* 0x000fc600078e00ff */
[----:B------:R0:W-:Y:S01]  /*4e70*/  STL [R1+0x90], R8 ;  /* 0x0000900801007387 */ /* 0x0001e20000100800 */
[----:B------:R-:W-:Y:S02]  /*4e80*/  IMAD.MOV R7, RZ, RZ, -R7 ;  /* 0x000000ffff077224 */ /* 0x000fe400078e0a07 */
[----:B------:R-:W-:Y:S02]  /*4e90*/  @!P1 IMAD.IADD R2, R2, 0x1, -R22 ;  /* 0x0000000102029824 */ /* 0x000fe400078e0a16 */
[----:B------:R-:W-:Y:S02]  /*4ea0*/  IMAD R11, R22, R7, R11 ;  /* 0x00000007160b7224 */ /* 0x000fe400078e020b */
[----:B------:R-:W-:-:S03]  /*4eb0*/  IMAD.HI.U32 R7, R3, R5, RZ ;  /* 0x0000000503077227 */ /* 0x000fc600078e00ff */
[----:B------:R-:W-:Y:S01]  /*4ec0*/  ISETP.GT.U32.AND P1, PT, R22, R11, PT ;  /* 0x0000000b1600720c */ /* 0x000fe20003f24070 */
[----:B------:R-:W-:Y:S01]  /*4ed0*/  @!P0 IMAD.IADD R6, R6, 0x1, -R22 ;  /* 0x0000000106068824 */ /* 0x000fe200078e0a16 */
[----:B0-----:R-:W-:Y:S01]  /*4ee0*/  IADD3 R8, R24, 0xb0, RZ ;  /* 0x000000b018087810 */ /* 0x001fe20007ffe0ff */
[----:B------:R-:W-:Y:S02]  /*4ef0*/  IMAD.MOV R7, RZ, RZ, -R7 ;  /* 0x000000ffff077224 */ /* 0x000fe400078e0a07 */
[----:B------:R-:W-:Y:S01]  /*4f00*/  IMAD.MOV R10, RZ, RZ, -R10 ;  /* 0x000000ffff0a7224 */ /* 0x000fe200078e0a0a */
[C---:B------:R-:W-:Y:S01]  /*4f10*/  ISETP.GT.U32.AND P0, PT, R22.reuse, R6, PT ;  /* 0x000000061600720c */ /* 0x040fe20003f04070 */
[C---:B------:R-:W-:Y:S02]  /*4f20*/  IMAD R5, R22.reuse, R7, R5 ;  /* 0x0000000716057224 */ /* 0x040fe400078e0205 */
[----:B------:R-:W-:Y:S01]  /*4f30*/  IMAD R14, R22, R9, R14 ;  /* 0x00000009160e7224 */ /* 0x000fe200078e020e */
[----:B------:R-:W-:Y:S01]  /*4f40*/  IABS R9, R8 ;  /* 0x0000000800097213 */ /* 0x000fe20000000000 */
[----:B------:R-:W-:-:S02]  /*4f50*/  IMAD.MOV.U32 R16, RZ, RZ, R2 ;  /* 0x000000ffff107224 */ /* 0x000fc400078e0002 */
[----:B------:R-:W-:Y:S02]  /*4f60*/  @!P1 IMAD.IADD R11, R11, 0x1, -R22 ;  /* 0x000000010b0b9824 */ /* 0x000fe400078e0a16 */
[----:B------:R-:W-:Y:S01]  /*4f70*/  IMAD R13, R22, R10, R13 ;  /* 0x0000000a160d7224 */ /* 0x000fe200078e020d */
[----:B------:R-:W-:Y:S01]  /*4f80*/  IADD3 R10, R24, 0xa4, RZ ;  /* 0x000000a4180a7810 */ /* 0x000fe20007ffe0ff */
[----:B------:R-:W-:Y:S01]  /*4f90*/  @!P3 IMAD.MOV R16, RZ, RZ, -R16 ;  /* 0x000000ffff10b224 */ /* 0x000fe200078e0a10 */
[----:B------:R-:W-:Y:S01]  /*4fa0*/  ISETP.GT.U32.AND P1, PT, R22, R11, PT ;  /* 0x0000000b1600720c */ /* 0x000fe20003f24070 */
[----:B------:R-:W-:Y:S01]  /*4fb0*/  @!P0 IMAD.IADD R6, R6, 0x1, -R22 ;  /* 0x0000000106068824 */ /* 0x000fe200078e0a16 */
[C---:B------:R-:W-:Y:S01]  /*4fc0*/  ISETP.GT.U32.AND P0, PT, R22.reuse, R5, PT ;  /* 0x000000051600720c */ /* 0x040fe20003f04070 */
[----:B------:R-:W-:Y:S01]  /*4fd0*/  IMAD.HI.U32 R7, R3, R12, RZ ;  /* 0x0000000c03077227 */ /* 0x000fe200078e00ff */
[----:B------:R-:W-:Y:S01]  /*4fe0*/  ISETP.GT.U32.AND P3, PT, R22, R14, PT ;  /* 0x0000000e1600720c */ /* 0x000fe20003f64070 */
[----:B------:R0:W-:Y:S02]  /*4ff0*/  STL [R1+0x8c], R16 ;  /* 0x00008c1001007387 */ /* 0x0001e40000100800 */
[----:B------:R-:W-:-:S02]  /*5000*/  IMAD.MOV.U32 R15, RZ, RZ, R6 ;  /* 0x000000ffff0f7224 */ /* 0x000fc400078e0006 */
[----:B------:R-:W-:Y:S02]  /*5010*/  IMAD.MOV R7, RZ, RZ, -R7 ;  /* 0x000000ffff077224 */ /* 0x000fe400078e0a07 */
[----:B------:R-:W-:Y:S01]  /*5020*/  @!P4 IMAD.MOV R15, RZ, RZ, -R15 ;  /* 0x000000ffff0fc224 */ /* 0x000fe200078e0a0f */
[C---:B------:R-:W-:Y:S01]  /*5030*/  ISETP.GT.U32.AND P4, PT, R22.reuse, R13, PT ;  /* 0x0000000d1600720c */ /* 0x040fe20003f84070 */
[----:B------:R-:W-:Y:S01]  /*5040*/  IMAD R12, R22, R7, R12 ;  /* 0x00000007160c7224 */ /* 0x000fe200078e020c */
[----:B------:R-:W-:Y:S01]  /*5050*/  IADD3 R7, R24, 0xac, RZ ;  /* 0x000000ac18077810 */ /* 0x000fe20007ffe0ff */
[--C-:B------:R-:W-:Y:S01]  /*5060*/  @!P0 IMAD.IADD R5, R5, 0x1, -R22.reuse ;  /* 0x0000000105058824 */ /* 0x100fe200078e0a16 */
[----:B------:R1:W-:Y:S01]  /*5070*/  STL [R1+0x88], R15 ;  /* 0x0000880f01007387 */ /* 0x0003e20000100800 */
[--C-:B------:R-:W-:Y:S01]  /*5080*/  @!P1 IMAD.IADD R11, R11, 0x1, -R22.reuse ;  /* 0x000000010b0b9824 */ /* 0x100fe200078e0a16 */
[----:B------:R-:W-:Y:S01]  /*5090*/  ISETP.GE.AND P1, PT, R0, RZ, PT ;  /* 0x000000ff0000720c */ /* 0x000fe20003f26270 */
[----:B------:R-:W-:Y:S01]  /*50a0*/  @!P3 IMAD.IADD R14, R14, 0x1, -R22 ;  /* 0x000000010e0eb824 */ /* 0x000fe200078e0a16 */
[----:B------:R-:W-:Y:S01]  /*50b0*/  ISETP.GT.U32.AND P3, PT, R22, R5, PT ;  /* 0x000000051600720c */ /* 0x000fe20003f64070 */
[----:B------:R-:W-:Y:S01]  /*50c0*/  IMAD.HI.U32 R2, R3, R9, RZ ;  /* 0x0000000903027227 */ /* 0x000fe200078e00ff */
[----:B------:R-:W-:-:S02]  /*50d0*/  IABS R0, R7 ;  /* 0x0000000700007213 */ /* 0x000fc40000000000 */
[C---:B------:R-:W-:Y:S01]  /*50e0*/  ISETP.GT.U32.AND P0, PT, R22.reuse, R12, PT ;  /* 0x0000000c1600720c */ /* 0x040fe20003f04070 */
[----:B------:R-:W-:Y:S01]  /*50f0*/  @!P4 IMAD.IADD R13, R13, 0x1, -R22 ;  /* 0x000000010d0dc824 */ /* 0x000fe200078e0a16 */
[C---:B------:R-:W-:Y:S01]  /*5100*/  ISETP.GT.U32.AND P4, PT, R22.reuse, R14, PT ;  /* 0x0000000e1600720c */ /* 0x040fe20003f84070 */
[----:B0-----:R-:W-:Y:S01]  /*5110*/  IMAD.MOV.U32 R16, RZ, RZ, R11 ;  /* 0x000000ffff107224 */ /* 0x001fe200078e000b */
[----:B------:R-:W-:Y:S01]  /*5120*/  IABS R11, R10 ;  /* 0x0000000a000b7213 */ /* 0x000fe20000000000 */
[----:B------:R-:W-:Y:S02]  /*5130*/  IMAD.MOV R2, RZ, RZ, -R2 ;  /* 0x000000ffff027224 */ /* 0x000fe400078e0a02 */
[----:B------:R-:W-:Y:S01]  /*5140*/  @!P6 IMAD.MOV R16, RZ, RZ, -R16 ;  /* 0x000000ffff10e224 */ /* 0x000fe200078e0a10 */
[----:B------:R-:W-:Y:S01]  /*5150*/  ISETP.GT.U32.AND P6, PT, R22, R13, PT ;  /* 0x0000000d1600720c */ /* 0x000fe20003fc4070 */
[----:B-1----:R-:W-:-:S03]  /*5160*/  IMAD.HI.U32 R15, R3, R0, RZ ;  /* 0x00000000030f7227 */ /* 0x002fc600078e00ff */
[----:B------:R0:W-:Y:S01]  /*5170*/  STL [R1+0x84], R16 ;  /* 0x0000841001007387 */ /* 0x0001e20000100800 */
[----:B------:R-:W-:Y:S01]  /*5180*/  IMAD R9, R22, R2, R9 ;  /* 0x0000000216097224 */ /* 0x000fe200078e0209 */
[----:B------:R-:W-:Y:S01]  /*5190*/  IADD3 R2, R24, 0xa8, RZ ;  /* 0x000000a818027810 */ /* 0x000fe20007ffe0ff */
[----:B------:R-:W-:Y:S02]  /*51a0*/  IMAD.MOV R15, RZ, RZ, -R15 ;  /* 0x000000ffff0f7224 */ /* 0x000fe400078e0a0f */
[----:B------:R-:W-:Y:S01]  /*51b0*/  @!P3 IMAD.IADD R5, R5, 0x1, -R22 ;  /* 0x000000010505b824 */ /* 0x000fe200078e0a16 */
[C---:B------:R-:W-:Y:S01]  /*51c0*/  ISETP.GT.U32.AND P3, PT, R22.reuse, R9, PT ;  /* 0x000000091600720c */ /* 0x040fe20003f64070 */
[----:B------:R-:W-:Y:S01]  /*51d0*/  IMAD R0, R22, R15, R0 ;  /* 0x0000000f16007224 */ /* 0x000fe200078e0200 */
[----:B------:R-:W-:Y:S01]  /*51e0*/  IABS R6, R2 ;  /* 0x0000000200067213 */ /* 0x000fe20000000000 */
[--C-:B------:R-:W-:Y:S02]  /*51f0*/  @!P0 IMAD.IADD R12, R12, 0x1, -R22.reuse ;  /* 0x000000010c0c8824 */ /* 0x100fe400078e0a16 */
[----:B------:R-:W-:Y:S01]  /*5200*/  @!P6 IMAD.IADD R13, R13, 0x1, -R22 ;  /* 0x000000010d0de824 */ /* 0x000fe200078e0a16 */
[C---:B------:R-:W-:Y:S01]  /*5210*/  ISETP.GT.U32.AND P6, PT, R22.reuse, R0, PT ;  /* 0x000000001600720c */ /* 0x040fe20003fc4070 */
[----:B------:R-:W-:Y:S01]  /*5220*/  IMAD.HI.U32 R15, R3, R6, RZ ;  /* 0x00000006030f7227 */ /* 0x000fe200078e00ff */
[----:B------:R-:W-:-:S03]  /*5230*/  ISETP.GT.U32.AND P0, PT, R22, R12, PT ;  /* 0x0000000c1600720c */ /* 0x000fc60003f04070 */
[----:B------:R-:W-:Y:S02]  /*5240*/  IMAD.MOV R15, RZ, RZ, -R15 ;  /* 0x000000ffff0f7224 */ /* 0x000fe400078e0a0f */
[--C-:B------:R-:W-:Y:S01]  /*5250*/  @!P3 IMAD.IADD R9, R9, 0x1, -R22.reuse ;  /* 0x000000010909b824 */ /* 0x100fe200078e0a16 */
[----:B------:R-:W-:Y:S01]  /*5260*/  ISETP.GE.AND P3, PT, R7, RZ, PT ;  /* 0x000000ff0700720c */ /* 0x000fe20003f66270 */
[----:B------:R-:W-:Y:S01]  /*5270*/  IMAD.MOV.U32 R17, RZ, RZ, R5 ;  /* 0x000000ffff117224 */ /* 0x000fe200078e0005 */
[----:B------:R-:W-:Y:S01]  /*5280*/  IADD3 R7, R24, 0x9c, RZ ;  /* 0x0000009c18077810 */ /* 0x000fe20007ffe0ff */
[----:B------:R-:W-:Y:S01]  /*5290*/  @!P4 IMAD.IADD R14, R14, 0x1, -R22 ;  /* 0x000000010e0ec824 */ /* 0x000fe200078e0a16 */
[----:B------:R-:W-:Y:S01]  /*52a0*/  ISETP.GE.AND P4, PT, R4, RZ, PT ;  /* 0x000000ff0400720c */ /* 0x000fe20003f86270 */
[C---:B------:R-:W-:Y:S01]  /*52b0*/  IMAD R6, R22.reuse, R15, R6 ;  /* 0x0000000f16067224 */ /* 0x040fe200078e0206 */
[----:B------:R-:W-:Y:S01]  /*52c0*/  IABS R5, R7 ;  /* 0x0000000700057213 */ /* 0x000fe20000000000 */
[----:B------:R-:W-:Y:S01]  /*52d0*/  @!P5 IMAD.MOV R17, RZ, RZ, -R17 ;  /* 0x000000ffff11d224 */ /* 0x000fe200078e0a11 */
[----:B------:R-:W-:Y:S01]  /*52e0*/  ISETP.GT.U32.AND P5, PT, R22, R9, PT ;  /* 0x000000091600720c */ /* 0x000fe20003fa4070 */
[----:B------:R-:W-:-:S03]  /*52f0*/  IMAD.HI.U32 R4, R3, R11, RZ ;  /* 0x0000000b03047227 */ /* 0x000fc600078e00ff */
[----:B------:R-:W-:Y:S01]  /*5300*/  STL [R1+0x80], R17 ;  /* 0x0000801101007387 */ /* 0x000fe20000100800 */
[----:B------:R-:W-:Y:S01]  /*5310*/  @!P6 IMAD.IADD R0, R0, 0x1, -R22 ;  /* 0x000000010000e824 */ /* 0x000fe200078e0a16 */
[----:B------:R-:W-:Y:S01]  /*5320*/  ISETP.GT.U32.AND P6, PT, R22, R6, PT ;  /* 0x000000061600720c */ /* 0x000fe20003fc4070 */
[----:B0-----:R-:W-:Y:S02]  /*5330*/  IMAD.MOV.U32 R16, RZ, RZ, R14 ;  /* 0x000000ffff107224 */ /* 0x001fe400078e000e */
[----:B------:R-:W-:Y:S01]  /*5340*/  @!P0 IMAD.IADD R12, R12, 0x1, -R22 ;  /* 0x000000010c0c8824 */ /* 0x000fe200078e0a16 */
[----:B------:R-:W-:Y:S01]  /*5350*/  ISETP.GE.AND P0, PT, R8, RZ, PT ;  /* 0x000000ff0800720c */ /* 0x000fe20003f06270 */
[----:B------:R-:W-:Y:S01]  /*5360*/  IMAD.MOV R4, RZ, RZ, -R4 ;  /* 0x000000ffff047224 */ /* 0x000fe200078e0a04 */
[----:B------:R-:W-:Y:S01]  /*5370*/  IADD3 R8, R24, 0xa0, RZ ;  /* 0x000000a018087810 */ /* 0x000fe20007ffe0ff */
[----:B------:R-:W-:Y:S01]  /*5380*/  @!P2 IMAD.MOV R16, RZ, RZ, -R16 ;  /* 0x000000ffff10a224 */ /* 0x000fe200078e0a10 */
[C---:B------:R-:W-:Y:S01]  /*5390*/  ISETP.GT.U32.AND P2, PT, R22.reuse, R0, PT ;  /* 0x000000001600720c */ /* 0x040fe20003f44070 */
[----:B------:R-:W-:Y:S01]  /*53a0*/  IMAD R11, R22, R4, R11 ;  /* 0x00000004160b7224 */ /* 0x000fe200078e020b */
[----:B------:R-:W-:Y:S01]  /*53b0*/  IABS R4, R8 ;  /* 0x0000000800047213 */ /* 0x000fe20000000000 */
[----:B------:R-:W-:Y:S01]  /*53c0*/  @!P1 IMAD.MOV R13, RZ, RZ, -R13 ;  /* 0x000000ffff0d9224 */ /* 0x000fe200078e0a0d */
[----:B------:R-:W-:Y:S01]  /*53d0*/  ISETP.GE.AND P1, PT, R2, RZ, PT ;  /* 0x000000ff0200720c */ /* 0x000fe20003f26270 */
[----:B------:R-:W-:Y:S01]  /*53e0*/  IMAD.MOV.U32 R2, RZ, RZ, R5 ;  /* 0x000000ffff027224 */ /* 0x000fe200078e0005 */
[----:B------:R-:W-:Y:S01]  /*53f0*/  STL [R1+0x7c], R16 ;  /* 0x00007c1001007387 */ /* 0x000fe20000100800 */
[----:B------:R-:W-:Y:S01]  /*5400*/  @!P4 IMAD.MOV R12, RZ, RZ, -R12 ;  /* 0x000000ffff0cc224 */ /* 0x000fe200078e0a0c */
[----:B------:R-:W-:Y:S01]  /*5410*/  ISETP.GT.U32.AND P4, PT, R22, R11, PT ;  /* 0x0000000b1600720c */ /* 0x000fe20003f84070 */
[--C-:B------:R-:W-:Y:S01]  /*5420*/  @!P5 IMAD.IADD R9, R9, 0x1, -R22.reuse ;  /* 0x000000010909d824 */ /* 0x100fe200078e0a16 */
[----:B------:R-:W-:Y:S01]  /*5430*/  ISETP.GE.AND P5, PT, R10, RZ, PT ;  /* 0x000000ff0a00720c */ /* 0x000fe20003fa6270 */
[C---:B------:R-:W-:Y:S01]  /*5440*/  IMAD.HI.U32 R10, R3.reuse, R2, RZ ;  /* 0x00000002030a7227 */ /* 0x040fe200078e00ff */
[----:B------:R-:W-:Y:S03]  /*5450*/  STL [R1+0x78], R13 ;  /* 0x0000780d01007387 */ /* 0x000fe60000100800 */
[----:B------:R-:W-:Y:S01]  /*5460*/  IMAD.HI.U32 R5, R3, R4, RZ ;  /* 0x0000000403057227 */ /* 0x000fe200078e00ff */
[----:B------:R0:W-:Y:S03]  /*5470*/  STL [R1+0x74], R12 ;  /* 0x0000740c01007387 */ /* 0x0001e60000100800 */
[----:B------:R-:W-:-:S02]  /*5480*/  @!P6 IMAD.IADD R6, R6, 0x1, -R22 ;  /* 0x000000010606e824 */ /* 0x000fc400078e0a16 */
[----:B------:R-:W-:Y:S01]  /*5490*/  @!P2 IMAD.IADD R0, R0, 0x1, -R22 ;  /* 0x000000010000a824 */ /* 0x000fe200078e0a16 */
[----:B------:R-:W-:Y:S01]  /*54a0*/  ISETP.GE.AND P2, PT, R8, RZ, PT ;  /* 0x000000ff0800720c */ /* 0x000fe20003f46270 */
[----:B------:R-:W-:Y:S01]  /*54b0*/  IMAD.MOV R10, RZ, RZ, -R10 ;  /* 0x000000ffff0a7224 */ /* 0x000fe200078e0a0a */
[----:B------:R-:W-:Y:S01]  /*54c0*/  IADD3 R8, R24, 0x98, RZ ;  /* 0x0000009818087810 */ /* 0x000fe20007ffe0ff */
[----:B------:R-:W-:Y:S01]  /*54d0*/  IMAD.MOV R5, RZ, RZ, -R5 ;  /* 0x000000ffff057224 */ /* 0x000fe200078e0a05 */
[C---:B------:R-:W-:Y:S01]  /*54e0*/  ISETP.GT.U32.AND P6, PT, R22.reuse, R6, PT ;  /* 0x000000061600720c */ /* 0x040fe20003fc4070 */
[----:B------:R-:W-:Y:S02]  /*54f0*/  IMAD R2, R22, R10, R2 ;  /* 0x0000000a16027224 */ /* 0x000fe400078e0202 */
[----:B0-----:R-:W-:Y:S01]  /*5500*/  IMAD.MOV.U32 R12, RZ, RZ, R0 ;  /* 0x000000ffff0c7224 */ /* 0x001fe200078e0000 */
[----:B------:R-:W-:Y:S01]  /*5510*/  IADD3 R0, R24, 0x94, RZ ;  /* 0x0000009418007810 */ /* 0x000fe20007ffe0ff */
[----:B------:R-:W-:Y:S01]  /*5520*/  IMAD R4, R22, R5, R4 ;  /* 0x0000000516047224 */ /* 0x000fe200078e0204 */
[----:B------:R-:W-:Y:S01]  /*5530*/  IABS R5, R8 ;  /* 0x0000000800057213 */ /* 0x000fe20000000000 */
[----:B------:R-:W-:-:S02]  /*5540*/  @!P4 IMAD.IADD R11, R11, 0x1, -R22 ;  /* 0x000000010b0bc824 */ /* 0x000fc400078e0a16 */
[----:B------:R-:W-:Y:S01]  /*5550*/  @!P3 IMAD.MOV R12, RZ, RZ, -R12 ;  /* 0x000000ffff0cb224 */ /* 0x000fe200078e0a0c */
[C---:B------:R-:W-:Y:S01]  /*5560*/  ISETP.GT.U32.AND P3, PT, R22.reuse, R2, PT ;  /* 0x000000021600720c */ /* 0x040fe20003f64070 */
[----:B------:R-:W-:Y:S01]  /*5570*/  IMAD.MOV.U32 R13, RZ, RZ, R9 ;  /* 0x000000ffff0d7224 */ /* 0x000fe200078e0009 */
[----:B------:R-:W-:Y:S01]  /*5580*/  ISETP.GT.U32.AND P4, PT, R22, R11, PT ;  /* 0x0000000b1600720c */ /* 0x000fe20003f84070 */
[----:B------:R-:W-:Y:S01]  /*5590*/  IMAD.HI.U32 R10, R3, R5, RZ ;  /* 0x00000005030a7227 */ /* 0x000fe200078e00ff */
[----:B------:R-:W-:-:S03]  /*55a0*/  IADD3 R9, R24, 0x90, RZ ;  /* 0x0000009018097810 */ /* 0x000fc60007ffe0ff */
[----:B------:R-:W-:Y:S01]  /*55b0*/  @!P0 IMAD.MOV R13, RZ, RZ, -R13 ;  /* 0x000000ffff0d8224 */ /* 0x000fe200078e0a0d */
[----:B------:R-:W-:Y:S01]  /*55c0*/  ISETP.GT.U32.AND P0, PT, R22, R4, PT ;  /* 0x000000041600720c */ /* 0x000fe20003f04070 */
[----:B------:R-:W-:Y:S01]  /*55d0*/  @!P6 IMAD.IADD R6, R6, 0x1, -R22 ;  /* 0x000000010606e824 */ /* 0x000fe200078e0a16 */
[----:B------:R-:W-:Y:S01]  /*55e0*/  ISETP.GE.AND P6, PT, R7, RZ, PT ;  /* 0x000000ff0700720c */ /* 0x000fe20003fc6270 */
[----:B------:R-:W-:Y:S01]  /*55f0*/  IMAD.MOV R10, RZ, RZ, -R10 ;  /* 0x000000ffff0a7224 */ /* 0x000fe200078e0a0a */
[----:B------:R0:W-:Y:S01]  /*5600*/  STL [R1+0x60], R13 ;  /* 0x0000600d01007387 */ /* 0x0001e20000100800 */
[--C-:B------:R-:W-:Y:S01]  /*5610*/  @!P3 IMAD.IADD R2, R2, 0x1, -R22.reuse ;  /* 0x000000010202b824 */ /* 0x100fe200078e0a16 */
[----:B------:R-:W-:Y:S01]  /*5620*/  IABS R7, R0 ;  /* 0x0000000000077213 */ /* 0x000fe20000000000 */
[C---:B------:R-:W-:Y:S01]  /*5630*/  IMAD R5, R22.reuse, R10, R5 ;  /* 0x0000000a16057224 */ /* 0x040fe200078e0205 */
[----:B------:R1:W-:Y:S01]  /*5640*/  STL [R1+0x5c], R12 ;  /* 0x00005c0c01007387 */ /* 0x0003e20000100800 */
[----:B------:R-:W-:Y:S01]  /*5650*/  @!P4 IMAD.IADD R11, R11, 0x1, -R22 ;  /* 0x000000010b0bc824 */ /* 0x000fe200078e0a16 */
[----:B------:R-:W-:Y:S01]  /*5660*/  ISETP.GT.U32.AND P3, PT, R22, R2, PT ;  /* 0x000000021600720c */ /* 0x000fe20003f64070 */
[----:B------:R-:W-:Y:S01]  /*5670*/  IMAD.HI.U32 R10, R3, R7, RZ ;  /* 0x00000007030a7227 */ /* 0x000fe200078e00ff */
[----:B------:R-:W-:-:S02]  /*5680*/  ISETP.GE.AND P4, PT, R8, RZ, PT ;  /* 0x000000ff0800720c */ /* 0x000fc40003f86270 */
[----:B------:R-:W-:Y:S01]  /*5690*/  IABS R8, R9 ;  /* 0x0000000900087213 */ /* 0x000fe20000000000 */
[----:B0-----:R-:W-:Y:S02]  /*56a0*/  IMAD.MOV.U32 R13, RZ, RZ, R6 ;  /* 0x000000ffff0d7224 */ /* 0x001fe400078e0006 */
[----:B------:R-:W-:Y:S02]  /*56b0*/  @!P0 IMAD.IADD R4, R4, 0x1, -R22 ;  /* 0x0000000104048824 */ /* 0x000fe400078e0a16 */
[----:B------:R-:W-:Y:S01]  /*56c0*/  @!P1 IMAD.MOV R13, RZ, RZ, -R13 ;  /* 0x000000ffff0d9224 */ /* 0x000fe200078e0a0d */
[C---:B------:R-:W-:Y:S01]  /*56d0*/  ISETP.GT.U32.AND P1, PT, R22.reuse, R5, PT ;  /* 0x000000051600720c */ /* 0x040fe20003f24070 */
[----:B-1----:R-:W-:Y:S01]  /*56e0*/  IMAD.MOV.U32 R12, RZ, RZ, R11 ;  /* 0x000000ffff0c7224 */ /* 0x002fe200078e000b */
[----:B------:R-:W-:Y:S01]  /*56f0*/  ISETP.GT.U32.AND P0, PT, R22, R4, PT ;  /* 0x000000041600720c */ /* 0x000fe20003f04070 */
[----:B------:R-:W-:Y:S01]  /*5700*/  IMAD.MOV R10, RZ, RZ, -R10 ;  /* 0x000000ffff0a7224 */ /* 0x000fe200078e0a0a */
[----:B------:R-:W-:Y:S01]  /*5710*/  STL [R1+0x58], R13 ;  /* 0x0000580d01007387 */ /* 0x000fe20000100800 */
[----:B------:R-:W-:Y:S01]  /*5720*/  @!P5 IMAD.MOV R12, RZ, RZ, -R12 ;  /* 0x000000ffff0cd224 */ /* 0x000fe200078e0a0c */
[----:B------:R-:W-:Y:S01]  /*5730*/  ISETP.GE.AND P5, PT, R0, RZ, PT ;  /* 0x000000ff0000720c */ /* 0x000fe20003fa6270 */
[----:B------:R-:W-:Y:S01]  /*5740*/  IMAD R0, R22, R10, R7 ;  /* 0x0000000a16007224 */ /* 0x000fe200078e0207 */
[----:B------:R-:W-:Y:S01]  /*5750*/  IADD3 R7, R24, 0x8c, RZ ;  /* 0x0000008c18077810 */ /* 0x000fe20007ffe0ff */
[----:B------:R-:W-:Y:S01]  /*5760*/  @!P3 IMAD.IADD R2, R2, 0x1, -R22 ;  /* 0x000000010202b824 */ /* 0x000fe200078e0a16 */
[----:B------:R-:W-:Y:S01]  /*5770*/  STL [R1+0x54], R12 ;  /* 0x0000540c01007387 */ /* 0x000fe20000100800 */
[----:B------:R-:W-:Y:S01]  /*5780*/  IMAD.HI.U32 R6, R3, R8, RZ ;  /* 0x0000000803067227 */ /* 0x000fe200078e00ff */
[----:B------:R-:W-:-:S03]  /*5790*/  ISETP.GT.U32.AND P3, PT, R22, R0, PT ;  /* 0x000000001600720c */ /* 0x000fc60003f64070 */
[--C-:B------:R-:W-:Y:S02]  /*57a0*/  @!P1 IMAD.IADD R5, R5, 0x1, -R22.reuse ;  /* 0x0000000105059824 */ /* 0x100fe400078e0a16 */
[----:B------:R-:W-:Y:S01]  /*57b0*/  @!P0 IMAD.IADD R4, R4, 0x1, -R22 ;  /* 0x0000000104048824 */ /* 0x000fe200078e0a16 */
[----:B------:R-:W-:Y:S01]  /*57c0*/  ISETP.GE.AND P0, PT, R9, RZ, PT ;  /* 0x000000ff0900720c */ /* 0x000fe20003f06270 */
[----:B------:R-:W-:Y:S01]  /*57d0*/  IMAD.MOV R6, RZ, RZ, -R6 ;  /* 0x000000ffff067224 */ /* 0x000fe200078e0a06 */
[C---:B------:R-:W-:Y:S01]  /*57e0*/  ISETP.GT.U32.AND P1, PT, R22.reuse, R5, PT ;  /* 0x000000051600720c */ /* 0x040fe20003f24070 */
[----:B------:R-:W-:Y:S02]  /*57f0*/  IMAD.MOV.U32 R11, RZ, RZ, R4 ;  /* 0x000000ffff0b7224 */ /* 0x000fe400078e0004 */
[----:B------:R-:W-:Y:S01]  /*5800*/  IMAD R8, R22, R6, R8 ;  /* 0x0000000616087224 */ /* 0x000fe200078e0208 */
[----:B------:R-:W-:Y:S01]  /*5810*/  IADD3 R6, R24, 0x88, RZ ;  /* 0x0000008818067810 */ /* 0x000fe20007ffe0ff */
[----:B------:R-:W-:Y:S01]  /*5820*/  @!P2 IMAD.MOV R11, RZ, RZ, -R11 ;  /* 0x000000ffff0ba224 */ /* 0x000fe200078e0a0b */
[----:B------:R-:W-:Y:S01]  /*5830*/  ISETP.GE.AND P2, PT, R7, RZ, PT ;  /* 0x000000ff0700720c */ /* 0x000fe20003f46270 */
[----:B------:R-:W-:Y:S01]  /*5840*/  @!P3 IMAD.IADD R0, R0, 0x1, -R22 ;  /* 0x000000010000b824 */ /* 0x000fe200078e0a16 */
[----:B------:R-:W-:Y:S01]  /*5850*/  IABS R7, R7 ;  /* 0x0000000700077213 */ /* 0x000fe20000000000 */
[----:B------:R-:W-:Y:S01]  /*5860*/  IMAD.MOV.U32 R4, RZ, RZ, R2 ;  /* 0x000000ffff047224 */ /* 0x000fe200078e0002 */
[----:B------:R-:W-:Y:S01]  /*5870*/  IADD3 R2, R24, 0x84, RZ ;  /* 0x0000008418027810 */ /* 0x000fe20007ffe0ff */
[----:B------:R0:W-:Y:S01]  /*5880*/  STL [R1+0x50], R11 ;  /* 0x0000500b01007387 */ /* 0x0001e20000100800 */
[C---:B------:R-:W-:Y:S01]  /*5890*/  ISETP.GT.U32.AND P3, PT, R22.reuse, R0, PT ;  /* 0x000000001600720c */ /* 0x040fe20003f64070 */
[----:B------:R-:W-:Y:S01]  /*58a0*/  @!P1 IMAD.IADD R5, R5, 0x1, -R22 ;  /* 0x0000000105059824 */ /* 0x000fe200078e0a16 */
[----:B------:R-:W-:Y:S01]  /*58b0*/  ISETP.GT.U32.AND P1, PT, R22, R8, PT ;  /* 0x000000081600720c */ /* 0x000fe20003f24070 */
[----:B------:R-:W-:-:S04]  /*58c0*/  IMAD.HI.U32 R10, R3, R7, RZ ;  /* 0x00000007030a7227 */ /* 0x000fc800078e00ff */
[----:B------:R-:W-:Y:S01]  /*58d0*/  @!P6 IMAD.MOV R4, RZ, RZ, -R4 ;  /* 0x000000ffff04e224 */ /* 0x000fe200078e0a04 */
[----:B------:R-:W-:Y:S01]  /*58e0*/  ISETP.GE.AND P6, PT, R6, RZ, PT ;  /* 0x000000ff0600720c */ /* 0x000fe20003fc6270 */
[----:B------:R-:W-:Y:S01]  /*58f0*/  IMAD.MOV R10, RZ, RZ, -R10 ;  /* 0x000000ffff0a7224 */ /* 0x000fe200078e0a0a */
[----:B------:R-:W-:Y:S01]  /*5900*/  IABS R6, R6 ;  /* 0x0000000600067213 */ /* 0x000fe20000000000 */
[----:B0-----:R-:W-:Y:S01]  /*5910*/  IMAD.MOV.U32 R11, RZ, RZ, R5 ;  /* 0x000000ffff0b7224 */ /* 0x001fe200078e0005 */
[----:B------:R0:W-:Y:S01]  /*5920*/  STL [R1+0x4c], R4 ;  /* 0x00004c0401007387 */ /* 0x0001e20000100800 */
[----:B------:R-:W-:Y:S02]  /*5930*/  IMAD R7, R22, R10, R7 ;  /* 0x0000000a16077224 */ /* 0x000fe400078e0207 */
[--C-:B------:R-:W-:Y:S02]  /*5940*/  @!P1 IMAD.IADD R8, R8, 0x1, -R22.reuse ;  /* 0x0000000108089824 */ /* 0x100fe400078e0a16 */
[----:B------:R-:W-:Y:S01]  /*5950*/  @!P3 IMAD.IADD R0, R0, 0x1, -R22 ;  /* 0x000000010000b824 */ /* 0x000fe200078e0a16 */
[C---:B------:R-:W-:Y:S01]  /*5960*/  ISETP.GT.U32.AND P3, PT, R22.reuse, R7, PT ;  /* 0x000000071600720c */ /* 0x040fe20003f64070 */
[----:B------:R-:W-:Y:S01]  /*5970*/  IMAD.HI.U32 R5, R3, R6, RZ ;  /* 0x0000000603057227 */ /* 0x000fe200078e00ff */
[----:B------:R-:W-:-:S02]  /*5980*/  ISETP.GT.U32.AND P1, PT, R22, R8, PT ;  /* 0x000000081600720c */ /* 0x000fc40003f24070 */
[----:B0-----:R-:W-:Y:S01]  /*5990*/  IABS R4, R2 ;  /* 0x0000000200047213 */ /* 0x001fe20000000000 */
[----:B------:R-:W-:Y:S01]  /*59a0*/  @!P4 IMAD.MOV R11, RZ, RZ, -R11 ;  /* 0x000000ffff0bc224 */ /* 0x000fe200078e0a0b */
[----:B------:R-:W-:Y:S01]  /*59b0*/  ISETP.GE.AND P4, PT, R2, RZ, PT ;  /* 0x000000ff0200720c */ /* 0x000fe20003f86270 */
[----:B------:R-:W-:Y:S02]  /*59c0*/  IMAD.MOV R5, RZ, RZ, -R5 ;  /* 0x000000ffff057224 */ /* 0x000fe400078e0a05 */
[----:B------:R-:W-:Y:S01]  /*59d0*/  IMAD.HI.U32 R9, R3, R4, RZ ;  /* 0x0000000403097227 */ /* 0x000fe200078e00ff */
[----:B------:R0:W-:Y:S03]  /*59e0*/  STL [R1+0x3c], R11 ;  /* 0x00003c0b01007387 */ /* 0x0001e60000100800 */
[----:B------:R-:W-:Y:S01]  /*59f0*/  IMAD.MOV R2, RZ, RZ, -R9 ;  /* 0x000000ffff027224 */ /* 0x000fe200078e0a09 */
[----:B------:R-:W-:Y:S01]  /*5a00*/  IADD3 R9, R24, 0x80, RZ ;  /* 0x0000008018097810 */ /* 0x000fe20007ffe0ff */
[----:B------:R-:W-:Y:S01]  /*5a10*/  IMAD R6, R22, R5, R6 ;  /* 0x0000000516067224 */ /* 0x000fe200078e0206 */
[----:B------:R-:W-:Y:S01]  /*5a20*/  IADD3 R5, R24, 0x78, RZ ;  /* 0x0000007818057810 */ /* 0x000fe20007ffe0ff */
[----:B------:R-:W-:Y:S01]  /*5a30*/  IMAD R4, R22, R2, R4 ;  /* 0x0000000216047224 */ /* 0x000fe200078e0204 */
[----:B------:R-:W-:Y:S01]  /*5a40*/  IABS R14, R9 ;  /* 0x00000009000e7213 */ /* 0x000fe20000000000 */
[----:B------:R-:W-:Y:S01]  /*5a50*/  IMAD.MOV.U32 R10, RZ, RZ, R0 ;  /* 0x000000ffff0a7224 */ /* 0x000fe200078e0000 */
[----:B------:R-:W-:Y:S01]  /*5a60*/  IADD3 R2, R24, 0x7c, RZ ;  /* 0x0000007c18027810 */ /* 0x000fe20007ffe0ff */
[----:B------:R-:W-:Y:S01]  /*5a70*/  @!P3 IMAD.IADD R7, R7, 0x1, -R22 ;  /* 0x000000010707b824 */ /* 0x000fe200078e0a16 */
[----:B------:R-:W-:Y:S01]  /*5a80*/  IABS R12, R5 ;  /* 0x00000005000c7213 */ /* 0x000fe20000000000 */
[----:B------:R-:W-:Y:S01]  /*5a90*/  @!P5 IMAD.MOV R10, RZ, RZ, -R10 ;  /* 0x000000ffff0ad224 */ /* 0x000fe200078e0a0a */
[----:B------:R-:W-:Y:S01]  /*5aa0*/  ISETP.GT.U32.AND P5, PT, R22, R6, PT ;  /* 0x000000061600720c */ /* 0x000fe20003fa4070 */
[----:B------:R-:W-:Y:S01]  /*5ab0*/  @!P1 IMAD.IADD R8, R8, 0x1, -R22 ;  /* 0x0000000108089824 */ /* 0x000fe200078e0a16 */
[C---:B------:R-:W-:Y:S01]  /*5ac0*/  ISETP.GT.U32.AND P1, PT, R22.reuse, R4, PT ;  /* 0x000000041600720c */ /* 0x040fe20003f24070 */
[----:B0-----:R-:W-:Y:S01]  /*5ad0*/  IMAD.HI.U32 R11, R3, R14, RZ ;  /* 0x0000000e030b7227 */ /* 0x001fe200078e00ff */
[----:B------:R-:W-:Y:S01]  /*5ae0*/  ISETP.GT.U32.AND P3, PT, R22, R7, PT ;  /* 0x000000071600720c */ /* 0x000fe20003f64070 */
[----:B------:R0:W-:Y:S01]  /*5af0*/  STL [R1+0x38], R10 ;  /* 0x0000380a01007387 */ /* 0x0001e20000100800 */
[----:B------:R-:W-:Y:S01]  /*5b00*/  IABS R13, R2 ;  /* 0x00000002000d7213 */ /* 0x000fe20000000000 */
[----:B------:R-:W-:Y:S01]  /*5b10*/  IMAD.MOV R11, RZ, RZ, -R11 ;  /* 0x000000ffff0b7224 */ /* 0x000fe200078e0a0b */
[----:B------:R-:W-:Y:S01]  /*5b20*/  IADD3 R0, R24, 0x74, RZ ;  /* 0x0000007418007810 */ /* 0x000fe20007ffe0ff */
[----:B------:R-:W-:-:S02]  /*5b30*/  IMAD.MOV.U32 R15, RZ, RZ, R8 ;  /* 0x000000ffff0f7224 */ /* 0x000fc400078e0008 */
[----:B------:R-:W-:Y:S01]  /*5b40*/  IMAD R14, R22, R11, R14 ;  /* 0x0000000b160e7224 */ /* 0x000fe200078e020e */
[----:B------:R-:W-:Y:S01]  /*5b50*/  IABS R11, R0 ;  /* 0x00000000000b7213 */ /* 0x000fe20000000000 */
[--C-:B------:R-:W-:Y:S02]  /*5b60*/  @!P5 IMAD.IADD R6, R6, 0x1, -R22.reuse ;  /* 0x000000010606d824 */ /* 0x100fe400078e0a16 */
[--C-:B------:R-:W-:Y:S01]  /*5b70*/  @!P1 IMAD.IADD R4, R4, 0x1, -R22.reuse ;  /* 0x0000000104049824 */ /* 0x100fe200078e0a16 */
[----:B------:R-:W-:Y:S01]  /*5b80*/  ISETP.GE.AND P1, PT, R9, RZ, PT ;  /* 0x000000ff0900720c */ /* 0x000fe20003f26270 */
[----:B------:R-:W-:Y:S01]  /*5b90*/  @!P3 IMAD.IADD R7, R7, 0x1, -R22 ;  /* 0x000000010707b824 */ /* 0x000fe200078e0a16 */
[C---:B------:R-:W-:Y:S01]  /*5ba0*/  ISETP.GT.U32.AND P3, PT, R22.reuse, R14, PT ;  /* 0x0000000e1600720c */ /* 0x040fe20003f64070 */
[----:B------:R-:W-:Y:S01]  /*5bb0*/  @!P0 IMAD.MOV R15, RZ, RZ, -R15 ;  /* 0x000000ffff0f8224 */ /* 0x000fe200078e0a0f */
[C---:B------:R-:W-:Y:S01]  /*5bc0*/  ISETP.GT.U32.AND P5, PT, R22.reuse, R6, PT ;  /* 0x000000061600720c */ /* 0x040fe20003fa4070 */
[----:B0-----:R-:W-:Y:S01]  /*5bd0*/  IMAD.HI.U32 R10, R3, R13, RZ ;  /* 0x0000000d030a7227 */ /* 0x001fe200078e00ff */
[----:B------:R-:W-:-:S02]  /*5be0*/  ISETP.GT.U32.AND P0, PT, R22, R4, PT ;  /* 0x000000041600720c */ /* 0x000fc40003f04070 */
[----:B------:R0:W-:Y:S01]  /*5bf0*/  STL [R1+0x2c], R15 ;  /* 0x00002c0f01007387 */ /* 0x0001e20000100800 */
[----:B------:R-:W-:-:S04]  /*5c00*/  IMAD.HI.U32 R8, R3, R12, RZ ;  /* 0x0000000c03087227 */ /* 0x000fc800078e00ff */
[----:B------:R-:W-:Y:S02]  /*5c10*/  IMAD.MOV R10, RZ, RZ, -R10 ;  /* 0x000000ffff0a7224 */ /* 0x000fe400078e0a0a */
[----:B------:R-:W-:Y:S02]  /*5c20*/  IMAD.MOV R8, RZ, RZ, -R8 ;  /* 0x000000ffff087224 */ /* 0x000fe400078e0a08 */
[C---:B------:R-:W-:Y:S02]  /*5c30*/  IMAD R13, R22.reuse, R10, R13 ;  /* 0x0000000a160d7224 */ /* 0x040fe400078e020d */
[----:B------:R-:W-:Y:S01]  /*5c40*/  IMAD R12, R22, R8, R12 ;  /* 0x00000008160c7224 */ /* 0x000fe200078e020c */
[----:B------:R-:W-:Y:S01]  /*5c50*/  IADD3 R8, R24, 0x6c, RZ ;  /* 0x0000006c18087810 */ /* 0x000fe20007ffe0ff */
[--C-:B------:R-:W-:Y:S02]  /*5c60*/  @!P3 IMAD.IADD R14, R14, 0x1, -R22.reuse ;  /* 0x000000010e0eb824 */ /* 0x100fe400078e0a16 */
[--C-:B------:R-:W-:Y:S01]  /*5c70*/  @!P5 IMAD.IADD R6, R6, 0x1, -R22.reuse ;  /* 0x000000010606d824 */ /* 0x100fe200078e0a16 */
[----:B------:R-:W-:Y:S01]  /*5c80*/  ISETP.GT.U32.AND P5, PT, R22, R13, PT ;  /* 0x0000000d1600720c */ /* 0x000fe20003fa4070 */
[----:B------:R-:W-:Y:S01]  /*5c90*/  @!P0 IMAD.IADD R4, R4, 0x1, -R22 ;  /* 0x0000000104048824 */ /* 0x000fe200078e0a16 */
[C---:B------:R-:W-:Y:S01]  /*5ca0*/  ISETP.GT.U32.AND P0, PT, R22.reuse, R12, PT ;  /* 0x0000000c1600720c */ /* 0x040fe20003f04070 */
[----:B0-----:R-:W-:Y:S01]  /*5cb0*/  IMAD.MOV.U32 R15, RZ, RZ, R7 ;  /* 0x000000ffff0f7224 */ /* 0x001fe200078e0007 */
[----:B------:R-:W-:Y:S01]  /*5cc0*/  ISETP.GT.U32.AND P3, PT, R22, R14, PT ;  /* 0x0000000e1600720c */ /* 0x000fe20003f64070 */
[----:B------:R-:W-:-:S04]  /*5cd0*/  IMAD.HI.U32 R7, R3, R11, RZ ;  /* 0x0000000b03077227 */ /* 0x000fc800078e00ff */
[----:B------:R-:W-:Y:S01]  /*5ce0*/  @!P2 IMAD.MOV R15, RZ, RZ, -R15 ;  /* 0x000000ffff0fa224 */ /* 0x000fe200078e0a0f */
[----:B------:R-:W-:Y:S01]  /*5cf0*/  ISETP.GE.AND P2, PT, R2, RZ, PT ;  /* 0x000000ff0200720c */ /* 0x000fe20003f46270 */
[----:B------:R-:W-:Y:S01]  /*5d00*/  IMAD.MOV R7, RZ, RZ, -R7 ;  /* 0x000000ffff077224 */ /* 0x000fe200078e0a07 */
[----:B------:R-:W-:Y:S01]  /*5d10*/  IADD3 R2, R24, 0x70, RZ ;  /* 0x0000007018027810 */ /* 0x000fe20007ffe0ff */
[----:B------:R-:W-:Y:S01]  /*5d20*/  IMAD.MOV.U32 R9, RZ, RZ, R6 ;  /* 0x000000ffff097224 */ /* 0x000fe200078e0006 */
[----:B------:R-:W-:Y:S01]  /*5d30*/  STL [R1+0x28], R15 ;  /* 0x0000280f01007387 */ /* 0x000fe20000100800 */
[----:B------:R-:W-:Y:S01]  /*5d40*/  IMAD R11, R22, R7, R11 ;  /* 0x00000007160b7224 */ /* 0x000fe200078e020b */
[----:B------:R-:W-:Y:S01]  /*5d50*/  IABS R6, R2 ;  /* 0x0000000200067213 */ /* 0x000fe20000000000 */
[----:B------:R-:W-:Y:S02]  /*5d60*/  @!P6 IMAD.MOV R9, RZ, RZ, -R9 ;  /* 0x000000ffff09e224 */ /* 0x000fe400078e0a09 */
[--C-:B------:R-:W-:Y:S01]  /*5d70*/  @!P5 IMAD.IADD R13, R13, 0x1, -R22.reuse ;  /* 0x000000010d0dd824 */ /* 0x100fe200078e0a16 */
[----:B------:R-:W-:Y:S01]  /*5d80*/  ISETP.GE.AND P5, PT, R5, RZ, PT ;  /* 0x000000ff0500720c */ /* 0x000fe20003fa6270 */
[----:B------:R-:W-:Y:S01]  /*5d90*/  @!P0 IMAD.IADD R12, R12, 0x1, -R22 ;  /* 0x000000010c0c8824 */ /* 0x000fe200078e0a16 */
[----:B------:R0:W-:Y:S01]  /*5da0*/  STL [R1+0x24], R9 ;  /* 0x0000240901007387 */ /* 0x0001e20000100800 */
[----:B------:R-:W-:Y:S01]  /*5db0*/  IMAD.MOV.U32 R5, RZ, RZ, R6 ;  /* 0x000000ffff057224 */ /* 0x000fe200078e0006 */
[----:B------:R-:W-:Y:S01]  /*5dc0*/  ISETP.GT.U32.AND P6, PT, R22, R13, PT ;  /* 0x0000000d1600720c */ /* 0x000fe20003fc4070 */
[----:B------:R-:W-:Y:S01]  /*5dd0*/  @!P3 IMAD.IADD R14, R14, 0x1, -R22 ;  /* 0x000000010e0eb824 */ /* 0x000fe200078e0a16 */
[----:B------:R-:W-:-:S02]  /*5de0*/  ISETP.GT.U32.AND P3, PT, R22, R11, PT ;  /* 0x0000000b1600720c */ /* 0x000fc40003f64070 */
[----:B------:R-:W-:Y:S01]  /*5df0*/  ISETP.GT.U32.AND P0, PT, R22, R12, PT ;  /* 0x0000000c1600720c */ /* 0x000fe20003f04070 */
[----:B------:R-:W-:Y:S01]  /*5e00*/  @!P1 IMAD.MOV R14, RZ, RZ, -R14 ;  /* 0x000000ffff0e9224 */ /* 0x000fe200078e0a0e */
[----:B------:R-:W-:Y:S01]  /*5e10*/  IADD3 R6, R24, 0x60, RZ ;  /* 0x0000006018067810 */ /* 0x000fe20007ffe0ff */
[----:B0-----:R-:W-:Y:S02]  /*5e20*/  IMAD.MOV.U32 R9, RZ, RZ, R4 ;  /* 0x000000ffff097224 */ /* 0x001fe400078e0004 */
[----:B------:R-:W-:Y:S01]  /*5e30*/  IMAD.HI.U32 R4, R3, R5, RZ ;  /* 0x0000000503047227 */ /* 0x000fe200078e00ff */
[----:B------:R-:W-:-:S03]  /*5e40*/  IABS R7, R6 ;  /* 0x0000000600077213 */ /* 0x000fc60000000000 */
        /* <DEDUP_REMOVED lines=8> */
[C---:B------:R-:W-:Y:S01]  /*5ed0*/  ISETP.GT.U32.AND P0, PT, R22.reuse, R5, PT ;  /* 0x000000051600720c */ /* 0x040fe20003f04070 */
[----:B------:R-:W-:Y:S01]  /*5ee0*/  @!P6 IMAD.IADD R13, R13, 0x1, -R22 ;  /* 0x000000010d0de824 */ /* 0x000fe200078e0a16 */
[----:B------:R-:W-:Y:S01]  /*5ef0*/  ISETP.GT.U32.AND P3, PT, R22, R11, PT ;  /* 0x0000000b1600720c */ /* 0x000fe20003f64070 */
[C---:B------:R-:W-:Y:S01]  /*5f00*/  IMAD.HI.U32 R10, R3.reuse, R7, RZ ;  /* 0x00000007030a7227 */ /* 0x040fe200078e00ff */
[----:B------:R-:W-:Y:S01]  /*5f10*/  ISETP.GE.AND P6, PT, R2, RZ, PT ;  /* 0x000000ff0200720c */ /* 0x000fe20003fc6270 */
[----:B------:R-:W-:Y:S01]  /*5f20*/  STL [R1+0x18], R14 ;  /* 0x0000180e01007387 */ /* 0x000fe20000100800 */
[----:B------:R-:W-:Y:S01]  /*5f30*/  IADD3 R2, R24, 0x68, RZ ;  /* 0x0000006818027810 */ /* 0x000fe20007ffe0ff */
[----:B------:R-:W-:Y:S01]  /*5f40*/  IMAD.MOV R10, RZ, RZ, -R10 ;  /* 0x000000ffff0a7224 */ /* 0x000fe200078e0a0a */
[----:B0-----:R-:W-:Y:S01]  /*5f50*/  IABS R9, R8 ;  /* 0x0000000800097213 */ /* 0x001fe20000000000 */
[----:B------:R-:W-:Y:S01]  /*5f60*/  IMAD.MOV.U32 R17, RZ, RZ, R13 ;  /* 0x000000ffff117224 */ /* 0x000fe200078e000d */
[----:B------:R-:W-:Y:S01]  /*5f70*/  IABS R29, R2 ;  /* 0x00000002001d7213 */ /* 0x000fe20000000000 */
[----:B------:R-:W-:Y:S01]  /*5f80*/  IMAD R7, R22, R10, R7 ;  /* 0x0000000a16077224 */ /* 0x000fe200078e0207 */
[----:B------:R-:W-:Y:S01]  /*5f90*/  IABS R28, R0 ;  /* 0x00000000001c7213 */ /* 0x000fe20000000000 */
[----:B------:R-:W-:-:S04]  /*5fa0*/  IMAD.HI.U32 R4, R3, R9, RZ ;  /* 0x0000000903047227 */ /* 0x000fc800078e00ff */
[----:B------:R-:W-:Y:S02]  /*5fb0*/  IMAD.MOV R4, RZ, RZ, -R4 ;  /* 0x000000ffff047224 */ /* 0x000fe400078e0a04 */
[--C-:B------:R-:W-:Y:S01]  /*5fc0*/  @!P0 IMAD.IADD R5, R5, 0x1, -R22.reuse ;  /* 0x0000000105058824 */ /* 0x100fe200078e0a16 */
[----:B------:R-:W-:Y:S01]  /*5fd0*/  ISETP.GE.AND P0, PT, R8, RZ, PT ;  /* 0x000000ff0800720c */ /* 0x000fe20003f06270 */
[----:B------:R-:W-:Y:S01]  /*5fe0*/  IMAD R9, R22, R4, R9 ;  /* 0x0000000416097224 */ /* 0x000fe200078e0209 */
[----:B------:R-:W-:Y:S01]  /*5ff0*/  IADD3 R4, R24, 0x5c, RZ ;  /* 0x0000005c18047810 */ /* 0x000fe20007ffe0ff */
[----:B------:R-:W-:Y:S01]  /*6000*/  @!P3 IMAD.IADD R11, R11, 0x1, -R22 ;  /* 0x000000010b0bb824 */ /* 0x000fe200078e0a16 */
[C---:B------:R-:W-:Y:S01]  /*6010*/  ISETP.GT.U32.AND P1, PT, R22.reuse, R5, PT ;  /* 0x000000051600720c */ /* 0x040fe20003f24070 */
[C---:B------:R-:W-:Y:S01]  /*6020*/  IMAD.HI.U32 R16, R3.reuse, R29, RZ ;  /* 0x0000001d03107227 */ /* 0x040fe200078e00ff */
[----:B------:R-:W-:Y:S02]  /*6030*/  ISETP.GT.U32.AND P3, PT, R22, R9, PT ;  /* 0x000000091600720c */ /* 0x000fe40003f64070 */
[----:B------:R-:W-:Y:S01]  /*6040*/  IABS R8, R4 ;  /* 0x0000000400087213 */ /* 0x000fe20000000000 */
[----:B------:R-:W-:-:S04]  /*6050*/  IMAD.HI.U32 R15, R3, R28, RZ ;  /* 0x0000001c030f7227 */ /* 0x000fc800078e00ff */
[----:B------:R-:W-:Y:S02]  /*6060*/  IMAD.MOV R16, RZ, RZ, -R16 ;  /* 0x000000ffff107224 */ /* 0x000fe400078e0a10 */
[----:B------:R-:W-:Y:S02]  /*6070*/  IMAD.MOV R15, RZ, RZ, -R15 ;  /* 0x000000ffff0f7224 */ /* 0x000fe400078e0a0f */
[C---:B------:R-:W-:Y:S02]  /*6080*/  IMAD R29, R22.reuse, R16, R29 ;  /* 0x00000010161d7224 */ /* 0x040fe400078e021d */
[----:B------:R-:W-:Y:S02]  /*6090*/  @!P3 IMAD.IADD R9, R9, 0x1, -R22 ;  /* 0x000000010909b824 */ /* 0x000fe400078e0a16 */
[----:B------:R-:W-:Y:S02]  /*60a0*/  IMAD.MOV.U32 R13, RZ, RZ, R12 ;  /* 0x000000ffff0d7224 */ /* 0x000fe400078e000c */
[C---:B------:R-:W-:Y:S01]  /*60b0*/  IMAD R28, R22.reuse, R15, R28 ;  /* 0x0000000f161c7224 */ /* 0x040fe200078e021c */
[----:B------:R-:W-:Y:S01]  /*60c0*/  ISETP.GT.U32.AND P3, PT, R22, R9, PT ;  /* 0x000000091600720c */ /* 0x000fe20003f64070 */
[----:B------:R-:W-:-:S02]  /*60d0*/  IMAD.MOV.U32 R12, RZ, RZ, R11 ;  /* 0x000000ffff0c7224 */ /* 0x000fc400078e000b */
[----:B------:R-:W-:Y:S01]  /*60e0*/  @!P1 IMAD.IADD R5, R5, 0x1, -R22 ;  /* 0x0000000105059824 */ /* 0x000fe200078e0a16 */
[C---:B------:R-:W-:Y:S01]  /*60f0*/  ISETP.GT.U32.AND P1, PT, R22.reuse, R7, PT ;  /* 0x000000071600720c */ /* 0x040fe20003f24070 */
[----:B------:R-:W-:Y:S01]  /*6100*/  @!P2 IMAD.MOV R17, RZ, RZ, -R17 ;  /* 0x000000ffff11a224 */ /* 0x000fe200078e0a11 */
[C---:B------:R-:W-:Y:S01]  /*6110*/  ISETP.GT.U32.AND P2, PT, R22.reuse, R29, PT ;  /* 0x0000001d1600720c */ /* 0x040fe20003f44070 */
[----:B------:R-:W-:Y:S01]  /*6120*/  @!P4 IMAD.MOV R12, RZ, RZ, -R12 ;  /* 0x000000ffff0cc224 */ /* 0x000fe200078e0a0c */
[----:B------:R-:W-:Y:S01]  /*6130*/  ISETP.GT.U32.AND P4, PT, R22, R28, PT ;  /* 0x0000001c1600720c */ /* 0x000fe20003f84070 */
[----:B------:R-:W-:Y:S01]  /*6140*/  @!P5 IMAD.MOV R13, RZ, RZ, -R13 ;  /* 0x000000ffff0dd224 */ /* 0x000fe200078e0a0d */
[----:B------:R-:W-:Y:S01]  /*6150*/  ISETP.GE.AND P5, PT, R2, RZ, PT ;  /* 0x000000ff0200720c */ /* 0x000fe20003fa6270 */
[----:B------:R-:W-:Y:S01]  /*6160*/  IMAD.HI.U32 R11, R3, R8, RZ ;  /* 0x00000008030b7227 */ /* 0x000fe200078e00ff */
[----:B------:R-:W-:Y:S01]  /*6170*/  IADD3 R2, R24, 0x58, RZ ;  /* 0x0000005818027810 */ /* 0x000fe20007ffe0ff */
[----:B------:R-:W-:Y:S02]  /*6180*/  STL [R1+0x14], R17 ;  /* 0x0000141101007387 */ /* 0x000fe40000100800 */
[--C-:B------:R-:W-:Y:S01]  /*6190*/  @!P3 IMAD.IADD R9, R9, 0x1, -R22.reuse ;  /* 0x000000010909b824 */ /* 0x100fe200078e0a16 */
[----:B------:R-:W-:Y:S01]  /*61a0*/  IABS R10, R2 ;  /* 0x00000002000a7213 */ /* 0x000fe20000000000 */
[--C-:B------:R-:W-:Y:S01]  /*61b0*/  @!P1 IMAD.IADD R7, R7, 0x1, -R22.reuse ;  /* 0x0000000107079824 */ /* 0x100fe200078e0a16 */
[----:B------:R-:W-:Y:S01]  /*61c0*/  STL [R1+0x10], R13 ;  /* 0x0000100d01007387 */ /* 0x000fe20000100800 */
[--C-:B------:R-:W-:Y:S01]  /*61d0*/  @!P2 IMAD.IADD R29, R29, 0x1, -R22.reuse ;  /* 0x000000011d1da824 */ /* 0x100fe200078e0a16 */
[----:B------:R-:W-:Y:S01]  /*61e0*/  ISETP.GE.AND P3, PT, R0, RZ, PT ;  /* 0x000000ff0000720c */ /* 0x000fe20003f66270 */
[----:B------:R-:W-:Y:S01]  /*61f0*/  IMAD.MOV R11, RZ, RZ, -R11 ;  /* 0x000000ffff0b7224 */ /* 0x000fe200078e0a0b */
[----:B------:R0:W-:Y:S01]  /*6200*/  STL [R1+0xc], R12 ;  /* 0x00000c0c01007387 */ /* 0x0001e20000100800 */
[----:B------:R-:W-:Y:S01]  /*6210*/  ISETP.GE.AND P2, PT, R6, RZ, PT ;  /* 0x000000ff0600720c */ /* 0x000fe20003f46270 */
[----:B------:R-:W-:Y:S01]  /*6220*/  @!P4 IMAD.IADD R28, R28, 0x1, -R22 ;  /* 0x000000011c1cc824 */ /* 0x000fe200078e0a16 */
[----:B------:R-:W-:Y:S01]  /*6230*/  IADD3 R0, R24, 0x54, RZ ;  /* 0x0000005418007810 */ /* 0x000fe20007ffe0ff */
[----:B------:R-:W-:Y:S01]  /*6240*/  IMAD.HI.U32 R6, R3, R10, RZ ;  /* 0x0000000a03067227 */ /* 0x000fe200078e00ff */
[----:B------:R-:W-:-:S02]  /*6250*/  ISETP.GT.U32.AND P1, PT, R22, R7, PT ;  /* 0x000000071600720c */ /* 0x000fc40003f24070 */
[C---:B------:R-:W-:Y:S01]  /*6260*/  ISETP.GT.U32.AND P4, PT, R22.reuse, R29, PT ;  /* 0x0000001d1600720c */ /* 0x040fe20003f84070 */
[----:B------:R-:W-:Y:S01]  /*6270*/  IMAD R8, R22, R11, R8 ;  /* 0x0000000b16087224 */ /* 0x000fe200078e0208 */
[----:B------:R-:W-:Y:S01]  /*6280*/  IABS R11, R0 ;  /* 0x00000000000b7213 */ /* 0x000fe20000000000 */
[----:B0-----:R-:W-:Y:S01]  /*6290*/  IMAD.MOV.U32 R12, RZ, RZ, R5 ;  /* 0x000000ffff0c7224 */ /* 0x001fe200078e0005 */
[----:B------:R-:W-:Y:S01]  /*62a0*/  IADD3 R5, R24, 0x50, RZ ;  /* 0x0000005018057810 */ /* 0x000fe20007ffe0ff */
[----:B------:R-:W-:Y:S02]  /*62b0*/  IMAD.MOV R6, RZ, RZ, -R6 ;  /* 0x000000ffff067224 */ /* 0x000fe400078e0a06 */
[----:B------:R-:W-:Y:S01]  /*62c0*/  @!P6 IMAD.MOV R12, RZ, RZ, -R12 ;  /* 0x000000ffff0ce224 */ /* 0x000fe200078e0a0c */
[C---:B------:R-:W-:Y:S01]  /*62d0*/  ISETP.GT.U32.AND P6, PT, R22.reuse, R28, PT ;  /* 0x0000001c1600720c */ /* 0x040fe20003fc4070 */
[----:B------:R-:W-:Y:S01]  /*62e0*/  @!P0 IMAD.MOV R9, RZ, RZ, -R9 ;  /* 0x000000ffff098224 */ /* 0x000fe200078e0a09 */
[C---:B------:R-:W-:Y:S01]  /*62f0*/  ISETP.GT.U32.AND P0, PT, R22.reuse, R8, PT ;  /* 0x000000081600720c */ /* 0x040fe20003f04070 */
[C---:B------:R-:W-:Y:S01]  /*6300*/  IMAD R10, R22.reuse, R6, R10 ;  /* 0x00000006160a7224 */ /* 0x040fe200078e020a */
[----:B------:R-:W-:Y:S01]  /*6310*/  IABS R13, R5 ;  /* 0x00000005000d7213 */ /* 0x000fe20000000000 */
[----:B------:R-:W-:Y:S01]  /*6320*/  IMAD.HI.U32 R6, R3, R11, RZ ;  /* 0x0000000b03067227 */ /* 0x000fe200078e00ff */
[----:B------:R-:W-:Y:S03]  /*6330*/  STL [R1+0x4], R12 ;  /* 0x0000040c01007387 */ /* 0x000fe60000100800 */
[----:B------:R-:W-:Y:S01]  /*6340*/  @!P1 IMAD.IADD R7, R7, 0x1, -R22 ;  /* 0x0000000107079824 */ /* 0x000fe200078e0a16 */
[----:B------:R-:W-:Y:S01]  /*6350*/  ISETP.GT.U32.AND P1, PT, R22, R10, PT ;  /* 0x0000000a1600720c */ /* 0x000fe20003f24070 */
[----:B------:R-:W-:Y:S01]  /*6360*/  IMAD.MOV R6, RZ, RZ, -R6 ;  /* 0x000000ffff067224 */ /* 0x000fe200078e0a06 */
[----:B------:R-:W-:Y:S01]  /*6370*/  STL [R1], R9 ;  /* 0x0000000901007387 */ /* 0x000fe20000100800 */
[----:B------:R-:W-:Y:S01]  /*6380*/  @!P6 IMAD.IADD R28, R28, 0x1, -R22 ;  /* 0x000000011c1ce824 */ /* 0x000fe200078e0a16 */
[----:B------:R-:W-:Y:S01]  /*6390*/  ISETP.GE.AND P6, PT, R2, RZ, PT ;  /* 0x000000ff0200720c */ /* 0x000fe20003fc6270 */
[----:B------:R-:W-:Y:S01]  /*63a0*/  IMAD R11, R22, R6, R11 ;  /* 0x00000006160b7224 */ /* 0x000fe200078e020b */
[----:B------:R-:W-:Y:S01]  /*63b0*/  IADD3 R2, R24, 0x48, RZ ;  /* 0x0000004818027810 */ /* 0x000fe20007ffe0ff */
[----:B------:R-:W-:-:S02]  /*63c0*/  @!P3 IMAD.MOV R28, RZ, RZ, -R28 ;  /* 0x000000ffff1cb224 */ /* 0x000fc400078e0a1c */
[--C-:B------:R-:W-:Y:S01]  /*63d0*/  @!P4 IMAD.IADD R29, R29, 0x1, -R22.reuse ;  /* 0x000000011d1dc824 */ /* 0x100fe200078e0a16 */
[----:B------:R-:W-:Y:S01]  /*63e0*/  ISETP.GT.U32.AND P3, PT, R22, R11, PT ;  /* 0x0000000b1600720c */ /* 0x000fe20003f64070 */
[--C-:B------:R-:W-:Y:S01]  /*63f0*/  @!P0 IMAD.IADD R8, R8, 0x1, -R22.reuse ;  /* 0x0000000108088824 */ /* 0x100fe200078e0a16 */
[----:B------:R-:W-:Y:S01]  /*6400*/  ISETP.GE.AND P4, PT, R4, RZ, PT ;  /* 0x000000ff0400720c */ /* 0x000fe20003f86270 */
[----:B------:R-:W-:Y:S01]  /*6410*/  @!P1 IMAD.IADD R10, R10, 0x1, -R22 ;  /* 0x000000010a0a9824 */ /* 0x000fe200078e0a16 */
[----:B------:R-:W-:Y:S01]  /*6420*/  ISETP.GE.AND P0, PT, R0, RZ, PT ;  /* 0x000000ff0000720c */ /* 0x000fe20003f06270 */
[C---:B------:R-:W-:Y:S01]  /*6430*/  IMAD.HI.U32 R0, R3.reuse, R13, RZ ;  /* 0x0000000d03007227 */ /* 0x040fe200078e00ff */
[----:B------:R-:W-:Y:S02]  /*6440*/  IADD3 R4, R24, 0x4c, RZ ;  /* 0x0000004c18047810 */ /* 0x000fe40007ffe0ff */
[C---:B------:R-:W-:Y:S01]  /*6450*/  ISETP.GT.U32.AND P1, PT, R22.reuse, R8, PT ;  /* 0x000000081600720c */ /* 0x040fe20003f24070 */
[----:B------:R-:W-:Y:S01]  /*6460*/  IMAD.MOV R0, RZ, RZ, -R0 ;  /* 0x000000ffff007224 */ /* 0x000fe200078e0a00 */
[----:B------:R-:W-:Y:S01]  /*6470*/  IABS R14, R4 ;  /* 0x00000004000e7213 */ /* 0x000fe20000000000 */
[----:B------:R-:W-:Y:S01]  /*6480*/  @!P5 IMAD.MOV R29, RZ, RZ, -R29 ;  /* 0x000000ffff1dd224 */ /* 0x000fe200078e0a1d */
[----:B------:R-:W-:Y:S01]  /*6490*/  IABS R16, R2 ;  /* 0x0000000200107213 */ /* 0x000fe20000000000 */
[C---:B------:R-:W-:Y:S01]  /*64a0*/  IMAD R13, R22.reuse, R0, R13 ;  /* 0x00000000160d7224 */ /* 0x040fe200078e020d */
[----:B------:R-:W-:Y:S01]  /*64b0*/  ISETP.GT.U32.AND P5, PT, R22, R10, PT ;  /* 0x0000000a1600720c */ /* 0x000fe20003fa4070 */
[----:B------:R-:W-:Y:S01]  /*64c0*/  IMAD.HI.U32 R0, R3, R14, RZ ;  /* 0x0000000e03007227 */ /* 0x000fe200078e00ff */
[----:B------:R-:W-:Y:S03]  /*64d0*/  STL [R1+0xa64], R29 ;  /* 0x000a641d01007387 */ /* 0x000fe60000100800 */
[----:B------:R-:W-:Y:S01]  /*64e0*/  @!P3 IMAD.IADD R11, R11, 0x1, -R22 ;  /* 0x000000010b0bb824 */ /* 0x000fe200078e0a16 */
[----:B------:R0:W-:Y:S01]  /*64f0*/  STL [R1+0xa68], R28 ;  /* 0x000a681c01007387 */ /* 0x0001e20000100800 */
[----:B------:R-:W-:-:S02]  /*6500*/  IMAD.MOV R0, RZ, RZ, -R0 ;  /* 0x000000ffff007224 */ /* 0x000fc400078e0a00 */
[----:B------:R-:W-:Y:S01]  /*6510*/  @!P2 IMAD.MOV R7, RZ, RZ, -R7 ;  /* 0x000000ffff07a224 */ /* 0x000fe200078e0a07 */
[C---:B------:R-:W-:Y:S01]  /*6520*/  ISETP.GT.U32.AND P2, PT, R22.reuse, R13, PT ;  /* 0x0000000d1600720c */ /* 0x040fe20003f44070 */
[----:B------:R-:W-:Y:S01]  /*6530*/  IMAD.HI.U32 R6, R3, R16, RZ ;  /* 0x0000001003067227 */ /* 0x000fe200078e00ff */
[----:B------:R-:W-:Y:S02]  /*6540*/  ISETP.GT.U32.AND P3, PT, R22, R11, PT ;  /* 0x0000000b1600720c */ /* 0x000fe40003f64070 */
[----:B------:R1:W-:Y:S01]  /*6550*/  STL [R1+0xa6c], R7 ;  /* 0x000a6c0701007387 */ /* 0x0003e20000100800 */
[----:B------:R-:W-:Y:S01]  /*6560*/  @!P1 IMAD.IADD R8, R8, 0x1, -R22 ;  /* 0x0000000108089824 */ /* 0x000fe200078e0a16 */
[----:B------:R-:W-:Y:S01]  /*6570*/  ISETP.GE.AND P1, PT, R5, RZ, PT ;  /* 0x000000ff0500720c */ /* 0x000fe20003f26270 */
[----:B------:R-:W-:Y:S01]  /*6580*/  IMAD R14, R22, R0, R14 ;  /* 0x00000000160e7224 */ /* 0x000fe200078e020e */
[C---:B------:R-:W-:Y:S01]  /*6590*/  IADD3 R0, R24.reuse, 0x40, RZ ;  /* 0x0000004018007810 */ /* 0x040fe20007ffe0ff */
[----:B------:R-:W-:Y:S01]  /*65a0*/  IMAD.MOV R5, RZ, RZ, -R6 ;  /* 0x000000ffff057224 */ /* 0x000fe200078e0a06 */
[----:B0-----:R-:W-:Y:S01]  /*65b0*/  IADD3 R28, R24, 0x14, RZ ;  /* 0x00000014181c7810 */ /* 0x001fe20007ffe0ff */
[----:B------:R-:W-:Y:S01]  /*65c0*/  @!P4 IMAD.MOV R8, RZ, RZ, -R8 ;  /* 0x000000ffff08c224 */ /* 0x000fe200078e0a08 */
[C---:B------:R-:W-:Y:S01]  /*65d0*/  ISETP.GT.U32.AND P4, PT, R22.reuse, R14, PT ;  /* 0x0000000e1600720c */ /* 0x040fe20003f84070 */
[----:B------:R-:W-:Y:S01]  /*65e0*/  IMAD R16, R22, R5, R16 ;  /* 0x0000000516107224 */ /* 0x000fe200078e0210 */
[----:B------:R-:W-:Y:S01]  /*65f0*/  IABS R19, R0 ;  /* 0x0000000000137213 */ /* 0x000fe20000000000 */
[--C-:B------:R-:W-:Y:S01]  /*6600*/  @!P5 IMAD.IADD R10, R10, 0x1, -R22.reuse ;  /* 0x000000010a0ad824 */ /* 0x100fe200078e0a16 */
[----:B------:R-:W-:Y:S01]  /*6610*/  ISETP.GE.AND P5, PT, R4, RZ, PT ;  /* 0x000000ff0400720c */ /* 0x000fe20003fa6270 */
[--C-:B------:R-:W-:Y:S01]  /*6620*/  @!P2 IMAD.IADD R13, R13, 0x1, -R22.reuse ;  /* 0x000000010d0da824 */ /* 0x100fe200078e0a16 */
[----:B------:R-:W-:Y:S01]  /*6630*/  IADD3 R4, R24, 0x44, RZ ;  /* 0x0000004418047810 */ /* 0x000fe20007ffe0ff */
[----:B------:R-:W-:Y:S01]  /*6640*/  @!P3 IMAD.IADD R11, R11, 0x1, -R22 ;  /* 0x000000010b0bb824 */ /* 0x000fe200078e0a16 */
[C---:B------:R-:W-:Y:S01]  /*6650*/  ISETP.GT.U32.AND P3, PT, R22.reuse, R16, PT ;  /* 0x000000101600720c */ /* 0x040fe20003f64070 */
[----:B------:R-:W-:Y:S01]  /*6660*/  @!P6 IMAD.MOV R10, RZ, RZ, -R10 ;  /* 0x000000ffff0ae224 */ /* 0x000fe200078e0a0a */
[----:B------:R-:W-:Y:S01]  /*6670*/  ISETP.GT.U32.AND P2, PT, R22, R13, PT ;  /* 0x0000000d1600720c */ /* 0x000fe20003f44070 */
[----:B------:R-:W-:Y:S01]  /*6680*/  @!P0 IMAD.MOV R11, RZ, RZ, -R11 ;  /* 0x000000ffff0b8224 */ /* 0x000fe200078e0a0b */
[----:B------:R-:W-:Y:S01]  /*6690*/  IABS R17, R4 ;  /* 0x0000000400117213 */ /* 0x000fe20000000000 */
[--C-:B------:R-:W-:Y:S01]  /*66a0*/  @!P4 IMAD.IADD R14, R14, 0x1, -R22.reuse ;  /* 0x000000010e0ec824 */ /* 0x100fe200078e0a16 */
[----:B------:R-:W-:Y:S01]  /*66b0*/  ISETP.GE.AND P6, PT, R2, RZ, PT ;  /* 0x000000ff0200720c */ /* 0x000fe20003fc6270 */
[C---:B------:R-:W-:Y:S01]  /*66c0*/  IMAD.HI.U32 R2, R3.reuse, R19, RZ ;  /* 0x0000001303027227 */ /* 0x040fe200078e00ff */
[----:B------:R-:W-:Y:S01]  /*66d0*/  IADD3 R5, R24, 0x3c, RZ ;  /* 0x0000003c18057810 */ /* 0x000fe20007ffe0ff */
[----:B------:R-:W-:Y:S01]  /*66e0*/  STL [R1+0xa70], R8 ;  /* 0x000a700801007387 */ /* 0x000fe20000100800 */
[----:B------:R-:W-:Y:S01]  /*66f0*/  ISETP.GT.U32.AND P4, PT, R22, R14, PT ;  /* 0x0000000e1600720c */ /* 0x000fe20003f84070 */
[----:B------:R-:W-:Y:S01]  /*6700*/  IMAD.HI.U32 R6, R3, R17, RZ ;  /* 0x0000001103067227 */ /* 0x000fe200078e00ff */
[----:B------:R-:W-:Y:S01]  /*6710*/  IABS R20, R5 ;  /* 0x0000000500147213 */ /* 0x000fe20000000000 */
[----:B------:R0:W-:Y:S01]  /*6720*/  STL [R1+0xa74], R10 ;  /* 0x000a740a01007387 */ /* 0x0001e20000100800 */
[----:B------:R-:W-:Y:S01]  /*6730*/  IABS R25, R28 ;  /* 0x0000001c00197213 */ /* 0x000fe20000000000 */
[----:B------:R-:W-:Y:S01]  /*6740*/  @!P3 IMAD.IADD R16, R16, 0x1, -R22 ;  /* 0x000000011010b824 */ /* 0x000fe200078e0a16 */
[----:B-1----:R-:W-:Y:S01]  /*6750*/  IADD3 R7, R24, 0x8, RZ ;  /* 0x0000000818077810 */ /* 0x002fe20007ffe0ff */
[----:B------:R-:W-:Y:S01]  /*6760*/  IMAD.MOV R6, RZ, RZ, -R6 ;  /* 0x000000ffff067224 */ /* 0x000fe200078e0a06 */
[----:B------:R1:W-:Y:S01]  /*6770*/  STL [R1+0xa78], R11 ;  /* 0x000a780b01007387 */ /* 0x0003e20000100800 */
[----:B------:R-:W-:Y:S01]  /*6780*/  IMAD.MOV R2, RZ, RZ, -R2 ;  /* 0x000000ffff027224 */ /* 0x000fe200078e0a02 */
[----:B------:R-:W-:Y:S01]  /*6790*/  ISETP.GT.U32.AND P3, PT, R22, R16, PT ;  /* 0x000000101600720c */ /* 0x000fe20003f64070 */
[----:B------:R-:W-:Y:S01]  /*67a0*/  @!P2 IMAD.IADD R13, R13, 0x1, -R22 ;  /* 0x000000010d0da824 */ /* 0x000fe200078e0a16 */
[----:B------:R-:W-:Y:S01]  /*67b0*/  ISETP.GE.AND P2, PT, R4, RZ, PT ;  /* 0x000000ff0400720c */ /* 0x000fe20003f46270 */
[----:B------:R-:W-:Y:S01]  /*67c0*/  IMAD R17, R22, R6, R17 ;  /* 0x0000000616117224 */ /* 0x000fe200078e0211 */
[----:B0-----:R-:W-:Y:S01]  /*67d0*/  IADD3 R10, R24, 0x10, RZ ;  /* 0x00000010180a7810 */ /* 0x001fe20007ffe0ff */
[----:B------:R-:W-:Y:S01]  /*67e0*/  IMAD R19, R22, R2, R19 ;  /* 0x0000000216137224 */ /* 0x000fe200078e0213 */
[----:B------:R-:W-:Y:S01]  /*67f0*/  IADD3 R2, R24, 0x38, RZ ;  /* 0x0000003818027810 */ /* 0x000fe20007ffe0ff */
[----:B------:R-:W-:Y:S01]  /*6800*/  IMAD.HI.U32 R4, R3, R20, RZ ;  /* 0x0000001403047227 */ /* 0x000fe200078e00ff */
[----:B------:R-:W-:-:S02]  /*6810*/  ISETP.GT.U32.AND P0, PT, R22, R17, PT ;  /* 0x000000111600720c */ /* 0x000fc40003f04070 */
[----:B------:R-:W-:Y:S01]  /*6820*/  IABS R6, R2 ;  /* 0x0000000200067213 */ /* 0x000fe20000000000 */
[----:B------:R-:W-:Y:S01]  /*6830*/  IMAD.MOV R4, RZ, RZ, -R4 ;  /* 0x000000ffff047224 */ /* 0x000fe200078e0a04 */
[----:B-1----:R-:W-:Y:S01]  /*6840*/  IADD3 R11, R24, 0x18, RZ ;  /* 0x00000018180b7810 */ /* 0x002fe20007ffe0ff */
[----:B------:R-:W-:Y:S01]  /*6850*/  @!P4 IMAD.IADD R14, R14, 0x1, -R22 ;  /* 0x000000010e0ec824 */ /* 0x000fe200078e0a16 */
[C---:B------:R-:W-:Y:S01]  /*6860*/  ISETP.GT.U32.AND P4, PT, R22.reuse, R19, PT ;  /* 0x000000131600720c */ /* 0x040fe20003f84070 */
[----:B------:R-:W-:Y:S01]  /*6870*/  IMAD R20, R22, R4, R20 ;  /* 0x0000000416147224 */ /* 0x000fe200078e0214 */
[----:B------:R-:W-:Y:S01]  /*6880*/  IADD3 R4, R24, 0x34, RZ ;  /* 0x0000003418047810 */ /* 0x000fe20007ffe0ff */
[----:B------:R-:W-:Y:S01]  /*6890*/  @!P1 IMAD.MOV R13, RZ, RZ, -R13 ;  /* 0x000000ffff0d9224 */ /* 0x000fe200078e0a0d */
[----:B------:R-:W-:Y:S01]  /*68a0*/  ISETP.GE.AND P1, PT, R0, RZ, PT ;  /* 0x000000ff0000720c */ /* 0x000fe20003f26270 */
[----:B------:R-:W-:Y:S01]  /*68b0*/  @!P3 IMAD.IADD R16, R16, 0x1, -R22 ;  /* 0x000000011010b824 */ /* 0x000fe200078e0a16 */
[----:B------:R-:W-:Y:S01]  /*68c0*/  ISETP.GT.U32.AND P3, PT, R22, R20, PT ;  /* 0x000000141600720c */ /* 0x000fe20003f64070 */
[----:B------:R-:W-:Y:S01]  /*68d0*/  IMAD.MOV.U32 R0, RZ, RZ, R6 ;  /* 0x000000ffff007224 */ /* 0x000fe200078e0006 */
[----:B------:R-:W-:Y:S01]  /*68e0*/  IADD3 R6, R24, 0x30, RZ ;  /* 0x0000003018067810 */ /* 0x000fe20007ffe0ff */
[----:B------:R-:W-:Y:S01]  /*68f0*/  @!P0 IMAD.IADD R17, R17, 0x1, -R22 ;  /* 0x0000000111118824 */ /* 0x000fe200078e0a16 */
[----:B------:R-:W-:Y:S01]  /*6900*/  IABS R12, R4 ;  /* 0x00000004000c7213 */ /* 0x000fe20000000000 */
[----:B------:R-:W-:Y:S01]  /*6910*/  @!P5 IMAD.MOV R14, RZ, RZ, -R14 ;  /* 0x000000ffff0ed224 */ /* 0x000fe200078e0a0e */
[----:B------:R-:W-:Y:S01]  /*6920*/  IABS R15, R6 ;  /* 0x00000006000f7213 */ /* 0x000fe20000000000 */
[----:B------:R-:W-:Y:S01]  /*6930*/  @!P4 IMAD.IADD R19, R19, 0x1, -R22 ;  /* 0x000000011313c824 */ /* 0x000fe200078e0a16 */
[C---:B------:R-:W-:Y:S01]  /*6940*/  ISETP.GT.U32.AND P0, PT, R22.reuse, R17, PT ;  /* 0x000000111600720c */ /* 0x040fe20003f04070 */
[----:B------:R-:W-:Y:S01]  /*6950*/  IMAD.HI.U32 R9, R3, R0, RZ ;  /* 0x0000000003097227 */ /* 0x000fe200078e00ff */
[----:B------:R-:W-:Y:S01]  /*6960*/  ISETP.GE.AND P4, PT, R5, RZ, PT ;  /* 0x000000ff0500720c */ /* 0x000fe20003f86270 */
[----:B------:R0:W-:Y:S01]  /*6970*/  STL [R1+0xa7c], R13 ;  /* 0x000a7c0d01007387 */ /* 0x0001e20000100800 */
[----:B------:R-:W-:Y:S01]  /*6980*/  ISETP.GT.U32.AND P5, PT, R22, R19, PT ;  /* 0x000000131600720c */ /* 0x000fe20003fa4070 */
[----:B------:R-:W-:Y:S01]  /*6990*/  IMAD.MOV.U32 R5, RZ, RZ, R15 ;  /* 0x000000ffff057224 */ /* 0x000fe200078e000f */
[----:B------:R-:W-:Y:S01]  /*69a0*/  IABS R26, R11 ;  /* 0x0000000b001a7213 */ /* 0x000fe20000000000 */
[----:B------:R-:W-:Y:S01]  /*69b0*/  IMAD.HI.U32 R15, R3, R12, RZ ;  /* 0x0000000c030f7227 */ /* 0x000fe200078e00ff */
[----:B------:R1:W-:Y:S01]  /*69c0*/  STL [R1+0xa80], R14 ;  /* 0x000a800e01007387 */ /* 0x0003e20000100800 */
[----:B------:R-:W-:-:S02]  /*69d0*/  IABS R27, R10 ;  /* 0x0000000a001b7213 */ /* 0x000fc40000000000 */
[----:B------:R-:W-:Y:S01]  /*69e0*/  @!P3 IMAD.IADD R20, R20, 0x1, -R22 ;  /* 0x000000011414b824 */ /* 0x000fe200078e0a16 */
[C---:B------:R-:W-:Y:S01]  /*69f0*/  IADD3 R8, R24.reuse, 0xc, RZ ;  /* 0x0000000c18087810 */ /* 0x040fe20007ffe0ff */
[----:B------:R-:W-:Y:S01]  /*6a00*/  IMAD.MOV R9, RZ, RZ, -R9 ;  /* 0x000000ffff097224 */ /* 0x000fe200078e0a09 */
[----:B0-----:R-:W-:Y:S01]  /*6a10*/  IADD3 R13, R24, 0x1c, RZ ;  /* 0x0000001c180d7810 */ /* 0x001fe20007ffe0ff */
[----:B------:R-:W-:Y:S01]  /*6a20*/  IMAD.MOV R15, RZ, RZ, -R15 ;  /* 0x000000ffff0f7224 */ /* 0x000fe200078e0a0f */
[----:B------:R-:W-:Y:S01]  /*6a30*/  ISETP.GT.U32.AND P3, PT, R22, R20, PT ;  /* 0x000000141600720c */ /* 0x000fe20003f64070 */
[----:B------:R-:W-:Y:S01]  /*6a40*/  @!P6 IMAD.MOV R16, RZ, RZ, -R16 ;  /* 0x000000ffff10e224 */ /* 0x000fe200078e0a10 */
[----:B------:R-:W-:Y:S01]  /*6a50*/  ISETP.GE.AND P6, PT, R2, RZ, PT ;  /* 0x000000ff0200720c */ /* 0x000fe20003fc6270 */
[----:B------:R-:W-:Y:S01]  /*6a60*/  IMAD R0, R22, R9, R0 ;  /* 0x0000000916007224 */ /* 0x000fe200078e0200 */
[----:B------:R-:W-:Y:S01]  /*6a70*/  IADD3 R29, R24, 0x4, RZ ;  /* 0x00000004181d7810 */ /* 0x000fe20007ffe0ff */
[C---:B------:R-:W-:Y:S01]  /*6a80*/  IMAD R2, R22.reuse, R15, R12 ;  /* 0x0000000f16027224 */ /* 0x040fe200078e020c */
[----:B------:R0:W-:Y:S01]  /*6a90*/  STL [R1+0xa84], R16 ;  /* 0x000a841001007387 */ /* 0x0001e20000100800 */
[--C-:B------:R-:W-:Y:S01]  /*6aa0*/  @!P0 IMAD.IADD R17, R17, 0x1, -R22.reuse ;  /* 0x0000000111118824 */ /* 0x100fe200078e0a16 */
[C---:B------:R-:W-:Y:S01]  /*6ab0*/  ISETP.GT.U32.AND P0, PT, R22.reuse, R0, PT ;  /* 0x000000001600720c */ /* 0x040fe20003f04070 */
[----:B------:R-:W-:Y:S01]  /*6ac0*/  @!P5 IMAD.IADD R19, R19, 0x1, -R22 ;  /* 0x000000011313d824 */ /* 0x000fe200078e0a16 */
[----:B------:R-:W-:Y:S01]  /*6ad0*/  ISETP.GT.U32.AND P5, PT, R22, R2, PT ;  /* 0x000000021600720c */ /* 0x000fe20003fa4070 */
[----:B------:R-:W-:Y:S01]  /*6ae0*/  IMAD.HI.U32 R9, R3, R5, RZ ;  /* 0x0000000503097227 */ /* 0x000fe200078e00ff */
[----:B-1----:R-:W-:-:S03]  /*6af0*/  IABS R14, R7 ;  /* 0x00000007000e7213 */ /* 0x002fc60000000000 */
[----:B------:R-:W-:Y:S01]  /*6b00*/  IMAD.MOV R9, RZ, RZ, -R9 ;  /* 0x000000ffff097224 */ /* 0x000fe200078e0a09 */
[----:B0-----:R-:W-:Y:S01]  /*6b10*/  IADD3 R16, R24, 0x20, RZ ;  /* 0x0000002018107810 */ /* 0x001fe20007ffe0ff */
[--C-:B------:R-:W-:Y:S01]  /*6b20*/  @!P3 IMAD.IADD R20, R20, 0x1, -R22.reuse ;  /* 0x000000011414b824 */ /* 0x100fe200078e0a16 */
[----:B------:R-:W-:Y:S01]  /*6b30*/  ISETP.GE.AND P3, PT, R6, RZ, PT ;  /* 0x000000ff0600720c */ /* 0x000fe20003f66270 */
[----:B------:R-:W-:Y:S01]  /*6b40*/  IMAD R5, R22, R9, R5 ;  /* 0x0000000916057224 */ /* 0x000fe200078e0205 */
[----:B------:R-:W-:Y:S01]  /*6b50*/  IADD3 R6, R24, 0x2c, RZ ;  /* 0x0000002c18067810 */ /* 0x000fe20007ffe0ff */
[--C-:B------:R-:W-:Y:S02]  /*6b60*/  @!P0 IMAD.IADD R0, R0, 0x1, -R22.reuse ;  /* 0x0000000100008824 */ /* 0x100fe400078e0a16 */
[----:B------:R-:W-:Y:S01]  /*6b70*/  @!P5 IMAD.IADD R2, R2, 0x1, -R22 ;  /* 0x000000010202d824 */ /* 0x000fe200078e0a16 */
[----:B------:R-:W-:Y:S01]  /*6b80*/  ISETP.GE.AND P0, PT, R6, RZ, PT ;  /* 0x000000ff0600720c */ /* 0x000fe20003f06270 */
[----:B------:R-:W-:Y:S01]  /*6b90*/  @!P4 IMAD.MOV R20, RZ, RZ, -R20 ;  /* 0x000000ffff14c224 */ /* 0x000fe200078e0a14 */
[----:B------:R-:W-:Y:S01]  /*6ba0*/  IABS R6, R6 ;  /* 0x0000000600067213 */ /* 0x000fe20000000000 */
[----:B------:R-:W-:Y:S01]  /*6bb0*/  @!P1 IMAD.MOV R19, RZ, RZ, -R19 ;  /* 0x000000ffff139224 */ /* 0x000fe200078e0a13 */
[C---:B------:R-:W-:Y:S01]  /*6bc0*/  ISETP.GT.U32.AND P4, PT, R22.reuse, R5, PT ;  /* 0x000000051600720c */ /* 0x040fe20003f84070 */
[----:B------:R-:W-:Y:S01]  /*6bd0*/  @!P2 IMAD.MOV R17, RZ, RZ, -R17 ;  /* 0x000000ffff11a224 */ /* 0x000fe200078e0a11 */
[----:B------:R-:W-:Y:S01]  /*6be0*/  ISETP.GT.U32.AND P1, PT, R22, R2, PT ;  /* 0x000000021600720c */ /* 0x000fe20003f24070 */
[----:B------:R-:W-:Y:S01]  /*6bf0*/  IMAD.HI.U32 R21, R3, R6, RZ ;  /* 0x0000000603157227 */ /* 0x000fe200078e00ff */
[----:B------:R-:W-:-:S02]  /*6c00*/  ISETP.GE.AND P2, PT, R4, RZ, PT ;  /* 0x000000ff0400720c */ /* 0x000fc40003f46270 */
[----:B------:R-:W-:Y:S01]  /*6c10*/  IADD3 R4, R24, 0x28, RZ ;  /* 0x0000002818047810 */ /* 0x000fe20007ffe0ff */
[----:B------:R-:W-:Y:S01]  /*6c20*/  IMAD.MOV R21, RZ, RZ, -R21 ;  /* 0x000000ffff157224 */ /* 0x000fe200078e0a15 */
[----:B------:R0:W-:Y:S01]  /*6c30*/  STL [R1+0xa88], R17 ;  /* 0x000a881101007387 */ /* 0x0001e20000100800 */
[C---:B------:R-:W-:Y:S02]  /*6c40*/  ISETP.GT.U32.AND P5, PT, R22.reuse, R0, PT ;  /* 0x000000001600720c */ /* 0x040fe40003fa4070 */
[----:B------:R-:W-:Y:S01]  /*6c50*/  IMAD R6, R22, R21, R6 ;  /* 0x0000001516067224 */ /* 0x000fe200078e0206 */
[----:B------:R-:W-:Y:S01]  /*6c60*/  IABS R9, R4 ;  /* 0x0000000400097213 */ /* 0x000fe20000000000 */
[--C-:B------:R-:W-:Y:S01]  /*6c70*/  @!P4 IMAD.IADD R5, R5, 0x1, -R22.reuse ;  /* 0x000000010505c824 */ /* 0x100fe200078e0a16 */
[----:B------:R-:W-:Y:S01]  /*6c80*/  IABS R21, R16 ;  /* 0x0000001000157213 */ /* 0x000fe20000000000 */
[----:B------:R-:W-:Y:S01]  /*6c90*/  @!P1 IMAD.IADD R2, R2, 0x1, -R22 ;  /* 0x0000000102029824 */ /* 0x000fe200078e0a16 */
[C---:B------:R-:W-:Y:S01]  /*6ca0*/  ISETP.GT.U32.AND P1, PT, R22.reuse, R6, PT ;  /* 0x000000061600720c */ /* 0x040fe20003f24070 */
[----:B------:R-:W-:Y:S01]  /*6cb0*/  IMAD.HI.U32 R15, R3, R9, RZ ;  /* 0x00000009030f7227 */ /* 0x000fe200078e00ff */
[----:B------:R-:W-:Y:S01]  /*6cc0*/  ISETP.GT.U32.AND P4, PT, R22, R5, PT ;  /* 0x000000051600720c */ /* 0x000fe20003f84070 */
[----:B------:R1:W-:Y:S01]  /*6cd0*/  STL [R1+0xa8c], R19 ;  /* 0x000a8c1301007387 */ /* 0x0003e20000100800 */
[----:B0-----:R-:W-:Y:S01]  /*6ce0*/  IADD3 R17, R24, 0x24, RZ ;  /* 0x0000002418117810 */ /* 0x001fe20007ffe0ff */
[----:B------:R-:W-:-:S02]  /*6cf0*/  IMAD.MOV R15, RZ, RZ, -R15 ;  /* 0x000000ffff0f7224 */ /* 0x000fc400078e0a0f */
[----:B------:R-:W-:Y:S01]  /*6d00*/  @!P5 IMAD.IADD R0, R0, 0x1, -R22 ;  /* 0x000000010000d824 */ /* 0x000fe200078e0a16 */
[----:B------:R-:W-:Y:S01]  /*6d10*/  IABS R12, R17 ;  /* 0x00000011000c7213 */ /* 0x000fe20000000000 */
[----:B------:R-:W-:Y:S01]  /*6d20*/  IMAD R9, R22, R15, R9 ;  /* 0x0000000f16097224 */ /* 0x000fe200078e0209 */
[----:B------:R-:W-:Y:S01]  /*6d30*/  ISETP.GE.AND P5, PT, R4, RZ, PT ;  /* 0x000000ff0400720c */ /* 0x000fe20003fa6270 */
[C---:B------:R-:W-:Y:S01]  /*6d40*/  IMAD.HI.U32 R15, R3.reuse, R21, RZ ;  /* 0x00000015030f7227 */ /* 0x040fe200078e00ff */
[----:B------:R-:W-:Y:S01]  /*6d50*/  STL [R1+0xa90], R20 ;  /* 0x000a901401007387 */ /* 0x000fe20000100800 */
[----:B-1----:R-:W-:Y:S02]  /*6d60*/  IABS R19, R29 ;  /* 0x0000001d00137213 */ /* 0x002fe40000000000 */
[----:B------:R-:W-:-:S04]  /*6d70*/  IMAD.HI.U32 R18, R3, R12, RZ ;  /* 0x0000000c03127227 */ /* 0x000fc800078e00ff */
[--C-:B------:R-:W-:Y:S02]  /*6d80*/  @!P1 IMAD.IADD R6, R6, 0x1, -R22.reuse ;  /* 0x0000000106069824 */ /* 0x100fe400078e0a16 */
[----:B------:R-:W-:Y:S01]  /*6d90*/  @!P4 IMAD.IADD R5, R5, 0x1, -R22 ;  /* 0x000000010505c824 */ /* 0x000fe200078e0a16 */
[C---:B------:R-:W-:Y:S01]  /*6da0*/  ISETP.GT.U32.AND P4, PT, R22.reuse, R9, PT ;  /* 0x000000091600720c */ /* 0x040fe20003f84070 */
[----:B------:R-:W-:Y:S01]  /*6db0*/  IMAD.MOV R18, RZ, RZ, -R18 ;  /* 0x000000ffff127224 */ /* 0x000fe200078e0a12 */
[C---:B------:R-:W-:Y:S01]  /*6dc0*/  ISETP.GT.U32.AND P1, PT, R22.reuse, R6, PT ;  /* 0x000000061600720c */ /* 0x040fe20003f24070 */
[----:B------:R-:W-:Y:S02]  /*6dd0*/  IMAD.MOV R15, RZ, RZ, -R15 ;  /* 0x000000ffff0f7224 */ /* 0x000fe400078e0a0f */
[C---:B------:R-:W-:Y:S01]  /*6de0*/  IMAD R12, R22.reuse, R18, R12 ;  /* 0x00000012160c7224 */ /* 0x040fe200078e020c */
[----:B------:R-:W-:Y:S01]  /*6df0*/  IABS R18, R13 ;  /* 0x0000000d00127213 */ /* 0x000fe20000000000 */
[----:B------:R-:W-:-:S02]  /*6e00*/  IMAD R15, R22, R15, R21 ;  /* 0x0000000f160f7224 */ /* 0x000fc400078e0215 */
[----:B------:R-:W-:-:S04]  /*6e10*/  IMAD.HI.U32 R21, R3, R26, RZ ;  /* 0x0000001a03157227 */ /* 0x000fc800078e00ff */
[----:B------:R-:W-:-:S04]  /*6e20*/  IMAD.HI.U32 R4, R3, R18, RZ ;  /* 0x0000001203047227 */ /* 0x000fc800078e00ff */
[----:B------:R-:W-:Y:S01]  /*6e30*/  @!P4 IMAD.IADD R9, R9, 0x1, -R22 ;  /* 0x000000010909c824 */ /* 0x000fe200078e0a16 */
[----:B------:R-:W-:Y:S01]  /*6e40*/  ISETP.GT.U32.AND P4, PT, R22, R15, PT ;  /* 0x0000000f1600720c */ /* 0x000fe20003f84070 */
[----:B------:R-:W-:Y:S02]  /*6e50*/  IMAD.MOV R4, RZ, RZ, -R4 ;  /* 0x000000ffff047224 */ /* 0x000fe400078e0a04 */
[----:B------:R-:W-:Y:S01]  /*6e60*/  @!P1 IMAD.IADD R6, R6, 0x1, -R22 ;  /* 0x0000000106069824 */ /* 0x000fe200078e0a16 */
[C---:B------:R-:W-:Y:S01]  /*6e70*/  ISETP.GT.U32.AND P1, PT, R22.reuse, R12, PT ;  /* 0x0000000c1600720c */ /* 0x040fe20003f24070 */
[----:B------:R-:W-:Y:S02]  /*6e80*/  IMAD R18, R22, R4, R18 ;  /* 0x0000000416127224 */ /* 0x000fe400078e0212 */
[----:B------:R-:W-:-:S04]  /*6e90*/  IMAD.HI.U32 R4, R3, R25, RZ ;  /* 0x0000001903047227 */ /* 0x000fc800078e00ff */
[----:B------:R-:W-:Y:S02]  /*6ea0*/  IMAD.MOV R21, RZ, RZ, -R21 ;  /* 0x000000ffff157224 */ /* 0x000fe400078e0a15 */
[----:B------:R-:W-:Y:S02]  /*6eb0*/  IMAD.MOV R4, RZ, RZ, -R4 ;  /* 0x000000ffff047224 */ /* 0x000fe400078e0a04 */
[C---:B------:R-:W-:Y:S01]  /*6ec0*/  IMAD R21, R22.reuse, R21, R26 ;  /* 0x0000001516157224 */ /* 0x040fe200078e021a */
[----:B------:R-:W-:Y:S01]  /*6ed0*/  IABS R26, R8 ;  /* 0x00000008001a7213 */ /* 0x000fe20000000000 */
[C---:B------:R-:W-:Y:S02]  /*6ee0*/  IMAD R4, R22.reuse, R4, R25 ;  /* 0x0000000416047224 */ /* 0x040fe400078e0219 */
[----:B------:R-:W-:Y:S01]  /*6ef0*/  @!P4 IMAD.IADD R15, R15, 0x1, -R22 ;  /* 0x000000010f0fc824 */ /* 0x000fe200078e0a16 */
[----:B------:R-:W-:Y:S01]  /*6f00*/  ISETP.GT.U32.AND P4, PT, R22, R21, PT ;  /* 0x000000151600720c */ /* 0x000fe20003f84070 */
[----:B------:R-:W-:-:S04]  /*6f10*/  IMAD.HI.U32 R25, R3, R27, RZ ;  /* 0x0000001b03197227 */ /* 0x000fc800078e00ff */
[----:B------:R-:W-:Y:S01]  /*6f20*/  @!P1 IMAD.IADD R12, R12, 0x1, -R22 ;  /* 0x000000010c0c9824 */ /* 0x000fe200078e0a16 */
[C---:B------:R-:W-:Y:S01]  /*6f30*/  ISETP.GT.U32.AND P1, PT, R22.reuse, R18, PT ;  /* 0x000000121600720c */ /* 0x040fe20003f24070 */
[----:B------:R-:W-:Y:S01]  /*6f40*/  @!P6 IMAD.MOV R0, RZ, RZ, -R0 ;  /* 0x000000ffff00e224 */ /* 0x000fe200078e0a00 */
[C---:B------:R-:W-:Y:S01]  /*6f50*/  ISETP.GT.U32.AND P6, PT, R22.reuse, R9, PT ;  /* 0x000000091600720c */ /* 0x040fe20003fc4070 */
[----:B------:R-:W-:Y:S01]  /*6f60*/  @!P2 IMAD.MOV R2, RZ, RZ, -R2 ;  /* 0x000000ffff02a224 */ /* 0x000fe200078e0a02 */
[----:B------:R-:W-:Y:S01]  /*6f70*/  ISETP.GT.U32.AND P2, PT, R22, R15, PT ;  /* 0x0000000f1600720c */ /* 0x000fe20003f44070 */
[----:B------:R-:W-:Y:S01]  /*6f80*/  IMAD.MOV R24, RZ, RZ, -R25 ;  /* 0x000000ffff187224 */ /* 0x000fe200078e0a19 */
[----:B------:R-:W-:Y:S01]  /*6f90*/  STL [R1+0xa94], R0 ;  /* 0x000a940001007387 */ /* 0x000fe20000100800 */
[----:B------:R-:W-:-:S03]  /*6fa0*/  IMAD.HI.U32 R25, R3, R26, RZ ;  /* 0x0000001a03197227 */ /* 0x000fc600078e00ff */
[----:B------:R0:W-:Y:S01]  /*6fb0*/  STL [R1+0xa98], R2 ;  /* 0x000a980201007387 */ /* 0x0001e20000100800 */
[----:B------:R-:W-:Y:S02]  /*6fc0*/  IMAD R27, R22, R24, R27 ;  /* 0x00000018161b7224 */ /* 0x000fe400078e021b */
[----:B------:R-:W-:Y:S02]  /*6fd0*/  IMAD.MOV R24, RZ, RZ, -R25 ;  /* 0x000000ffff187224 */ /* 0x000fe400078e0a19 */
[----:B------:R-:W-:Y:S01]  /*6fe0*/  @!P1 IMAD.IADD R18, R18, 0x1, -R22 ;  /* 0x0000000112129824 */ /* 0x000fe200078e0a16 */
[C---:B------:R-:W-:Y:S01]  /*6ff0*/  ISETP.GT.U32.AND P1, PT, R22.reuse, R12, PT ;  /* 0x0000000c1600720c */ /* 0x040fe20003f24070 */
[C---:B------:R-:W-:Y:S02]  /*7000*/  IMAD R26, R22.reuse, R24, R26 ;  /* 0x00000018161a7224 */ /* 0x040fe400078e021a */
[--C-:B------:R-:W-:Y:S01]  /*7010*/  @!P6 IMAD.IADD R9, R9, 0x1, -R22.reuse ;  /* 0x000000010909e824 */ /* 0x100fe200078e0a16 */
[C---:B------:R-:W-:Y:S01]  /*7020*/  ISETP.GT.U32.AND P6, PT, R22.reuse, R4, PT ;  /* 0x000000041600720c */ /* 0x040fe20003fc4070 */
[--C-:B------:R-:W-:Y:S01]  /*7030*/  @!P2 IMAD.IADD R15, R15, 0x1, -R22.reuse ;  /* 0x000000010f0fa824 */ /* 0x100fe200078e0a16 */
[C---:B------:R-:W-:Y:S01]  /*7040*/  ISETP.GT.U32.AND P2, PT, R22.reuse, R26, PT ;  /* 0x0000001a1600720c */ /* 0x040fe20003f44070 */
[----:B------:R-:W-:Y:S01]  /*7050*/  @!P3 IMAD.MOV R5, RZ, RZ, -R5 ;  /* 0x000000ffff05b224 */ /* 0x000fe200078e0a05 */
[----:B------:R-:W-:Y:S01]  /*7060*/  ISETP.GT.U32.AND P3, PT, R22, R18, PT ;  /* 0x000000121600720c */ /* 0x000fe20003f64070 */
[----:B------:R-:W-:-:S02]  /*7070*/  @!P4 IMAD.IADD R21, R21, 0x1, -R22 ;  /* 0x000000011515c824 */ /* 0x000fc400078e0a16 */
[----:B------:R-:W-:Y:S01]  /*7080*/  IMAD.HI.U32 R24, R3, R14, RZ ;  /* 0x0000000e03187227 */ /* 0x000fe200078e00ff */
[----:B------:R1:W-:Y:S02]  /*7090*/  STL [R1+0xa9c], R5 ;  /* 0x000a9c0501007387 */ /* 0x0003e40000100800 */
[----:B------:R-:W-:Y:S01]  /*70a0*/  ISETP.GT.U32.AND P4, PT, R22, R21, PT ;  /* 0x000000151600720c */ /* 0x000fe20003f84070 */
[--C-:B------:R-:W-:Y:S01]  /*70b0*/  @!P1 IMAD.IADD R12, R12, 0x1, -R22.reuse ;  /* 0x000000010c0c9824 */ /* 0x100fe200078e0a16 */
[----:B------:R-:W-:Y:S01]  /*70c0*/  ISETP.GT.U32.AND P1, PT, R22, R27, PT ;  /* 0x0000001b1600720c */ /* 0x000fe20003f24070 */
[--C-:B------:R-:W-:Y:S01]  /*70d0*/  @!P6 IMAD.IADD R4, R4, 0x1, -R22.reuse ;  /* 0x000000010404e824 */ /* 0x100fe200078e0a16 */
[----:B------:R-:W-:Y:S01]  /*70e0*/  ISETP.GE.AND P6, PT, R13, RZ, PT ;  /* 0x000000ff0d00720c */ /* 0x000fe20003fc6270 */
[----:B------:R-:W-:Y:S02]  /*70f0*/  @!P2 IMAD.IADD R26, R26, 0x1, -R22 ;  /* 0x000000011a1aa824 */ /* 0x000fe400078e0a16 */
[----:B------:R-:W-:-:S02]  /*7100*/  @!P5 IMAD.MOV R9, RZ, RZ, -R9 ;  /* 0x000000ffff09d224 */ /* 0x000fc400078e0a09 */
[----:B------:R-:W-:Y:S01]  /*7110*/  IMAD.MOV R24, RZ, RZ, -R24 ;  /* 0x000000ffff187224 */ /* 0x000fe200078e0a18 */
[----:B------:R-:W-:Y:S01]  /*7120*/  ISETP.GT.U32.AND P5, PT, R22, R26, PT ;  /* 0x0000001a1600720c */ /* 0x000fe20003fa4070 */
[----:B------:R-:W-:Y:S01]  /*7130*/  @!P3 IMAD.IADD R18, R18, 0x1, -R22 ;  /* 0x000000011212b824 */ /* 0x000fe200078e0a16 */
[----:B------:R-:W-:Y:S01]  /*7140*/  ISETP.GE.AND P3, PT, R17, RZ, PT ;  /* 0x000000ff1100720c */ /* 0x000fe20003f66270 */
[C---:B------:R-:W-:Y:S02]  /*7150*/  IMAD R24, R22.reuse, R24, R14 ;  /* 0x0000001816187224 */ /* 0x040fe400078e020e */
[----:B------:R-:W-:Y:S02]  /*7160*/  @!P1 IMAD.IADD R27, R27, 0x1, -R22 ;  /* 0x000000011b1b9824 */ /* 0x000fe400078e0a16 */
[----:B------:R-:W-:Y:S01]  /*7170*/  @!P6 IMAD.MOV R18, RZ, RZ, -R18 ;  /* 0x000000ffff12e224 */ /* 0x000fe200078e0a12 */
[----:B------:R-:W-:Y:S01]  /*7180*/  ISETP.GT.U32.AND P1, PT, R22, R24, PT ;  /* 0x000000181600720c */ /* 0x000fe20003f24070 */
[--C-:B------:R-:W-:Y:S01]  /*7190*/  @!P4 IMAD.IADD R21, R21, 0x1, -R22.reuse ;  /* 0x000000011515c824 */ /* 0x100fe200078e0a16 */
[----:B------:R-:W-:Y:S01]  /*71a0*/  ISETP.GE.AND P6, PT, R28, RZ, PT ;  /* 0x000000ff1c00720c */ /* 0x000fe20003fc6270 */
[----:B------:R-:W-:Y:S01]  /*71b0*/  IMAD.MOV.U32 R25, RZ, RZ, R19 ;  /* 0x000000ffff197224 */ /* 0x000fe200078e0013 */
[----:B------:R-:W0:Y:S01]  /*71c0*/  S2R R28, SR_TID.X ;  /* 0x00000000001c7919 */ /* 0x000e220000002100 */
[----:B------:R-:W-:Y:S01]  /*71d0*/  @!P5 IMAD.IADD R26, R26, 0x1, -R22 ;  /* 0x000000011a1ad824 */ /* 0x000fe200078e0a16 */
[----:B------:R-:W-:Y:S01]  /*71e0*/  ISETP.GE.AND P4, PT, R16, RZ, PT ;  /* 0x000000ff1000720c */ /* 0x000fe20003f86270 */
[----:B------:R-:W-:Y:S01]  /*71f0*/  IMAD.HI.U32 R3, R3, R25, RZ ;  /* 0x0000001903037227 */ /* 0x000fe200078e00ff */
[----:B------:R-:W-:-:S02]  /*7200*/  ISETP.GE.AND P5, PT, R7, RZ, PT ;  /* 0x000000ff0700720c */ /* 0x000fc40003fa6270 */
[----:B------:R-:W2:Y:S01]  /*7210*/  S2R R7, SR_TID.X ;  /* 0x0000000000077919 */ /* 0x000ea20000002100 */
[----:B------:R-:W-:Y:S01]  /*7220*/  ISETP.GT.U32.AND P2, PT, R22, R27, PT ;  /* 0x0000001b1600720c */ /* 0x000fe20003f44070 */
[----:B------:R-:W-:Y:S02]  /*7230*/  IMAD.MOV R3, RZ, RZ, -R3 ;  /* 0x000000ffff037224 */ /* 0x000fe400078e0a03 */
[----:B------:R-:W-:Y:S01]  /*7240*/  @!P1 IMAD.IADD R24, R24, 0x1, -R22 ;  /* 0x0000000118189824 */ /* 0x000fe200078e0a16 */
[----:B------:R-:W-:Y:S01]  /*7250*/  ISETP.GE.AND P1, PT, R11, RZ, PT ;  /* 0x000000ff0b00720c */ /* 0x000fe20003f26270 */
[C---:B------:R-:W-:Y:S02]  /*7260*/  IMAD R25, R22.reuse, R3, R25 ;  /* 0x0000000316197224 */ /* 0x040fe400078e0219 */
[----:B------:R-:W-:Y:S01]  /*7270*/  @!P0 IMAD.MOV R6, RZ, RZ, -R6 ;  /* 0x000000ffff068224 */ /* 0x000fe200078e0a06 */
[C---:B------:R-:W-:Y:S01]  /*7280*/  ISETP.GT.U32.AND P0, PT, R22.reuse, R4, PT ;  /* 0x000000041600720c */ /* 0x040fe20003f04070 */
[----:B------:R-:W-:Y:S01]  /*7290*/  @!P4 IMAD.MOV R15, RZ, RZ, -R15 ;  /* 0x000000ffff0fc224 */ /* 0x000fe200078e0a0f */
[----:B------:R-:W-:Y:S01]  /*72a0*/  ISETP.GT.U32.AND P4, PT, R22, R24, PT ;  /* 0x000000181600720c */ /* 0x000fe20003f84070 */
[----:B------:R-:W-:Y:S01]  /*72b0*/  @!P3 IMAD.MOV R12, RZ, RZ, -R12 ;  /* 0x000000ffff0cb224 */ /* 0x000fe200078e0a0c */
[----:B------:R3:W-:Y:S01]  /*72c0*/  STL [R1+0xaa0], R6 ;  /* 0x000aa00601007387 */ /* 0x0007e20000100800 */
[----:B------:R-:W-:Y:S01]  /*72d0*/  @!P2 IMAD.IADD R27, R27, 0x1, -R22 ;  /* 0x000000011b1ba824 */ /* 0x000fe200078e0a16 */
[----:B------:R-:W-:-:S02]  /*72e0*/  ISETP.GE.AND P2, PT, R8, RZ, PT ;  /* 0x000000ff0800720c */ /* 0x000fc40003f46270 */
[----:B------:R-:W-:Y:S01]  /*72f0*/  STL [R1+0xaa4], R9 ;  /* 0x000aa40901007387 */ /* 0x000fe20000100800 */
[C---:B0-----:R-:W-:Y:S01]  /*7300*/  LOP3.LUT R2, R28.reuse, 0x7, RZ, 0xc0, !PT ;  /* 0x000000071c027812 */ /* 0x041fe200078ec0ff */
[----:B-1----:R-:W-:Y:S01]  /*7310*/  IMAD.SHL.U32 R5, R28, 0x2, RZ ;  /* 0x000000021c057824 */ /* 0x002fe200078e00ff */
[----:B------:R-:W-:Y:S01]  /*7320*/  ISETP.GT.U32.AND P3, PT, R22, R25, PT ;  /* 0x000000191600720c */ /* 0x000fe20003f64070 */
[----:B------:R-:W-:Y:S01]  /*7330*/  IMAD.SHL.U32 R3, R28, 0x8, RZ ;  /* 0x000000081c037824 */ /* 0x000fe200078e00ff */
[----:B------:R-:W-:Y:S01]  /*7340*/  STL [R1+0xaa8], R12 ;  /* 0x000aa80c01007387 */ /* 0x000fe20000100800 */
[----:B------:R-:W-:Y:S01]  /*7350*/  IMAD R0, R2, 0x90, RZ ;  /* 0x0000009002007824 */ /* 0x000fe200078e02ff */
[C---:B--2---:R-:W-:Y:S01]  /*7360*/  LOP3.LUT R8, R7.reuse, 0x3f, RZ, 0xc0, !PT ;  /* 0x0000003f07087812 */ /* 0x044fe200078ec0ff */
[--C-:B------:R-:W-:Y:S01]  /*7370*/  @!P4 IMAD.IADD R24, R24, 0x1, -R22.reuse ;  /* 0x000000011818c824 */ /* 0x100fe200078e0a16 */
[----:B------:R-:W-:Y:S01]  /*7380*/  LOP3.LUT R7, R7, 0x60, RZ, 0xc0, !PT ;  /* 0x0000006007077812 */ /* 0x000fe200078ec0ff */
[----:B------:R-:W-:Y:S01]  /*7390*/  STL [R1+0xaac], R15 ;  /* 0x000aac0f01007387 */ /* 0x000fe20000100800 */
[----:B------:R-:W-:Y:S01]  /*73a0*/  LOP3.LUT P4, RZ, R28, 0x40, RZ, 0xc0, !PT ;  /* 0x000000401cff7812 */ /* 0x000fe2000788c0ff */
[----:B---3--:R-:W-:Y:S01]  /*73b0*/  IMAD.SHL.U32 R6, R8, 0x2, RZ ;  /* 0x0000000208067824 */ /* 0x008fe200078e00ff */
[----:B------:R-:W-:Y:S01]  /*73c0*/  LOP3.LUT R3, R3, 0x30, R5, 0x48, !PT ;  /* 0x0000003003037812 */ /* 0x000fe200078e4805 */
[----:B------:R-:W-:Y:S01]  /*73d0*/  IMAD R7, R2, 0x4, R7 ;  /* 0x0000000402077824 */ /* 0x000fe200078e0207 */
[----:B------:R-:W-:Y:S01]  /*73e0*/  LOP3.LUT R0, R0, 0x10, R5, 0x78, !PT ;  /* 0x0000001000007812 */ /* 0x000fe200078e7805 */
[----:B------:R-:W-:Y:S01]  /*73f0*/  STL [R1+0xab0], R18 ;  /* 0x000ab01201007387 */ /* 0x000fe20000100800 */
[----:B------:R-:W-:Y:S01]  /*7400*/  SEL R5, RZ, 0x90, !P4 ;  /* 0x00000090ff057807 */ /* 0x000fe20006000000 */
[----:B------:R-:W-:Y:S01]  /*7410*/  IMAD.U32 R7, R7, 0x10, R3 ;  /* 0x0000001007077824 */ /* 0x000fe200078e0003 */
[----:B------:R-:W-:Y:S01]  /*7420*/  ISETP.GE.AND P4, PT, R29, RZ, PT ;  /* 0x000000ff1d00720c */ /* 0x000fe20003f86270 */
[--C-:B------:R-:W-:Y:S01]  /*7430*/  @!P0 IMAD.IADD R4, R4, 0x1, -R22.reuse ;  /* 0x0000000104048824 */ /* 0x100fe200078e0a16 */
[----:B------:R-:W-:Y:S01]  /*7440*/  LOP3.LUT R3, R5, R6, RZ, 0x3c, !PT ;  /* 0x0000000605037212 */ /* 0x000fe200078e3cff */
[----:B------:R-:W-:Y:S01]  /*7450*/  @!P3 IMAD.IADD R25, R25, 0x1, -R22 ;  /* 0x000000011919b824 */ /* 0x000fe200078e0a16 */
[----:B------:R-:W-:Y:S01]  /*7460*/  ISETP.GE.AND P0, PT, R10, RZ, PT ;  /* 0x000000ff0a00720c */ /* 0x000fe20003f06270 */
[----:B------:R-:W-:-:S02]  /*7470*/  @!P1 IMAD.MOV R21, RZ, RZ, -R21 ;  /* 0x000000ffff159224 */ /* 0x000fc400078e0a15 */
[----:B------:R-:W-:Y:S01]  /*7480*/  STL [R1+0x980], R3 ;  /* 0x0009800301007387 */ /* 0x000fe20000100800 */
[----:B------:R-:W-:Y:S01]  /*7490*/  ISETP.GT.U32.AND P3, PT, R22, R25, PT ;  /* 0x000000191600720c */ /* 0x000fe20003f64070 */
[----:B------:R-:W-:Y:S02]  /*74a0*/  IMAD.SHL.U32 R2, R28, 0x40, RZ ;  /* 0x000000401c027824 */ /* 0x000fe400078e00ff */
[----:B------:R0:W-:Y:S01]  /*74b0*/  STL [R1+0xd0], R7 ;  /* 0x0000d00701007387 */ /* 0x0001e20000100800 */
[----:B------:R-:W-:Y:S02]  /*74c0*/  @!P6 IMAD.MOV R4, RZ, RZ, -R4 ;  /* 0x000000ffff04e224 */ /* 0x000fe400078e0a04 */
[----:B------:R-:W-:Y:S01]  /*74d0*/  @!P2 IMAD.MOV R26, RZ, RZ, -R26 ;  /* 0x000000ffff1aa224 */ /* 0x000fe200078e0a1a */
[----:B------:R-:W2:Y:S01]  /*74e0*/  LDL.LU R14, [R1+0x1d0] ;  /* 0x0001d000010e7983 */ /* 0x000ea20000300800 */
[----:B------:R-:W-:Y:S01]  /*74f0*/  @!P5 IMAD.MOV R24, RZ, RZ, -R24 ;  /* 0x000000ffff18d224 */ /* 0x000fe200078e0a18 */
[----:B------:R-:W-:-:S02]  /*7500*/  LOP3.LUT R0, R0, 0x400, R2, 0xf8, !PT ;  /* 0x0000040000007812 */ /* 0x000fc400078ef802 */
[----:B------:R-:W3:Y:S04]  /*7510*/  LDL.LU R13, [R1+0x1cc] ;  /* 0x0001cc00010d7983 */ /* 0x000ee80000300800 */
[----:B------:R-:W4:Y:S04]  /*7520*/  LDL.LU R11, [R1+0x1c8] ;  /* 0x0001c800010b7983 */ /* 0x000f280000300800 */
[----:B------:R-:W4:Y:S04]  /*7530*/  LDL.LU R10, [R1+0x1c4] ;  /* 0x0001c400010a7983 */ /* 0x000f280000300800 */
[----:B------:R-:W4:Y:S04]  /*7540*/  LDL.LU R8, [R1+0x1c0] ;  /* 0x0001c00001087983 */ /* 0x000f280000300800 */
[----:B0-----:R-:W4:Y:S01]  /*7550*/  LDL.LU R7, [R1+0x1bc] ;  /* 0x0001bc0001077983 */ /* 0x001f220000300800 */
[----:B------:R-:W-:Y:S01]  /*7560*/  @!P3 IMAD.IADD R25, R25, 0x1, -R22 ;  /* 0x000000011919b824 */ /* 0x000fe200078e0a16 */
[----:B------:R-:W-:Y:S01]  /*7570*/  ISETP.NE.AND P3, PT, RZ, c[0x0][0x17c], PT ;  /* 0x00005f00ff007a0c */ /* 0x000fe20003f65270 */
[----:B------:R-:W-:Y:S01]  /*7580*/  @!P0 IMAD.MOV R27, RZ, RZ, -R27 ;  /* 0x000000ffff1b8224 */ /* 0x000fe200078e0a1b */
[----:B------:R-:W-:Y:S01]  /*7590*/  LOP3.LUT R22, RZ, c[0x0][0x17c], RZ, 0x33, !PT ;  /* 0x00005f00ff167a12 */ /* 0x000fe200078e33ff */
[----:B------:R-:W4:Y:S01]  /*75a0*/  LDL.LU R28, [R1+0x1b8] ;  /* 0x0001b800011c7983 */ /* 0x000f220000300800 */
[----:B------:R-:W-:-:S03]  /*75b0*/  @!P4 IMAD.MOV R25, RZ, RZ, -R25 ;  /* 0x000000ffff19c224 */ /* 0x000fc600078e0a19 */
[----:B------:R-:W4:Y:S01]  /*75c0*/  LDL.LU R29, [R1+0x1b4] ;  /* 0x0001b400011d7983 */ /* 0x000f220000300800 */
[----:B------:R-:W-:-:S03]  /*75d0*/  SEL R3, R22, R23, !P3 ;  /* 0x0000001716037207 */ /* 0x000fc60005800000 */
[----:B------:R-:W-:Y:S04]  /*75e0*/  STL [R1+0xab4], R21 ;  /* 0x000ab41501007387 */ /* 0x000fe80000100800 */
[----:B------:R-:W-:Y:S04]  /*75f0*/  STL [R1+0xab8], R4 ;  /* 0x000ab80401007387 */ /* 0x000fe80000100800 */
[----:B------:R-:W-:Y:S04]  /*7600*/  STL [R1+0xabc], R27 ;  /* 0x000abc1b01007387 */ /* 0x000fe80000100800 */
[----:B------:R-:W-:Y:S04]  /*7610*/  STL [R1+0xac0], R26 ;  /* 0x000ac01a01007387 */ /* 0x000fe80000100800 */
[----:B------:R-:W-:Y:S04]  /*7620*/  STL [R1+0xac4], R24 ;  /* 0x000ac41801007387 */ /* 0x000fe80000100800 */
[----:B------:R-:W-:Y:S04]  /*7630*/  STL [R1+0xac8], R25 ;  /* 0x000ac81901007387 */ /* 0x000fe80000100800 */
[----:B------:R4:W-:Y:S01]  /*7640*/  STL [R1+0xacc], R3 ;  /* 0x000acc0301007387 */ /* 0x0009e20000100800 */
[----:B--2---:R-:W-:-:S02]  /*7650*/  SEL R2, R22, R14, !P3 ;  /* 0x0000000e16027207 */ /* 0x004fc40005800000 */
[----:B---3--:R-:W-:-:S03]  /*7660*/  SEL R0, R22, R13, !P3 ;  /* 0x0000000d16007207 */ /* 0x008fc60005800000 */
[----:B------:R0:W-:Y:S01]  /*7670*/  STL [R1+0x5a0], R2 ;  /* 0x0005a00201007387 */ /* 0x0001e20000100800 */
[----:B----4-:R-:W-:-:S03]  /*7680*/  SEL R3, R22, R11, !P3 ;  /* 0x0000000b16037207 */ /* 0x010fc60005800000 */
[----:B------:R1:W-:Y:S04]  /*7690*/  STL [R1+0x59c], R0 ;  /* 0x00059c0001007387 */ /* 0x0003e80000100800 */
[----:B------:R2:W-:Y:S01]  /*76a0*/  STL [R1+0x598], R3 ;  /* 0x0005980301007387 */ /* 0x0005e20000100800 */
[C---:B0-----:R-:W-:Y:S02]  /*76b0*/  SEL R2, R22.reuse, R10, !P3 ;  /* 0x0000000a16027207 */ /* 0x041fe40005800000 */
[----:B-1----:R-:W-:-:S03]  /*76c0*/  SEL R0, R22, R8, !P3 ;  /* 0x0000000816007207 */ /* 0x002fc60005800000 */
[----:B------:R-:W-:Y:S01]  /*76d0*/  STL [R1+0x594], R2 ;  /* 0x0005940201007387 */ /* 0x000fe20000100800 */
[----:B--2---:R-:W-:-:S03]  /*76e0*/  SEL R3, R22, R7, !P3 ;  /* 0x0000000716037207 */ /* 0x004fc60005800000 */
[----:B------:R-:W-:Y:S04]  /*76f0*/  STL [R1+0x590], R0 ;  /* 0x0005900001007387 */ /* 0x000fe80000100800 */
[----:B------:R0:W-:Y:S04]  /*7700*/  STL [R1+0x58c], R3 ;  /* 0x00058c0301007387 */ /* 0x0001e80000100800 */
[----:B0-----:R-:W2:Y:S01]  /*7710*/  LDL.LU R3, [R1+0x1a4] ;  /* 0x0001a40001037983 */ /* 0x001ea20000300800 */
[C---:B------:R-:W-:Y:S02]  /*7720*/  SEL R2, R22.reuse, R28, !P3 ;  /* 0x0000001c16027207 */ /* 0x040fe40005800000 */
[----:B------:R-:W-:-:S03]  /*7730*/  SEL R0, R22, R29, !P3 ;  /* 0x0000001d16007207 */ /* 0x000fc60005800000 */
[----:B------:R-:W-:Y:S04]  /*7740*/  STL [R1+0x588], R2 ;  /* 0x0005880201007387 */ /* 0x000fe80000100800 */
[----:B--2---:R0:W-:Y:S04]  /*7750*/  STL [R1+0xae8], R3 ;  /* 0x000ae80301007387 */ /* 0x0041e80000100800 */
[----:B------:R-:W-:Y:S04]  /*7760*/  STL [R1+0x584], R0 ;  /* 0x0005840001007387 */ /* 0x000fe80000100800 */
[----:B0-----:R-:W2:Y:S04]  /*7770*/  LDL.LU R3, [R1+0x1a8] ;  /* 0x0001a80001037983 */ /* 0x001ea80000300800 */
[----:B--2---:R0:W-:Y:S04]  /*7780*/  STL [R1+0xaec], R3 ;  /* 0x000aec0301007387 */ /* 0x0041e80000100800 */
[----:B0-----:R-:W2:Y:S04]  /*7790*/  LDL.LU R3, [R1+0x1ac] ;  /* 0x0001ac0001037983 */ /* 0x001ea80000300800 */
[----:B--2---:R0:W-:Y:S04]  /*77a0*/  STL [R1+0xaf0], R3 ;  /* 0x000af00301007387 */ /* 0x0041e80000100800 */
[----:B0-----:R-:W2:Y:S04]  /*77b0*/  LDL.LU R3, [R1+0x1b0] ;  /* 0x0001b00001037983 */ /* 0x001ea80000300800 */
[----:B------:R-:W3:Y:S04]  /*77c0*/  LDL.LU R23, [R1+0x1a0] ;  /* 0x0001a00001177983 */ /* 0x000ee80000300800 */
[----:B------:R-:W4:Y:S04]  /*77d0*/  LDL.LU R25, [R1+0x19c] ;  /* 0x00019c0001197983 */ /* 0x000f280000300800 */
[----:B------:R-:W3:Y:S04]  /*77e0*/  LDL.LU R24, [R1+0x198] ;  /* 0x0001980001187983 */ /* 0x000ee80000300800 */
        /* <DEDUP_REMOVED lines=23> */
[----:B------:R-:W3:Y:S01]  /*7960*/  LDL.LU R29, [R1+0x138] ;  /* 0x00013800011d7983 */ /* 0x000ee20000300800 */
[----:B--2---:R-:W-:-:S05]  /*7970*/  SEL R3, R22, R3, !P3 ;  /* 0x0000000316037207 */ /* 0x004fca0005800000 */
[----:B------:R0:W-:Y:S04]  /*7980*/  STL [R1+0x580], R3 ;  /* 0x0005800301007387 */ /* 0x0001e80000100800 */
[----:B0-----:R-:W2:Y:S02]  /*7990*/  LDL.LU R3, [R1+0xaf0] ;  /* 0x000af00001037983 */ /* 0x001ea40000300800 */
[----:B--2---:R-:W-:-:S05]  /*79a0*/  SEL R3, R22, R3, !P3 ;  /* 0x0000000316037207 */ /* 0x004fca0005800000 */
[----:B------:R0:W-:Y:S04]  /*79b0*/  STL [R1+0x57c], R3 ;  /* 0x00057c0301007387 */ /* 0x0001e80000100800 */
[----:B0-----:R-:W2:Y:S02]  /*79c0*/  LDL.LU R3, [R1+0xaec] ;  /* 0x000aec0001037983 */ /* 0x001ea40000300800 */
[----:B--2---:R-:W-:-:S05]  /*79d0*/  SEL R3, R22, R3, !P3 ;  /* 0x0000000316037207 */ /* 0x004fca0005800000 */
[----:B------:R0:W-:Y:S04]  /*79e0*/  STL [R1+0x578], R3 ;  /* 0x0005780301007387 */ /* 0x0001e80000100800 */
[----:B0-----:R-:W2:Y:S01]  /*79f0*/  LDL.LU R3, [R1+0xae8] ;  /* 0x000ae80001037983 */ /* 0x001ea20000300800 */
[C---:B---3--:R-:W-:Y:S02]  /*7a00*/  SEL R24, R22.reuse, R24, !P3 ;  /* 0x0000001816187207 */ /* 0x048fe40005800000 */
[C---:B------:R-:W-:Y:S02]  /*7a10*/  SEL R4, R22.reuse, R4, !P3 ;  /* 0x0000000416047207 */ /* 0x040fe40005800000 */
[C---:B------:R-:W-:Y:S02]  /*7a20*/  SEL R18, R22.reuse, R18, !P3 ;  /* 0x0000001216127207 */ /* 0x040fe40005800000 */
[----:B------:R-:W-:-:S02]  /*7a30*/  SEL R9, R22, R9, !P3 ;  /* 0x0000000916097207 */ /* 0x000fc40005800000 */
[C---:B------:R-:W-:Y:S02]  /*7a40*/  SEL R2, R22.reuse, R2, !P3 ;  /* 0x0000000216027207 */ /* 0x040fe40005800000 */
[C---:B------:R-:W-:Y:S02]  /*7a50*/  SEL R0, R22.reuse, R0, !P3 ;  /* 0x0000000016007207 */ /* 0x040fe40005800000 */
[----:B--2---:R-:W-:-:S05]  /*7a60*/  SEL R3, R22, R3, !P3 ;  /* 0x0000000316037207 */ /* 0x004fca0005800000 */
[----:B------:R0:W-:Y:S02]  /*7a70*/  STL [R1+0x574], R3 ;  /* 0x0005740301007387 */ /* 0x0001e40000100800 */
[C---:B0-----:R-:W-:Y:S02]  /*7a80*/  SEL R3, R22.reuse, R23, !P3 ;  /* 0x0000001716037207 */ /* 0x041fe40005800000 */
[----:B----4-:R-:W-:-:S03]  /*7a90*/  SEL R23, R22, R25, !P3 ;  /* 0x0000001916177207 */ /* 0x010fc60005800000 */
[----:B------:R0:W-:Y:S04]  /*7aa0*/  STL [R1+0x570], R3 ;  /* 0x0005700301007387 */ /* 0x0001e80000100800 */
[----:B------:R1:W-:Y:S01]  /*7ab0*/  STL [R1+0x56c], R23 ;  /* 0x00056c1701007387 */ /* 0x0003e20000100800 */
[----:B0-----:R-:W-:-:S03]  /*7ac0*/  SEL R3, R22, R26, !P3 ;  /* 0x0000001a16037207 */ /* 0x001fc60005800000 */
[----:B------:R-:W-:Y:S01]  /*7ad0*/  STL [R1+0x568], R24 ;  /* 0x0005681801007387 */ /* 0x000fe20000100800 */
[----:B-1----:R-:W-:-:S03]  /*7ae0*/  SEL R23, R22, R27, !P3 ;  /* 0x0000001b16177207 */ /* 0x002fc60005800000 */
[----:B------:R0:W-:Y:S04]  /*7af0*/  STL [R1+0x564], R3 ;  /* 0x0005640301007387 */ /* 0x0001e80000100800 */
[----:B------:R-:W-:Y:S01]  /*7b00*/  STL [R1+0x560], R23 ;  /* 0x0005601701007387 */ /* 0x000fe20000100800 */
[----:B0-----:R-:W-:-:S03]  /*7b10*/  SEL R3, R22, R21, !P3 ;  /* 0x0000001516037207 */ /* 0x001fc60005800000 */
[----:B------:R0:W-:Y:S04]  /*7b20*/  STL [R1+0x55c], R4 ;  /* 0x00055c0401007387 */ /* 0x0001e80000100800 */
[----:B------:R1:W-:Y:S01]  /*7b30*/  STL [R1+0x558], R3 ;  /* 0x0005580301007387 */ /* 0x0003e20000100800 */
[----:B0-----:R-:W-:-:S03]  /*7b40*/  SEL R4, R22, R15, !P3 ;  /* 0x0000000f16047207 */ /* 0x001fc60005800000 */
[----:B------:R-:W-:Y:S01]  /*7b50*/  STL [R1+0x554], R18 ;  /* 0x0005541201007387 */ /* 0x000fe20000100800 */
[----:B-1----:R-:W-:-:S03]  /*7b60*/  SEL R3, R22, R12, !P3 ;  /* 0x0000000c16037207 */ /* 0x002fc60005800000 */
[----:B------:R0:W-:Y:S04]  /*7b70*/  STL [R1+0x550], R4 ;  /* 0x0005500401007387 */ /* 0x0001e80000100800 */
[----:B------:R1:W-:Y:S01]  /*7b80*/  STL [R1+0x54c], R3 ;  /* 0x00054c0301007387 */ /* 0x0003e20000100800 */
[----:B0-----:R-:W-:-:S03]  /*7b90*/  SEL R4, R22, R6, !P3 ;  /* 0x0000000616047207 */ /* 0x001fc60005800000 */
[----:B------:R-:W-:Y:S01]  /*7ba0*/  STL [R1+0x548], R9 ;  /* 0x0005480901007387 */ /* 0x000fe20000100800 */
[----:B-1----:R-:W-:-:S03]  /*7bb0*/  SEL R3, R22, R5, !P3 ;  /* 0x0000000516037207 */ /* 0x002fc60005800000 */
[----:B------:R-:W-:Y:S04]  /*7bc0*/  STL [R1+0x544], R4 ;  /* 0x0005440401007387 */ /* 0x000fe80000100800 */
[----:B------:R0:W-:Y:S04]  /*7bd0*/  STL [R1+0x540], R3 ;  /* 0x0005400301007387 */ /* 0x0001e80000100800 */
[----:B------:R1:W-:Y:S01]  /*7be0*/  STL [R1+0x53c], R2 ;  /* 0x00053c0201007387 */ /* 0x0003e20000100800 */
[----:B0-----:R-:W-:-:S03]  /*7bf0*/  SEL R3, R22, R20, !P3 ;  /* 0x0000001416037207 */ /* 0x001fc60005800000 */
[----:B------:R0:W-:Y:S01]  /*7c00*/  STL [R1+0x538], R0 ;  /* 0x0005380001007387 */ /* 0x0001e20000100800 */
[----:B-1----:R-:W-:-:S03]  /*7c10*/  SEL R2, R22, R19, !P3 ;  /* 0x0000001316027207 */ /* 0x002fc60005800000 */
[----:B------:R1:W-:Y:S01]  /*7c20*/  STL [R1+0x534], R3 ;  /* 0x0005340301007387 */ /* 0x0003e20000100800 */
[----:B0-----:R-:W-:-:S03]  /*7c30*/  SEL R0, R22, R17, !P3 ;  /* 0x0000001116007207 */ /* 0x001fc60005800000 */
[----:B------:R0:W-:Y:S01]  /*7c40*/  STL [R1+0x530], R2 ;  /* 0x0005300201007387 */ /* 0x0001e20000100800 */
[----:B-1----:R-:W-:-:S03]  /*7c50*/  SEL R3, R22, R16, !P3 ;  /* 0x0000001016037207 */ /* 0x002fc60005800000 */
[----:B------:R1:W-:Y:S04]  /*7c60*/  STL [R1+0x52c], R0 ;  /* 0x00052c0001007387 */ /* 0x0003e80000100800 */
[----:B------:R2:W-:Y:S01]  /*7c70*/  STL [R1+0x528], R3 ;  /* 0x0005280301007387 */ /* 0x0005e20000100800 */
[C---:B0-----:R-:W-:Y:S02]  /*7c80*/  SEL R2, R22.reuse, R14, !P3 ;  /* 0x0000000e16027207 */ /* 0x041fe40005800000 */
[----:B-1----:R-:W-:-:S03]  /*7c90*/  SEL R0, R22, R13, !P3 ;  /* 0x0000000d16007207 */ /* 0x002fc60005800000 */
[----:B------:R0:W-:Y:S01]  /*7ca0*/  STL [R1+0x524], R2 ;  /* 0x0005240201007387 */ /* 0x0001e20000100800 */
[----:B--2---:R-:W-:-:S03]  /*7cb0*/  SEL R3, R22, R11, !P3 ;  /* 0x0000000b16037207 */ /* 0x004fc60005800000 */
        /* <DEDUP_REMOVED lines=144> */
[----:B------:R-:W3:Y:S01]  /*85c0*/  LDL.LU R23, [R1] ;  /* 0x0000000001177983 */ /* 0x000ee20000300800 */
        /* <DEDUP_REMOVED lines=10> */
[C---:B----4-:R-:W-:Y:S02]  /*8670*/  SEL R24, R22.reuse, R24, !P3 ;  /* 0x0000001816187207 */ /* 0x050fe40005800000 */
[C---:B------:R-:W-:Y:S02]  /*8680*/  SEL R26, R22.reuse, R26, !P3 ;  /* 0x0000001a161a7207 */ /* 0x040fe40005800000 */
[----:B------:R-:W-:-:S02]  /*8690*/  SEL R27, R22, R27, !P3 ;  /* 0x0000001b161b7207 */ /* 0x000fc40005800000 */
[C---:B------:R-:W-:Y:S02]  /*86a0*/  SEL R4, R22.reuse, R4, !P3 ;  /* 0x0000000416047207 */ /* 0x040fe40005800000 */
[C---:B------:R-:W-:Y:S02]  /*86b0*/  SEL R21, R22.reuse, R21, !P3 ;  /* 0x0000001516157207 */ /* 0x040fe40005800000 */
[C---:B------:R-:W-:Y:S02]  /*86c0*/  SEL R18, R22.reuse, R18, !P3 ;  /* 0x0000001216127207 */ /* 0x040fe40005800000 */
[C---:B------:R-:W-:Y:S02]  /*86d0*/  SEL R15, R22.reuse, R15, !P3 ;  /* 0x0000000f160f7207 */ /* 0x040fe40005800000 */
        /* <DEDUP_REMOVED lines=18> */
[----:B--2---:R-:W-:-:S05]  /*8800*/  SEL R3, R22, R3, !P3 ;  /* 0x0000000316037207 */ /* 0x004fca0005800000 */
[----:B------:R0:W-:Y:S04]  /*8810*/  STL [R1+0x98], R3 ;  /* 0x0000980301007387 */ /* 0x0001e80000100800 */
[----:B0-----:R-:W2:Y:S04]  /*8820*/  LDL.LU R3, [R1+0xacc] ;  /* 0x000acc0001037983 */ /* 0x001ea80000300800 */
[----:B------:R0:W-:Y:S04]  /*8830*/  STL [R1+0x94], R25 ;  /* 0x0000941901007387 */ /* 0x0001e80000100800 */
[----:B0-----:R-:W3:Y:S04]  /*8840*/  LDL.LU R25, [R1+0xac8] ;  /* 0x000ac80001197983 */ /* 0x001ee80000300800 */
[----:B------:R0:W-:Y:S04]  /*8850*/  STL [R1+0x90], R24 ;  /* 0x0000901801007387 */ /* 0x0001e80000100800 */
[----:B0-----:R-:W4:Y:S04]  /*8860*/  LDL.LU R24, [R1+0xac4] ;  /* 0x000ac40001187983 */ /* 0x001f280000300800 */
[----:B------:R0:W-:Y:S04]  /*8870*/  STL [R1+0x8c], R26 ;  /* 0x00008c1a01007387 */ /* 0x0001e80000100800 */
[----:B0-----:R-:W2:Y:S04]  /*8880*/  LDL.LU R26, [R1+0xac0] ;  /* 0x000ac000011a7983 */ /* 0x001ea80000300800 */
[----:B------:R0:W-:Y:S04]  /*8890*/  STL [R1+0x88], R27 ;  /* 0x0000881b01007387 */ /* 0x0001e80000100800 */
[----:B0-----:R-:W2:Y:S04]  /*88a0*/  LDL.LU R27, [R1+0xabc] ;  /* 0x000abc00011b7983 */ /* 0x001ea80000300800 */
[----:B------:R0:W-:Y:S04]  /*88b0*/  STL [R1+0x84], R4 ;  /* 0x0000840401007387 */ /* 0x0001e80000100800 */
[----:B0-----:R-:W2:Y:S04]  /*88c0*/  LDL.LU R4, [R1+0xab8] ;  /* 0x000ab80001047983 */ /* 0x001ea80000300800 */
[----:B------:R0:W-:Y:S04]  /*88d0*/  STL [R1+0x80], R21 ;  /* 0x0000801501007387 */ /* 0x0001e80000100800 */
[----:B0-----:R-:W3:Y:S04]  /*88e0*/  LDL.LU R21, [R1+0xab4] ;  /* 0x000ab40001157983 */ /* 0x001ee80000300800 */
        /* <DEDUP_REMOVED lines=39> */
[----:B0-----:R-:W3:Y:S01]  /*8b60*/  LDL.LU R29, [R1+0xa64] ;  /* 0x000a6400011d7983 */ /* 0x001ee20000300800 */
[----:B------:R-:W-:-:S05]  /*8b70*/  SEL R23, R22, R23, !P3 ;  /* 0x0000001716177207 */ /* 0x000fca0005800000 */
[----:B------:R0:W-:Y:S01]  /*8b80*/  STL [R1+0x8], R23 ;  /* 0x0000081701007387 */ /* 0x0001e20000100800 */
[C---:B--2---:R-:W-:Y:S02]  /*8b90*/  SEL R27, R22.reuse, R27, !P3 ;  /* 0x0000001b161b7207 */ /* 0x044fe40005800000 */
[C---:B------:R-:W-:Y:S02]  /*8ba0*/  SEL R26, R22.reuse, R26, !P3 ;  /* 0x0000001a161a7207 */ /* 0x040fe40005800000 */
[C---:B----4-:R-:W-:Y:S02]  /*8bb0*/  SEL R24, R22.reuse, R24, !P3 ;  /* 0x0000001816187207 */ /* 0x050fe40005800000 */
[C---:B---3--:R-:W-:Y:S02]  /*8bc0*/  SEL R21, R22.reuse, R21, !P3 ;  /* 0x0000001516157207 */ /* 0x048fe40005800000 */
        /* <DEDUP_REMOVED lines=12> */
[C---:B0-----:R-:W-:Y:S02]  /*8c90*/  SEL R23, R22.reuse, R28, !P3 ;  /* 0x0000001c16177207 */ /* 0x041fe40005800000 */
[----:B------:R-:W-:-:S05]  /*8ca0*/  SEL R29, R22, R29, !P3 ;  /* 0x0000001d161d7207 */ /* 0x000fca0005800000 */
[----:B------:R0:W-:Y:S02]  /*8cb0*/  STL [R1+0x4], R29 ;  /* 0x0000041d01007387 */ /* 0x0001e40000100800 */
[----:B0-----:R-:W-:-:S05]  /*8cc0*/  SEL R29, R22, R7, !P3 ;  /* 0x00000007161d7207 */ /* 0x001fca0005800000 */
[----:B------:R0:W-:Y:S04]  /*8cd0*/  STL [R1+0x9e8], R29 ;  /* 0x0009e81d01007387 */ /* 0x0001e80000100800 */
[----:B------:R1:W-:Y:S04]  /*8ce0*/  STL [R1], R23 ;  /* 0x0000001701007387 */ /* 0x0003e80000100800 */
[----:B0-----:R-:W2:Y:S01]  /*8cf0*/  LDL R29, [R1+0x930] ;  /* 0x00093000011d7983 */ /* 0x001ea20000100800 */
[C---:B------:R-:W-:Y:S02]  /*8d00*/  SEL R28, R22.reuse, R8, !P3 ;  /* 0x00000008161c7207 */ /* 0x040fe40005800000 */
[----:B-1----:R-:W-:-:S03]  /*8d10*/  SEL R23, R22, R10, !P3 ;  /* 0x0000000a16177207 */ /* 0x002fc60005800000 */
[----:B------:R0:W-:Y:S01]  /*8d20*/  STL [R1+0x9ec], R28 ;  /* 0x0009ec1c01007387 */ /* 0x0001e20000100800 */
[----:B------:R-:W-:-:S03]  /*8d30*/  SEL R10, R22, R0, !P3 ;  /* 0x00000000160a7207 */ /* 0x000fc60005800000 */
[----:B------:R-:W-:Y:S01]  /*8d40*/  STL [R1+0x9f0], R23 ;  /* 0x0009f01701007387 */ /* 0x000fe20000100800 */
[----:B------:R-:W-:-:S03]  /*8d50*/  SEL R8, R22, R2, !P3 ;  /* 0x0000000216087207 */ /* 0x000fc60005800000 */
[----:B------:R-:W-:Y:S01]  /*8d60*/  STL [R1+0x9f4], R11 ;  /* 0x0009f40b01007387 */ /* 0x000fe20000100800 */
        /* <DEDUP_REMOVED lines=8> */
[----:B------:R-:W-:-:S03]  /*8df0*/  SEL R5, R22, R4, !P3 ;  /* 0x0000000416057207 */ /* 0x000fc60005800000 */
[----:B------:R-:W-:Y:S04]  /*8e00*/  STL [R1+0xa14], R8 ;  /* 0x000a140801007387 */ /* 0x000fe80000100800 */
[----:B------:R-:W-:Y:S04]  /*8e10*/  STL [R1+0xa18], R7 ;  /* 0x000a180701007387 */ /* 0x000fe80000100800 */
[----:B------:R-:W-:Y:S04]  /*8e20*/  STL [R1+0xa1c], R6 ;  /* 0x000a1c0601007387 */ /* 0x000fe80000100800 */
[----:B------:R-:W-:Y:S01]  /*8e30*/  STL [R1+0xa20], R9 ;  /* 0x000a200901007387 */ /* 0x000fe20000100800 */
[----:B------:R-:W-:-:S03]  /*8e40*/  SEL R22, R22, R25, !P3 ;  /* 0x0000001916167207 */ /* 0x000fc60005800000 */
[----:B------:R-:W-:Y:S04]  /*8e50*/  STL [R1+0xa24], R12 ;  /* 0x000a240c01007387 */ /* 0x000fe80000100800 */
[----:B------:R-:W-:Y:S04]  /*8e60*/  STL [R1+0xa28], R15 ;  /* 0x000a280f01007387 */ /* 0x000fe80000100800 */
[----:B------:R-:W-:Y:S04]  /*8e70*/  STL [R1+0xa2c], R18 ;  /* 0x000a2c1201007387 */ /* 0x000fe80000100800 */
[----:B------:R-:W-:Y:S04]  /*8e80*/  STL [R1+0xa30], R21 ;  /* 0x000a301501007387 */ /* 0x000fe80000100800 */
[----:B------:R3:W-:Y:S04]  /*8e90*/  STL [R1+0xa34], R5 ;  /* 0x000a340501007387 */ /* 0x0007e80000100800 */
[----:B------:R-:W-:Y:S04]  /*8ea0*/  STL [R1+0xa38], R27 ;  /* 0x000a381b01007387 */ /* 0x000fe80000100800 */
[----:B------:R-:W-:Y:S04]  /*8eb0*/  STL [R1+0xa3c], R26 ;  /* 0x000a3c1a01007387 */ /* 0x000fe80000100800 */
[----:B------:R-:W-:Y:S04]  /*8ec0*/  STL [R1+0xa40], R24 ;  /* 0x000a401801007387 */ /* 0x000fe80000100800 */
[----:B------:R-:W-:Y:S04]  /*8ed0*/  STL [R1+0xa44], R22 ;  /* 0x000a441601007387 */ /* 0x000fe80000100800 */
[----:B------:R-:W-:Y:S04]  /*8ee0*/  STL [R1+0x4e0], RZ ;  /* 0x0004e0ff01007387 */ /* 0x000fe80000100800 */
        /* <DEDUP_REMOVED lines=207> */
[----:B0-----:R-:W0:Y:S04]  /*9be0*/  S2R R28, SR_TID.X ;  /* 0x00000000001c7919 */ /* 0x001e280000002100 */
        /* <DEDUP_REMOVED lines=19> */
[----:B------:R-:W-:Y:S01]  /*9d20*/  STL [R1+0x17c], RZ ;  /* 0x00017cff01007387 */ /* 0x000fe20000100800 */
[----:B--2---:R-:W-:-:S03]  /*9d30*/  ISETP.GE.AND P1, PT, R29, RZ, PT ;  /* 0x000000ff1d00720c */ /* 0x004fc60003f26270 */
[----:B-1----:R-:W2:Y:S01]  /*9d40*/  LDL.LU R10, [R1+0x5a8] ;  /* 0x0005a800010a7983 */ /* 0x002ea20000300800 */
[----:B0-----:R-:W-:-:S03]  /*9d50*/  SHF.R.U32.HI R29, RZ, 0x6, R28 ;  /* 0x00000006ff1d7819 */ /* 0x001fc6000001161c */
[----:B------:R-:W-:Y:S04]  /*9d60*/  STL [R1+0x160], RZ ;  /* 0x000160ff01007387 */ /* 0x000fe80000100800 */
[----:B------:R-:W-:Y:S04]  /*9d70*/  STL [R1+0x164], RZ ;  /* 0x000164ff01007387 */ /* 0x000fe80000100800 */
[----:B------:R-:W-:Y:S04]  /*9d80*/  STL [R1+0x168], RZ ;  /* 0x000168ff01007387 */ /* 0x000fe80000100800 */
[----:B------:R-:W-:Y:S01]  /*9d90*/  STL [R1+0x16c], RZ ;  /* 0x00016cff01007387 */ /* 0x000fe20000100800 */
[----:B------:R-:W-:-:S03]  /*9da0*/  SGXT.U32 R29, R29, 0x1 ;  /* 0x000000011d1d781a */ /* 0x000fc60000000000 */
[----:B------:R-:W-:Y:S04]  /*9db0*/  STL [R1+0x150], RZ ;  /* 0x000150ff01007387 */ /* 0x000fe80000100800 */
[----:B------:R-:W-:Y:S04]  /*9dc0*/  STL [R1+0x154], RZ ;  /* 0x000154ff01007387 */ /* 0x000fe80000100800 */
[----:B------:R-:W-:Y:S04]  /*9dd0*/  STL [R1+0x158], RZ ;  /* 0x000158ff01007387 */ /* 0x000fe80000100800 */
[----:B------:R-:W-:Y:S01]  /*9de0*/  STL [R1+0x15c], RZ ;  /* 0x00015cff01007387 */ /* 0x000fe20000100800 */
[----:B------:R-:W-:-:S03]  /*9df0*/  LOP3.LUT R0, R29, 0x2, RZ, 0xfc, !PT ;  /* 0x000000021d007812 */ /* 0x000fc600078efcff */
[----:B------:R-:W4:Y:S01]  /*9e00*/  LDL.LU R20, [R1+0x5a0] ;  /* 0x0005a00001147983 */ /* 0x000f220000300800 */
[----:B---3--:R-:W-:-:S03]  /*9e10*/  LOP3.LUT R5, R29, 0x4, RZ, 0xfc, !PT ;  /* 0x000000041d057812 */ /* 0x008fc600078efcff */
[----:B------:R-:W3:Y:S01]  /*9e20*/  LDL.LU R19, [R1+0x59c] ;  /* 0x00059c0001137983 */ /* 0x000ee20000300800 */
[----:B------:R-:W-:-:S03]  /*9e30*/  LOP3.LUT R4, R29, 0x6, RZ, 0xfc, !PT ;  /* 0x000000061d047812 */ /* 0x000fc600078efcff */
[----:B------:R-:W3:Y:S01]  /*9e40*/  LDL.LU R17, [R1+0x598] ;  /* 0x0005980001117983 */ /* 0x000ee20000300800 */
[----:B------:R-:W-:-:S03]  /*9e50*/  LOP3.LUT R0, R29, 0x8, RZ, 0xfc, !PT ;  /* 0x000000081d007812 */ /* 0x000fc600078efcff */
[----:B------:R-:W3:Y:S01]  /*9e60*/  LDL.LU R16, [R1+0x594] ;  /* 0x0005940001107983 */ /* 0x000ee20000300800 */
[C---:B------:R-:W-:Y:S02]  /*9e70*/  LOP3.LUT R5, R29.reuse, 0xa, RZ, 0xfc, !PT ;  /* 0x0000000a1d057812 */ /* 0x040fe400078efcff */
[C---:B------:R-:W-:Y:S01]  /*9e80*/  LOP3.LUT R4, R29.reuse, 0xc, RZ, 0xfc, !PT ;  /* 0x0000000c1d047812 */ /* 0x040fe200078efcff */
[----:B------:R-:W3:Y:S01]  /*9e90*/  LDL.LU R14, [R1+0x590] ;  /* 0x00059000010e7983 */ /* 0x000ee20000300800 */
[C---:B------:R-:W-:Y:S02]  /*9ea0*/  LOP3.LUT R0, R29.reuse, 0xe, RZ, 0xfc, !PT ;  /* 0x0000000e1d007812 */ /* 0x040fe400078efcff */
[C---:B------:R-:W-:Y:S01]  /*9eb0*/  LOP3.LUT R5, R29.reuse, 0x10, RZ, 0xfc, !PT ;  /* 0x000000101d057812 */ /* 0x040fe200078efcff */
[----:B------:R-:W3:Y:S01]  /*9ec0*/  LDL.LU R13, [R1+0x58c] ;  /* 0x00058c00010d7983 */ /* 0x000ee20000300800 */
[C---:B------:R-:W-:Y:S02]  /*9ed0*/  LOP3.LUT R4, R29.reuse, 0x12, RZ, 0xfc, !PT ;  /* 0x000000121d047812 */ /* 0x040fe400078efcff */
[----:B------:R-:W-:Y:S01]  /*9ee0*/  LOP3.LUT R0, R29, 0x14, RZ, 0xfc, !PT ;  /* 0x000000141d007812 */ /* 0x000fe200078efcff */
[----:B------:R-:W3:Y:S01]  /*9ef0*/  LDL.LU R11, [R1+0x588] ;  /* 0x00058800010b7983 */ /* 0x000ee20000300800 */
[----:B------:R-:W-:-:S02]  /*9f00*/  LOP3.LUT R2, R28, 0x1f, RZ, 0xc0, !PT ;  /* 0x0000001f1c027812 */ /* 0x000fc400078ec0ff */
[C---:B------:R-:W-:Y:S01]  /*9f10*/  LOP3.LUT R5, R29.reuse, 0x16, RZ, 0xfc, !PT ;  /* 0x000000161d057812 */ /* 0x040fe200078efcff */
[----:B------:R-:W3:Y:S01]  /*9f20*/  LDL.LU R23, [R1+0x584] ;  /* 0x0005840001177983 */ /* 0x000ee20000300800 */
[C---:B------:R-:W-:Y:S02]  /*9f30*/  LOP3.LUT R4, R29.reuse, 0x18, RZ, 0xfc, !PT ;  /* 0x000000181d047812 */ /* 0x040fe400078efcff */
[C---:B------:R-:W-:Y:S01]  /*9f40*/  LOP3.LUT R0, R29.reuse, 0x1a, RZ, 0xfc, !PT ;  /* 0x0000001a1d007812 */ /* 0x040fe200078efcff */
[C---:B------:R-:W-:Y:S01]  /*9f50*/  IMAD R0, R29.reuse, c[0x0][0x188], RZ ;  /* 0x000062001d007a24 */ /* 0x040fe200078e02ff */
[C---:B------:R-:W-:Y:S01]  /*9f60*/  LOP3.LUT R5, R29.reuse, 0x1c, RZ, 0xfc, !PT ;  /* 0x0000001c1d057812 */ /* 0x040fe200078efcff */
[----:B------:R-:W3:Y:S01]  /*9f70*/  LDL.LU R28, [R1+0x580] ;  /* 0x00058000011c7983 */ /* 0x000ee20000300800 */
[----:B------:R-:W-:-:S03]  /*9f80*/  LOP3.LUT R4, R29, 0x1e, RZ, 0xfc, !PT ;  /* 0x0000001e1d047812 */ /* 0x000fc600078efcff */
[----:B------:R-:W3:Y:S04]  /*9f90*/  LDL.LU R29, [R1+0x57c] ;  /* 0x00057c00011d7983 */ /* 0x000ee80000300800 */
[----:B------:R-:W-:Y:S04]  /*9fa0*/  STL [R1+0x140], RZ ;  /* 0x000140ff01007387 */ /* 0x000fe80000100800 */
[----:B------:R-:W-:Y:S04]  /*9fb0*/  STL [R1+0x144], RZ ;  /* 0x000144ff01007387 */ /* 0x000fe80000100800 */
[----:B------:R-:W-:Y:S04]  /*9fc0*/  STL [R1+0x148], RZ ;  /* 0x000148ff01007387 */ /* 0x000fe80000100800 */
[----:B------:R-:W-:Y:S04]  /*9fd0*/  STL [R1+0x14c], RZ ;  /* 0x00014cff01007387 */ /* 0x000fe80000100800 */
[----:B------:R-:W-:Y:S04]  /*9fe0*/  STL [R1+0x130], RZ ;  /* 0x000130ff01007387 */ /* 0x000fe80000100800 */
[----:B------:R-:W-:Y:S04]  /*9ff0*/  STL [R1+0x134], RZ ;  /* 0x000134ff01007387 */ /* 0x000fe80000100800 */
[----:B------:R-:W3:Y:S01]  /*a000*/  LDL.LU R4, [R1+0x6c] ;  /* 0x00006c0001047983 */ /* 0x000ee20000300800 */
[----:B------:R-:W-:Y:S01]  /*a010*/  ISETP.NE.AND P0, PT, RZ, c[0x0][0x178], PT ;  /* 0x00005e00ff007a0c */ /* 0x000fe20003f05270 */
[----:B------:R-:W-:-:S05]  /*a020*/  IMAD R2, R2, c[0x0][0x18c], RZ ;  /* 0x0000630002027a24 */ /* 0x000fca00078e02ff */
[----:B------:R-:W-:-:S04]  /*a030*/  SHF.R.S32.HI R0, RZ, 0x1f, R2 ;  /* 0x0000001fff007819 */ /* 0x000fc80000011402 */
[C---:B------:R-:W-:Y:S01]  /*a040*/  SHF.L.U64.HI R0, R2.reuse, 0x1, R0 ;  /* 0x0000000102007819 */ /* 0x040fe20000010200 */
[----:B------:R-:W-:Y:S02]  /*a050*/  IMAD.SHL.U32 R2, R2, 0x2, RZ ;  /* 0x0000000202027824 */ /* 0x000fe400078e00ff */
[----:B------:R-:W-:Y:S02]  /*a060*/  IMAD R3, R3, c[0x0][0x190], RZ ;  /* 0x0000640003037a24 */ /* 0x000fe400078e02ff */
[----:B------:R-:W-:Y:S01]  /*a070*/  STL [R1+0x984], R0 ;  /* 0x0009840001007387 */ /* 0x000fe20000100800 */
[----:B--2---:R-:W-:-:S05]  /*a080*/  SHF.R.S32.HI R5, RZ, 0x5, R10 ;  /* 0x00000005ff057819 */ /* 0x004fca000001140a */
[----:B------:R-:W-:Y:S04]  /*a090*/  STL [R1+0xdc], R5 ;  /* 0x0000dc0501007387 */ /* 0x000fe80000100800 */
[----:B------:R3:W-:Y:S01]  /*a0a0*/  STL [R1+0x988], R2 ;  /* 0x0009880201007387 */ /* 0x0007e20000100800 */
[----:B----4-:R-:W-:Y:S02]  /*a0b0*/  IMAD R25, R20, c[0x0][0x190], RZ ;  /* 0x0000640014197a24 */ /* 0x010fe400078e02ff */
[----:B---3--:R-:W-:Y:S02]  /*a0c0*/  IMAD R2, R17, c[0x0][0x190], RZ ;  /* 0x0000640011027a24 */ /* 0x008fe400078e02ff */
[----:B------:R-:W-:Y:S02]  /*a0d0*/  IMAD R0, R16, c[0x0][0x190], RZ ;  /* 0x0000640010007a24 */ /* 0x000fe400078e02ff */
[----:B------:R-:W-:Y:S01]  /*a0e0*/  @!P1 IMAD.MOV R4, RZ, RZ, -R4 ;  /* 0x000000ffff049224 */ /* 0x000fe200078e0a04 */
[----:B------:R-:W-:-:S05]  /*a0f0*/  @!P0 LOP3.LUT R4, RZ, c[0x0][0x178], RZ, 0x33, !PT ;  /* 0x00005e00ff048a12 */ /* 0x000fca00078e33ff */
[----:B------:R-:W-:Y:S04]  /*a100*/  STL [R1+0xa48], R4 ;  /* 0x000a480401007387 */ /* 0x000fe80000100800 */
[----:B------:R0:W-:Y:S04]  /*a110*/  STL [R1+0x98c], R3 ;  /* 0x00098c0301007387 */ /* 0x0001e80000100800 */
[----:B------:R-:W-:Y:S01]  /*a120*/  STL [R1+0xa4c], R25 ;  /* 0x000a4c1901007387 */ /* 0x000fe20000100800 */
[----:B0-----:R-:W-:-:S05]  /*a130*/  IMAD R3, R19, c[0x0][0x190], RZ ;  /* 0x0000640013037a24 */ /* 0x001fca00078e02ff */
[----:B------:R0:W-:Y:S04]  /*a140*/  STL [R1+0x38], R3 ;  /* 0x0000380301007387 */ /* 0x0001e80000100800 */
[----:B------:R1:W-:Y:S01]  /*a150*/  STL [R1+0x3c], R2 ;  /* 0x00003c0201007387 */ /* 0x0003e20000100800 */
[----:B0-----:R-:W-:-:S03]  /*a160*/  IMAD R3, R14, c[0x0][0x190], RZ ;  /* 0x000064000e037a24 */ /* 0x001fc600078e02ff */
[----:B------:R0:W-:Y:S01]  /*a170*/  STL [R1+0x4c], R0 ;  /* 0x00004c0001007387 */ /* 0x0001e20000100800 */
[----:B-1----:R-:W-:-:S03]  /*a180*/  IMAD R2, R13, c[0x0][0x190], RZ ;  /* 0x000064000d027a24 */ /* 0x002fc600078e02ff */
[----:B------:R1:W-:Y:S01]  /*a190*/  STL [R1+0x50], R3 ;  /* 0x0000500301007387 */ /* 0x0003e20000100800 */
[----:B0-----:R-:W-:-:S03]  /*a1a0*/  IMAD R0, R11, c[0x0][0x190], RZ ;  /* 0x000064000b007a24 */ /* 0x001fc600078e02ff */
[----:B------:R0:W-:Y:S01]  /*a1b0*/  STL [R1+0x54], R2 ;  /* 0x0000540201007387 */ /* 0x0001e20000100800 */
[----:B-1----:R-:W-:-:S03]  /*a1c0*/  IMAD R3, R23, c[0x0][0x190], RZ ;  /* 0x0000640017037a24 */ /* 0x002fc600078e02ff */
[----:B------:R1:W-:Y:S04]  /*a1d0*/  STL [R1+0x6c], R0 ;  /* 0x00006c0001007387 */ /* 0x0003e80000100800 */
[----:B------:R-:W-:Y:S04]  /*a1e0*/  STL [R1+0x74], R3 ;  /* 0x0000740301007387 */ /* 0x000fe80000100800 */
[----:B------:R-:W2:Y:S01]  /*a1f0*/  LDL.LU R25, [R1+0x570] ;  /* 0x0005700001197983 */ /* 0x000ea20000300800 */
[----:B0-----:R-:W-:Y:S02]  /*a200*/  IMAD R2, R28, c[0x0][0x190], RZ ;  /* 0x000064001c027a24 */ /* 0x001fe400078e02ff */
[----:B-1----:R-:W-:-:S03]  /*a210*/  IMAD R0, R29, c[0x0][0x190], RZ ;  /* 0x000064001d007a24 */ /* 0x002fc600078e02ff */
[----:B------:R-:W-:Y:S04]  /*a220*/  STL [R1+0x78], R2 ;  /* 0x0000780201007387 */ /* 0x000fe80000100800 */
[----:B--2---:R0:W-:Y:S04]  /*a230*/  STL [R1+0xa5c], R25 ;  /* 0x000a5c1901007387 */ /* 0x0041e80000100800 */
[----:B------:R-:W-:Y:S04]  /*a240*/  STL [R1+0x7c], R0 ;  /* 0x00007c0001007387 */ /* 0x000fe80000100800 */
        /* <DEDUP_REMOVED lines=31> */
[----:B--2---:R-:W-:-:S05]  /*a440*/  IMAD R25, R25, c[0x0][0x190], RZ ;  /* 0x0000640019197a24 */ /* 0x004fca00078e02ff */
[----:B------:R0:W-:Y:S04]  /*a450*/  STL [R1+0x9c], R25 ;  /* 0x00009c1901007387 */ /* 0x0001e80000100800 */
[----:B0-----:R-:W2:Y:S02]  /*a460*/  LDL.LU R25, [R1+0xa60] ;  /* 0x000a600001197983 */ /* 0x001ea40000300800 */
[----:B--2---:R-:W-:-:S05]  /*a470*/  IMAD R25, R25, c[0x0][0x190], RZ ;  /* 0x0000640019197a24 */ /* 0x004fca00078e02ff */
[----:B------:R0:W-:Y:S04]  /*a480*/  STL [R1+0x574], R25 ;  /* 0x0005741901007387 */ /* 0x0001e80000100800 */
[----:B0-----:R-:W2:Y:S01]  /*a490*/  LDL.LU R25, [R1+0xa5c] ;  /* 0x000a5c0001197983 */ /* 0x001ea20000300800 */
[----:B---3--:R-:W-:Y:S02]  /*a4a0*/  IMAD R2, R2, c[0x0][0x190], RZ ;  /* 0x0000640002027a24 */ /* 0x008fe400078e02ff */
[----:B------:R-:W-:Y:S02]  /*a4b0*/  IMAD R0, R0, c[0x0][0x190], RZ ;  /* 0x0000640000007a24 */ /* 0x000fe400078e02ff */
[----:B--2---:R-:W-:-:S05]  /*a4c0*/  IMAD R25, R25, c[0x0][0x190], RZ ;  /* 0x0000640019197a24 */ /* 0x004fca00078e02ff */
[----:B------:R0:W-:Y:S02]  /*a4d0*/  STL [R1+0x570], R25 ;  /* 0x0005701901007387 */ /* 0x0001e40000100800 */
[----:B0-----:R-:W-:Y:S02]  /*a4e0*/  IMAD R25, R3, c[0x0][0x190], RZ ;  /* 0x0000640003197a24 */ /* 0x001fe400078e02ff */
[----:B----4-:R-:W-:-:S03]  /*a4f0*/  IMAD R3, R4, c[0x0][0x190], RZ ;  /* 0x0000640004037a24 */ /* 0x010fc600078e02ff */
[----:B------:R-:W-:Y:S04]  /*a500*/  STL [R1+0x56c], R25 ;  /* 0x00056c1901007387 */ /* 0x000fe80000100800 */
        /* <DEDUP_REMOVED lines=10> */
[----:B------:R2:W-:Y:S01]  /*a5b0*/  STL [R1+0x550], R3 ;  /* 0x0005500301007387 */ /* 0x0005e20000100800 */
[----:B0-----:R-:W-:Y:S02]  /*a5c0*/  IMAD R2, R5, c[0x0][0x190], RZ ;  /* 0x0000640005027a24 */ /* 0x001fe400078e02ff */
[----:B-1----:R-:W-:-:S03]  /*a5d0*/  IMAD R0, R21, c[0x0][0x190], RZ ;  /* 0x0000640015007a24 */ /* 0x002fc600078e02ff */
[----:B------:R0:W-:Y:S01]  /*a5e0*/  STL [R1+0x54c], R2 ;  /* 0x00054c0201007387 */ /* 0x0001e20000100800 */
[----:B--2---:R-:W-:-:S03]  /*a5f0*/  IMAD R3, R18, c[0x0][0x190], RZ ;  /* 0x0000640012037a24 */ /* 0x004fc600078e02ff */
        /* <DEDUP_REMOVED lines=75> */
[----:B----4-:R-:W-:Y:S02]  /*aab0*/  IMAD R4, R4, c[0x0][0x190], RZ ;  /* 0x0000640004047a24 */ /* 0x010fe400078e02ff */
[----:B--2---:R-:W-:-:S05]  /*aac0*/  IMAD R25, R25, c[0x0][0x190], RZ ;  /* 0x0000640019197a24 */ /* 0x004fca00078e02ff */
[----:B------:R3:W-:Y:S02]  /*aad0*/  STL [R1+0x60c], R25 ;  /* 0x00060c1901007387 */ /* 0x0007e40000100800 */
[----:B---3--:R-:W-:Y:S02]  /*aae0*/  IMAD R25, R3, c[0x0][0x190], RZ ;  /* 0x0000640003197a24 */ /* 0x008fe400078e02ff */
[----:B------:R-:W-:Y:S02]  /*aaf0*/  IMAD R3, R2, c[0x0][0x190], RZ ;  /* 0x0000640002037a24 */ /* 0x000fe400078e02ff */
[----:B------:R-:W-:Y:S01]  /*ab00*/  IMAD R2, R0, c[0x0][0x190], RZ ;  /* 0x0000640000027a24 */ /* 0x000fe200078e02ff */
[----:B------:R-:W-:Y:S01]  /*ab10*/  STL [R1+0x614], R25 ;  /* 0x0006141901007387 */ /* 0x000fe20000100800 */
[----:B------:R-:W-:-:S03]  /*ab20*/  IMAD R0, R22, c[0x0][0x190], RZ ;  /* 0x0000640016007a24 */ /* 0x000fc600078e02ff */
        /* <DEDUP_REMOVED lines=44> */
[----:B------:R-:W-:Y:S01]  /*adf0*/  STL [R1+0xb0], R2 ;  /* 0x0000b00201007387 */ /* 0x000fe20000100800 */
[----:B--2---:R-:W-:-:S03]  /*ae00*/  IMAD R3, R28, c[0x0][0x190], RZ ;  /* 0x000064001c037a24 */ /* 0x004fc600078e02ff */
[----:B------:R0:W-:Y:S04]  /*ae10*/  STL [R1+0xac], R0 ;  /* 0x0000ac0001007387 */ /* 0x0001e80000100800 */
[----:B0-----:R-:W2:Y:S04]  /*ae20*/  LDL.LU R0, [R1+0xa0] ;  /* 0x0000a00001007983 */ /* 0x001ea80000300800 */
[----:B------:R-:W-:Y:S04]  /*ae30*/  STL [R1+0xa8], R3 ;  /* 0x0000a80301007387 */ /* 0x000fe80000100800 */
[----:B------:R-:W3:Y:S01]  /*ae40*/  LDL.LU R25, [R1+0x94] ;  /* 0x0000940001197983 */ /* 0x000ee20000300800 */
[----:B------:R-:W-:-:S05]  /*ae50*/  IMAD R2, R29, c[0x0][0x190], RZ ;  /* 0x000064001d027a24 */ /* 0x000fca00078e02ff */
[----:B------:R-:W-:Y:S04]  /*ae60*/  STL [R1+0xa4], R2 ;  /* 0x0000a40201007387 */ /* 0x000fe80000100800 */
[----:B---3--:R0:W-:Y:S04]  /*ae70*/  STL [R1+0xa50], R25 ;  /* 0x000a501901007387 */ /* 0x0081e80000100800 */
[----:B0-----:R-:W3:Y:S04]  /*ae80*/  LDL.LU R25, [R1+0x98] ;  /* 0x0000980001197983 */ /* 0x001ee80000300800 */
[----:B------:R-:W4:Y:S04]  /*ae90*/  LDL.LU R4, [R1+0x90] ;  /* 0x0000900001047983 */ /* 0x000f280000300800 */
        /* <DEDUP_REMOVED lines=17> */
[----:B------:R-:W4:Y:S01]  /*afb0*/  LDL.LU R16, [R1+0x24] ;  /* 0x0000240001107983 */ /* 0x000f220000300800 */
[----:B--2---:R-:W-:-:S03]  /*afc0*/  IMAD R0, R0, c[0x0][0x190], RZ ;  /* 0x0000640000007a24 */ /* 0x004fc600078e02ff */
[----:B------:R-:W2:Y:S04]  /*afd0*/  LDL.LU R14, [R1+0x20] ;  /* 0x00002000010e7983 */ /* 0x000ea80000300800 */
[----:B------:R-:W2:Y:S04]  /*afe0*/  LDL.LU R13, [R1+0x1c] ;  /* 0x00001c00010d7983 */ /* 0x000ea80000300800 */
[----:B------:R-:W2:Y:S04]  /*aff0*/  LDL.LU R11, [R1+0x18] ;  /* 0x00001800010b7983 */ /* 0x000ea80000300800 */
[----:B------:R-:W2:Y:S04]  /*b000*/  LDL.LU R23, [R1+0x14] ;  /* 0x0000140001177983 */ /* 0x000ea80000300800 */
[----:B------:R-:W2:Y:S04]  /*b010*/  LDL.LU R28, [R1+0x10] ;  /* 0x00001000011c7983 */ /* 0x000ea80000300800 */
[----:B------:R-:W2:Y:S04]  /*b020*/  LDL.LU R29, [R1+0xc] ;  /* 0x00000c00011d7983 */ /* 0x000ea80000300800 */
[----:B------:R-:W2:Y:S04]  /*b030*/  LDL.LU R3, [R1+0x8] ;  /* 0x0000080001037983 */ /* 0x000ea80000300800 */
[----:B------:R-:W2:Y:S04]  /*b040*/  LDL.LU R2, [R1+0x4] ;  /* 0x0000040001027983 */ /* 0x000ea80000300800 */
[----:B------:R0:W-:Y:S04]  /*b050*/  STL [R1+0xa0], R0 ;  /* 0x0000a00001007387 */ /* 0x0001e80000100800 */
[----:B0-----:R-:W2:Y:S01]  /*b060*/  LDL.LU R0, [R1] ;  /* 0x0000000001007983 */ /* 0x001ea20000300800 */
[----:B---3--:R-:W-:-:S05]  /*b070*/  IMAD R25, R25, c[0x0][0x190], RZ ;  /* 0x0000640019197a24 */ /* 0x008fca00078e02ff */
[----:B------:R0:W-:Y:S04]  /*b080*/  STL [R1+0x98], R25 ;  /* 0x0000981901007387 */ /* 0x0001e80000100800 */
[----:B0-----:R-:W3:Y:S01]  /*b090*/  LDL.LU R25, [R1+0xa50] ;  /* 0x000a500001197983 */ /* 0x001ee20000300800 */
[----:B----4-:R-:W-:Y:S02]  /*b0a0*/  IMAD R4, R4, c[0x0][0x190], RZ ;  /* 0x0000640004047a24 */ /* 0x010fe400078e02ff */
[----:B------:R-:W-:Y:S02]  /*b0b0*/  IMAD R22, R22, c[0x0][0x190], RZ ;  /* 0x0000640016167a24 */ /* 0x000fe400078e02ff */
[----:B------:R-:W-:Y:S02]  /*b0c0*/  IMAD R24, R24, c[0x0][0x190], RZ ;  /* 0x0000640018187a24 */ /* 0x000fe400078e02ff */
[----:B------:R-:W-:-:S02]  /*b0d0*/  IMAD R26, R26, c[0x0][0x190], RZ ;  /* 0x000064001a1a7a24 */ /* 0x000fc400078e02ff */
[----:B------:R-:W-:Y:S02]  /*b0e0*/  IMAD R27, R27, c[0x0][0x190], RZ ;  /* 0x000064001b1b7a24 */ /* 0x000fe400078e02ff */
[----:B------:R-:W-:Y:S02]  /*b0f0*/  IMAD R5, R5, c[0x0][0x190], RZ ;  /* 0x0000640005057a24 */ /* 0x000fe400078e02ff */
[----:B------:R-:W-:Y:S02]  /*b100*/  IMAD R21, R21, c[0x0][0x190], RZ ;  /* 0x0000640015157a24 */ /* 0x000fe400078e02ff */
        /* <DEDUP_REMOVED lines=12> */
[----:B--2---:R-:W-:Y:S02]  /*b1d0*/  IMAD R14, R14, c[0x0][0x190], RZ ;  /* 0x000064000e0e7a24 */ /* 0x004fe400078e02ff */
[----:B------:R-:W-:Y:S02]  /*b1e0*/  IMAD R13, R13, c[0x0][0x190], RZ ;  /* 0x000064000d0d7a24 */ /* 0x000fe400078e02ff */
[----:B------:R-:W-:-:S02]  /*b1f0*/  IMAD R11, R11, c[0x0][0x190], RZ ;  /* 0x000064000b0b7a24 */ /* 0x000fc400078e02ff */
[----:B------:R-:W-:Y:S02]  /*b200*/  IMAD R23, R23, c[0x0][0x190], RZ ;  /* 0x0000640017177a24 */ /* 0x000fe400078e02ff */
[----:B------:R-:W-:Y:S02]  /*b210*/  IMAD R28, R28, c[0x0][0x190], RZ ;  /* 0x000064001c1c7a24 */ /* 0x000fe400078e02ff */
[----:B------:R-:W-:Y:S02]  /*b220*/  IMAD R29, R29, c[0x0][0x190], RZ ;  /* 0x000064001d1d7a24 */ /* 0x000fe400078e02ff */
[----:B---3--:R-:W-:-:S05]  /*b230*/  IMAD R25, R25, c[0x0][0x190], RZ ;  /* 0x0000640019197a24 */ /* 0x008fca00078e02ff */
        /* <DEDUP_REMOVED lines=27> */
[----:B0-----:R-:W4:Y:S04]  /*b3f0*/  LDL.LU R7, [R1+0xa18] ;  /* 0x000a180001077983 */ /* 0x001f280000300800 */
        /* <DEDUP_REMOVED lines=23> */
[----:B0-----:R-:W4:Y:S01]  /*b570*/  LDL.LU R29, [R1+0x9e8] ;  /* 0x0009e800011d7983 */ /* 0x001f220000300800 */
[----:B------:R-:W-:-:S05]  /*b580*/  IMAD R3, R3, c[0x0][0x190], RZ ;  /* 0x0000640003037a24 */ /* 0x000fca00078e02ff */
[----:B------:R0:W-:Y:S02]  /*b590*/  STL [R1+0x8], R3 ;  /* 0x0000080301007387 */ /* 0x0001e40000100800 */
[----:B0-----:R-:W-:Y:S02]  /*b5a0*/  IMAD R3, R2, c[0x0][0x190], RZ ;  /* 0x0000640002037a24 */ /* 0x001fe400078e02ff */
[----:B------:R-:W-:-:S03]  /*b5b0*/  IMAD R2, R0, c[0x0][0x190], RZ ;  /* 0x0000640000027a24 */ /* 0x000fc600078e02ff */
[----:B------:R0:W-:Y:S04]  /*b5c0*/  STL [R1+0x9a8], R3 ;  /* 0x0009a80301007387 */ /* 0x0001e80000100800 */
[----:B0-----:R-:W4:Y:S04]  /*b5d0*/  LDL.LU R3, [R1+0x50] ;  /* 0x0000500001037983 */ /* 0x001f280000300800 */
[----:B------:R0:W-:Y:S04]  /*b5e0*/  STL [R1+0x9a4], R2 ;  /* 0x0009a40201007387 */ /* 0x0001e80000100800 */
[----:B0-----:R-:W4:Y:S01]  /*b5f0*/  LDL.LU R2, [R1+0x54] ;  /* 0x0000540001027983 */ /* 0x001f220000300800 */
[----:B--2---:R-:W-:-:S02]  /*b600*/  IMAD R9, R9, c[0x0][0x190], RZ ;  /* 0x0000640009097a24 */ /* 0x004fc400078e02ff */
[----:B---3--:R-:W-:Y:S02]  /*b610*/  IMAD R6, R6, c[0x0][0x190], RZ ;  /* 0x0000640006067a24 */ /* 0x008fe400078e02ff */
[----:B----4-:R-:W-:Y:S02]  /*b620*/  IMAD R7, R7, c[0x0][0x190], RZ ;  /* 0x0000640007077a24 */ /* 0x010fe400078e02ff */
        /* <DEDUP_REMOVED lines=10> */
[----:B------:R-:W-:-:S05]  /*b6d0*/  IMAD R29, R29, c[0x0][0x190], RZ ;  /* 0x000064001d1d7a24 */ /* 0x000fca00078e02ff */
[----:B------:R0:W-:Y:S04]  /*b6e0*/  STL [R1+0x9a0], R29 ;  /* 0x0009a01d01007387 */ /* 0x0001e80000100800 */
[----:B0-----:R-:W2:Y:S04]  /*b6f0*/  LDL.LU R29, [R1+0x4c] ;  /* 0x00004c00011d7983 */ /* 0x001ea80000300800 */
[----:B------:R0:W-:Y:S04]  /*b700*/  STL [R1+0x99c], R28 ;  /* 0x00099c1c01007387 */ /* 0x0001e80000100800 */
[----:B0-----:R-:W3:Y:S04]  /*b710*/  LDL.LU R28, [R1+0x74] ;  /* 0x00007400011c7983 */ /* 0x001ee80000300800 */
[----:B------:R0:W-:Y:S04]  /*b720*/  STL [R1+0x998], R23 ;  /* 0x0009981701007387 */ /* 0x0001e80000100800 */
[----:B0-----:R-:W4:Y:S04]  /*b730*/  LDL.LU R23, [R1+0x3c] ;  /* 0x00003c0001177983 */ /* 0x001f280000300800 */
[----:B------:R0:W-:Y:S04]  /*b740*/  STL [R1+0x994], R11 ;  /* 0x0009940b01007387 */ /* 0x0001e80000100800 */
[----:B0-----:R-:W2:Y:S01]  /*b750*/  LDL.LU R11, [R1+0x38] ;  /* 0x00003800010b7983 */ /* 0x001ea20000300800 */
[----:B------:R-:W-:-:S05]  /*b760*/  IMAD R13, R13, c[0x0][0x190], RZ ;  /* 0x000064000d0d7a24 */ /* 0x000fca00078e02ff */
[----:B------:R-:W-:Y:S04]  /*b770*/  STL [R1+0x990], R13 ;  /* 0x0009900d01007387 */ /* 0x000fe80000100800 */
[----:B------:R-:W-:Y:S04]  /*b780*/  STL [R1+0x9ac], R14 ;  /* 0x0009ac0e01007387 */ /* 0x000fe80000100800 */
[----:B------:R-:W-:Y:S04]  /*b790*/  STL [R1+0x9b0], R16 ;  /* 0x0009b01001007387 */ /* 0x000fe80000100800 */
[----:B------:R-:W-:Y:S04]  /*b7a0*/  STL [R1+0x9b4], R17 ;  /* 0x0009b41101007387 */ /* 0x000fe80000100800 */
[----:B------:R-:W-:Y:S04]  /*b7b0*/  STL [R1+0x9b8], R19 ;  /* 0x0009b81301007387 */ /* 0x000fe80000100800 */
        /* <DEDUP_REMOVED lines=12> */
[----:B------:R-:W-:-:S02]  /*b880*/  IMAD R12, R12, c[0x0][0x190], RZ ;  /* 0x000064000c0c7a24 */ /* 0x000fc400078e02ff */
[----:B------:R-:W-:Y:S02]  /*b890*/  IMAD R15, R15, c[0x0][0x190], RZ ;  /* 0x000064000f0f7a24 */ /* 0x000fe400078e02ff */
[----:B------:R-:W-:Y:S02]  /*b8a0*/  IMAD R18, R18, c[0x0][0x190], RZ ;  /* 0x0000640012127a24 */ /* 0x000fe400078e02ff */
[----:B------:R-:W-:Y:S01]  /*b8b0*/  IMAD R0, R21, c[0x0][0x190], RZ ;  /* 0x0000640015007a24 */ /* 0x000fe200078e02ff */
[----:B------:R0:W-:Y:S01]  /*b8c0*/  STL [R1+0x9d4], R12 ;  /* 0x0009d40c01007387 */ /* 0x0001e20000100800 */
[----:B------:R-:W-:-:S03]  /*b8d0*/  IMAD R21, R5, c[0x0][0x190], RZ ;  /* 0x0000640005157a24 */ /* 0x000fc600078e02ff */
[----:B------:R-:W-:Y:S04]  /*b8e0*/  STL [R1+0x9d8], R15 ;  /* 0x0009d80f01007387 */ /* 0x000fe80000100800 */
[----:B------:R-:W-:Y:S04]  /*b8f0*/  STL [R1+0x9dc], R18 ;  /* 0x0009dc1201007387 */ /* 0x000fe80000100800 */
[----:B------:R-:W-:Y:S04]  /*b900*/  STL [R1+0x9e0], R0 ;  /* 0x0009e00001007387 */ /* 0x000fe80000100800 */
[----:B------:R-:W-:Y:S04]  /*b910*/  STL [R1+0x9e4], R21 ;  /* 0x0009e41501007387 */ /* 0x000fe80000100800 */
[----:B------:R-:W3:Y:S01]  /*b920*/  LDL.LU R19, [R1+0x56c] ;  /* 0x00056c0001137983 */ /* 0x000ee20000300800 */
[----:B0-----:R-:W-:-:S05]  /*b930*/  LEA R12, P3, R25, c[0x0][0x168], 0x1 ;  /* 0x00005a00190c7a11 */ /* 0x001fca00078608ff */
[----:B------:R4:W-:Y:S04]  /*b940*/  STL [R1+0x838], R12 ;  /* 0x0008380c01007387 */ /* 0x0009e80000100800 */
[----:B------:R-:W3:Y:S01]  /*b950*/  LDL.LU R17, [R1+0x568] ;  /* 0x0005680001117983 */ /* 0x000ee20000300800 */
[----:B------:R-:W-:-:S05]  /*b960*/  IMAD R5, R4, c[0x0][0x184], RZ ;  /* 0x0000610004057a24 */ /* 0x000fca00078e02ff */
[----:B------:R-:W-:-:S04]  /*b970*/  LEA R4, P2, R5, c[0x0][0x160], 0x1 ;  /* 0x0000580005047a11 */ /* 0x000fc800078408ff */
[----:B------:R-:W-:Y:S02]  /*b980*/  LEA.HI.X.SX32 R5, R5, c[0x0][0x164], 0x1, P2 ;  /* 0x0000590005057a11 */ /* 0x000fe400010f0eff */
[----:B----4-:R-:W-:Y:S02]  /*b990*/  LEA R12, P5, R23, c[0x0][0x168], 0x1 ;  /* 0x00005a00170c7a11 */ /* 0x010fe400078a08ff */
[----:B--2---:R-:W-:-:S05]  /*b9a0*/  LEA R0, P4, R11, c[0x0][0x168], 0x1 ;  /* 0x00005a000b007a11 */ /* 0x004fca00078808ff */
[----:B------:R0:W-:Y:S04]  /*b9b0*/  STL [R1+0x590], R0 ;  /* 0x0005900001007387 */ /* 0x0001e80000100800 */
[----:B------:R1:W-:Y:S04]  /*b9c0*/  STL [R1+0x6e4], R12 ;  /* 0x0006e40c01007387 */ /* 0x0003e80000100800 */
[----:B------:R-:W2:Y:S01]  /*b9d0*/  LDL.LU R16, [R1+0x564] ;  /* 0x0005640001107983 */ /* 0x000ea20000300800 */
[----:B0-----:R-:W-:Y:S02]  /*b9e0*/  LEA R0, P6, R29, c[0x0][0x168], 0x1 ;  /* 0x00005a001d007a11 */ /* 0x001fe400078c08ff */
[----:B-1----:R-:W-:-:S03]  /*b9f0*/  LEA R12, P0, R3, c[0x0][0x168], 0x1 ;  /* 0x00005a00030c7a11 */ /* 0x002fc600078008ff */
[----:B------:R0:W-:Y:S04]  /*ba00*/  STL [R1+0x83c], R0 ;  /* 0x00083c0001007387 */ /* 0x0001e80000100800 */
[----:B------:R1:W-:Y:S04]  /*ba10*/  STL [R1+0x598], R12 ;  /* 0x0005980c01007387 */ /* 0x0003e80000100800 */
[----:B------:R-:W4:Y:S01]  /*ba20*/  LDL.LU R14, [R1+0x560] ;  /* 0x00056000010e7983 */ /* 0x000f220000300800 */
[----:B0-----:R-:W-:-:S05]  /*ba30*/  LEA R0, P1, R2, c[0x0][0x168], 0x1 ;  /* 0x00005a0002007a11 */ /* 0x001fca00078208ff */
[----:B------:R3:W-:Y:S04]  /*ba40*/  STL [R1+0x6ec], R0 ;  /* 0x0006ec0001007387 */ /* 0x0007e80000100800 */
[----:B------:R-:W4:Y:S01]  /*ba50*/  LDL.LU R13, [R1+0x55c] ;  /* 0x00055c00010d7983 */ /* 0x000f220000300800 */
[----:B-1----:R-:W-:Y:S02]  /*ba60*/  LEA.HI.X.SX32 R12, R25, c[0x0][0x16c], 0x1, P3 ;  /* 0x00005b00190c7a11 */ /* 0x002fe400018f0eff */
[----:B---3--:R-:W-:-:S05]  /*ba70*/  LEA R0, P2, R9, c[0x0][0x168], 0x1 ;  /* 0x00005a0009007a11 */ /* 0x008fca00078408ff */
[----:B------:R0:W-:Y:S04]  /*ba80*/  STL [R1+0x840], R0 ;  /* 0x0008400001007387 */ /* 0x0001e80000100800 */
[----:B------:R1:W-:Y:S01]  /*ba90*/  STL [R1+0x6e0], R12 ;  /* 0x0006e00c01007387 */ /* 0x0003e20000100800 */
[----:B0-----:R-:W-:Y:S02]  /*baa0*/  LEA R0, P3, R28, c[0x0][0x168], 0x1 ;  /* 0x00005a001c007a11 */ /* 0x001fe400078608ff */
[----:B-1----:R-:W-:Y:S02]  /*bab0*/  LEA.HI.X.SX32 R12, R11, c[0x0][0x16c], 0x1, P4 ;  /* 0x00005b000b0c7a11 */ /* 0x002fe400020f0eff */
[----:B------:R-:W3:Y:S04]  /*bac0*/  LDL.LU R11, [R1+0x558] ;  /* 0x00055800010b7983 */ /* 0x000ee80000300800 */
[----:B------:R0:W-:Y:S04]  /*bad0*/  STL [R1+0x5a0], R0 ;  /* 0x0005a00001007387 */ /* 0x0001e80000100800 */
[----:B------:R1:W-:Y:S01]  /*bae0*/  STL [R1+0xe8], R12 ;  /* 0x0000e80c01007387 */ /* 0x0003e20000100800 */
[----:B0-----:R-:W-:-:S02]  /*baf0*/  LEA R0, P4, R6, c[0x0][0x168], 0x1 ;  /* 0x00005a0006007a11 */ /* 0x001fc400078808ff */
[----:B-1----:R-:W-:Y:S02]  /*bb00*/  LEA.HI.X.SX32 R12, R23, c[0x0][0x16c], 0x1, P5 ;  /* 0x00005b00170c7a11 */ /* 0x002fe400028f0eff */
[----:B------:R-:W3:Y:S04]  /*bb10*/  LDL.LU R23, [R1+0x554] ;  /* 0x0005540001177983 */ /* 0x000ee80000300800 */
[----:B------:R-:W-:Y:S04]  /*bb20*/  STL [R1+0x6f4], R0 ;  /* 0x0006f40001007387 */ /* 0x000fe80000100800 */
[----:B------:R0:W-:Y:S02]  /*bb30*/  STL [R1+0x594], R12 ;  /* 0x0005940c01007387 */ /* 0x0001e40000100800 */
[----:B0-----:R-:W-:-:S02]  /*bb40*/  LEA.HI.X.SX32 R12, R29, c[0x0][0x16c], 0x1, P6 ;  /* 0x00005b001d0c7a11 */ /* 0x001fc400030f0eff */
[----:B------:R-:W3:Y:S01]  /*bb50*/  LDL.LU R29, [R1+0x550] ;  /* 0x00055000011d7983 */ /* 0x000ee20000300800 */
[----:B------:R-:W-:-:S05]  /*bb60*/  LEA R0, P5, R7, c[0x0][0x168], 0x1 ;  /* 0x00005a0007007a11 */ /* 0x000fca00078a08ff */
[----:B------:R-:W-:Y:S04]  /*bb70*/  STL [R1+0x844], R0 ;  /* 0x0008440001007387 */ /* 0x000fe80000100800 */
[----:B------:R0:W-:Y:S02]  /*bb80*/  STL [R1+0x6e8], R12 ;  /* 0x0006e80c01007387 */ /* 0x0001e40000100800 */
[----:B0-----:R-:W-:Y:S02]  /*bb90*/  LEA.HI.X.SX32 R12, R3, c[0x0][0x16c], 0x1, P0 ;  /* 0x00005b00030c7a11 */ /* 0x001fe400000f0eff */
        /* <DEDUP_REMOVED lines=12> */
[----:B------:R0:W-:Y:S04]  /*bc60*/  STL [R1+0x848], R0 ;  /* 0x0008480001007387 */ /* 0x0001e80000100800 */
[----:B------:R1:W-:Y:S01]  /*bc70*/  STL [R1+0x6f0], R12 ;  /* 0x0006f00c01007387 */ /* 0x0003e20000100800 */
[----:B0-----:R-:W-:Y:S02]  /*bc80*/  LEA R0, P2, R19, c[0x0][0x168], 0x1 ;  /* 0x00005a0013007a11 */ /* 0x001fe400078408ff */
        /* <DEDUP_REMOVED lines=11> */
[----:B--2---:R-:W-:-:S05]  /*bd40*/  LEA R0, P4, R16, c[0x0][0x168], 0x1 ;  /* 0x00005a0010007a11 */ /* 0x004fca00078808ff */
[----:B------:R4:W-:Y:S04]  /*bd50*/  STL [R1+0x84c], R0 ;  /* 0x00084c0001007387 */ /* 0x0009e80000100800 */
[----:B------:R0:W-:Y:S01]  /*bd60*/  STL [R1+0x6f8], R12 ;  /* 0x0006f80c01007387 */ /* 0x0001e20000100800 */
[----:B----4-:R-:W-:Y:S02]  /*bd70*/  LEA R0, P5, R14, c[0x0][0x168], 0x1 ;  /* 0x00005a000e007a11 */ /* 0x010fe400078a08ff */
[----:B0-----:R-:W-:Y:S02]  /*bd80*/  LEA.HI.X.SX32 R12, R8, c[0x0][0x16c], 0x1, P6 ;  /* 0x00005b00080c7a11 */ /* 0x001fe400030f0eff */
[----:B------:R-:W2:Y:S04]  /*bd90*/  LDL.LU R8, [R1+0x534] ;  /* 0x0005340001087983 */ /* 0x000ea80000300800 */
[----:B------:R0:W-:Y:S04]  /*bda0*/  STL [R1+0x5b8], R0 ;  /* 0x0005b80001007387 */ /* 0x0001e80000100800 */
[----:B------:R1:W-:Y:S01]  /*bdb0*/  STL [R1+0x4f4], R12 ;  /* 0x0004f40c01007387 */ /* 0x0003e20000100800 */
[----:B0-----:R-:W-:-:S02]  /*bdc0*/  LEA R0, P6, R13, c[0x0][0x168], 0x1 ;  /* 0x00005a000d007a11 */ /* 0x001fc400078c08ff */
[----:B-1----:R-:W-:Y:S02]  /*bdd0*/  LEA.HI.X.SX32 R12, R10, c[0x0][0x16c], 0x1, P0 ;  /* 0x00005b000a0c7a11 */ /* 0x002fe400000f0eff */
[----:B------:R-:W4:Y:S04]  /*bde0*/  LDL.LU R10, [R1+0x530] ;  /* 0x00053000010a7983 */ /* 0x000f280000300800 */
[----:B------:R-:W-:Y:S04]  /*bdf0*/  STL [R1+0x70c], R0 ;  /* 0x00070c0001007387 */ /* 0x000fe80000100800 */
[----:B------:R0:W-:Y:S02]  /*be00*/  STL [R1+0x5ac], R12 ;  /* 0x0005ac0c01007387 */ /* 0x0001e40000100800 */
[----:B0-----:R-:W-:-:S02]  /*be10*/  LEA.HI.X.SX32 R12, R20, c[0x0][0x16c], 0x1, P1 ;  /* 0x00005b00140c7a11 */ /* 0x001fc400008f0eff */
[----:B------:R-:W4:Y:S01]  /*be20*/  LDL.LU R20, [R1+0x52c] ;  /* 0x00052c0001147983 */ /* 0x000f220000300800 */
[----:B---3--:R-:W-:-:S05]  /*be30*/  LEA R0, P0, R11, c[0x0][0x168], 0x1 ;  /* 0x00005a000b007a11 */ /* 0x008fca00078008ff */
        /* <DEDUP_REMOVED lines=45> */
[----:B------:R-:W-:Y:S04]  /*c110*/  STL [R1+0x85c], R0 ;  /* 0x00085c0001007387 */ /* 0x000fe80000100800 */
[----:B------:R0:W-:Y:S01]  /*c120*/  STL [R1+0x718], R12 ;  /* 0x0007180c01007387 */ /* 0x0001e20000100800 */
[----:B------:R-:W-:Y:S02]  /*c130*/  LEA.HI.X.SX32 R9, R9, c[0x0][0x16c], 0x1, P5 ;  /* 0x00005b0009097a11 */ /* 0x000fe400028f0eff */
[----:B0-----:R-:W-:Y:S02]  /*c140*/  LEA.HI.X.SX32 R12, R2, c[0x0][0x16c], 0x1, P4 ;  /* 0x00005b00020c7a11 */ /* 0x001fe400020f0eff */
[----:B----4-:R-:W-:Y:S01]  /*c150*/  LEA R0, P3, R10, c[0x0][0x168], 0x1 ;  /* 0x00005a000a007a11 */ /* 0x010fe200078608ff */
[----:B------:R-:W2:Y:S04]  /*c160*/  LDL.LU R2, [R1+0x588] ;  /* 0x0005880001027983 */ /* 0x000ea80000300800 */
[----:B------:R-:W-:Y:S04]  /*c170*/  STL [R1+0x5d8], R0 ;  /* 0x0005d80001007387 */ /* 0x000fe80000100800 */
[----:B------:R0:W-:Y:S04]  /*c180*/  STL [R1+0x504], R12 ;  /* 0x0005040c01007387 */ /* 0x0001e80000100800 */
[----:B0-----:R-:W4:Y:S01]  /*c190*/  LDL.LU R12, [R1+0x58c] ;  /* 0x00058c00010c7983 */ /* 0x001f220000300800 */
[----:B------:R-:W-:-:S05]  /*c1a0*/  LEA R0, P4, R20, c[0x0][0x168], 0x1 ;  /* 0x00005a0014007a11 */ /* 0x000fca00078808ff */
[----:B------:R-:W-:Y:S04]  /*c1b0*/  STL [R1+0x72c], R0 ;  /* 0x00072c0001007387 */ /* 0x000fe80000100800 */
[----:B------:R0:W-:Y:S02]  /*c1c0*/  STL [R1+0x5cc], R9 ;  /* 0x0005cc0901007387 */ /* 0x0001e40000100800 */
[----:B0-----:R-:W-:Y:S02]  /*c1d0*/  LEA.HI.X.SX32 R9, R28, c[0x0][0x16c], 0x1, P6 ;  /* 0x00005b001c097a11 */ /* 0x001fe400030f0eff */
[----:B------:R-:W4:Y:S01]  /*c1e0*/  LDL.LU R28, [R1+0x5fc] ;  /* 0x0005fc00011c7983 */ /* 0x000f220000300800 */
[----:B------:R-:W-:Y:S02]  /*c1f0*/  LEA.HI.X.SX32 R6, R6, c[0x0][0x16c], 0x1, P0 ;  /* 0x00005b0006067a11 */ /* 0x000fe400000f0eff */
[----:B------:R-:W-:-:S02]  /*c200*/  LEA.HI.X.SX32 R7, R7, c[0x0][0x16c], 0x1, P1 ;  /* 0x00005b0007077a11 */ /* 0x000fc400008f0eff */
[----:B------:R-:W-:Y:S02]  /*c210*/  LEA.HI.X.SX32 R8, R8, c[0x0][0x16c], 0x1, P2 ;  /* 0x00005b0008087a11 */ /* 0x000fe400010f0eff */
[----:B---3--:R-:W-:-:S05]  /*c220*/  LEA R0, P5, R19, c[0x0][0x168], 0x1 ;  /* 0x00005a0013007a11 */ /* 0x008fca00078a08ff */
[----:B------:R-:W-:Y:S04]  /*c230*/  STL [R1+0x860], R0 ;  /* 0x0008600001007387 */ /* 0x000fe80000100800 */
[----:B------:R0:W-:Y:S04]  /*c240*/  STL [R1+0x720], R9 ;  /* 0x0007200901007387 */ /* 0x0001e80000100800 */
[----:B0-----:R-:W3:Y:S01]  /*c250*/  LDL.LU R9, [R1+0x604] ;  /* 0x0006040001097983 */ /* 0x001ee20000300800 */
[----:B------:R-:W-:-:S05]  /*c260*/  LEA R0, P6, R17, c[0x0][0x168], 0x1 ;  /* 0x00005a0011007a11 */ /* 0x000fca00078c08ff */
        /* <DEDUP_REMOVED lines=9> */
[----:B------:R0:W-:Y:S01]  /*c300*/  STL [R1+0x728], R8 ;  /* 0x0007280801007387 */ /* 0x0001e20000100800 */
[----:B------:R-:W-:-:S03]  /*c310*/  LEA.HI.X.SX32 R10, R10, c[0x0][0x16c], 0x1, P3 ;  /* 0x00005b000a0a7a11 */ /* 0x000fc600018f0eff */
        /* <DEDUP_REMOVED lines=8> */
[----:B------:R0:W-:Y:S04]  /*c3a0*/  STL [R1+0x5dc], R15 ;  /* 0x0005dc0f01007387 */ /* 0x0001e80000100800 */
[----:B------:R-:W3:Y:S01]  /*c3b0*/  LDL.LU R20, [R1+0x12c] ;  /* 0x00012c0001147983 */ /* 0x000ee20000300800 */
[----:B0-----:R-:W-:Y:S02]  /*c3c0*/  LEA.HI.X.SX32 R15, R19, c[0x0][0x16c], 0x1, P5 ;  /* 0x00005b00130f7a11 */ /* 0x001fe400028f0eff */
        /* <DEDUP_REMOVED lines=11> */
[----:B------:R2:W-:Y:S04]  /*c480*/  STL [R1+0x744], R0 ;  /* 0x0007440001007387 */ /* 0x0005e80000100800 */
[----:B------:R-:W-:Y:S04]  /*c490*/  STL [R1+0x5e4], R15 ;  /* 0x0005e40f01007387 */ /* 0x000fe80000100800 */
[----:B------:R-:W3:Y:S01]  /*c4a0*/  LDL.LU R16, [R1+0x120] ;  /* 0x0001200001107983 */ /* 0x000ee20000300800 */
[----:B------:R-:W-:Y:S02]  /*c4b0*/  LEA.HI.X.SX32 R14, R14, c[0x0][0x16c], 0x1, P1 ;  /* 0x00005b000e0e7a11 */ /* 0x000fe400008f0eff */
[----:B------:R-:W-:-:S02]  /*c4c0*/  LEA.HI.X.SX32 R13, R13, c[0x0][0x16c], 0x1, P2 ;  /* 0x00005b000d0d7a11 */ /* 0x000fc400010f0eff */
[----:B------:R-:W-:Y:S02]  /*c4d0*/  LEA.HI.X.SX32 R11, R11, c[0x0][0x16c], 0x1, P3 ;  /* 0x00005b000b0b7a11 */ /* 0x000fe400018f0eff */
[----:B--2---:R-:W-:-:S05]  /*c4e0*/  LEA R0, P0, R2, c[0x0][0x168], 0x1 ;  /* 0x00005a0002007a11 */ /* 0x004fca00078008ff */
[----:B------:R4:W-:Y:S04]  /*c4f0*/  STL [R1+0x86c], R0 ;  /* 0x00086c0001007387 */ /* 0x0009e80000100800 */
[----:B------:R0:W-:Y:S01]  /*c500*/  STL [R1+0x738], R14 ;  /* 0x0007380e01007387 */ /* 0x0001e20000100800 */
[----:B----4-:R-:W-:-:S03]  /*c510*/  LEA R0, P1, R12, c[0x0][0x168], 0x1 ;  /* 0x00005a000c007a11 */ /* 0x010fc600078208ff */
[----:B0-----:R-:W2:Y:S04]  /*c520*/  LDL.LU R14, [R1+0x11c] ;  /* 0x00011c00010e7983 */ /* 0x001ea80000300800 */
[----:B------:R-:W-:Y:S04]  /*c530*/  STL [R1+0x5f8], R0 ;  /* 0x0005f80001007387 */ /* 0x000fe80000100800 */
[----:B------:R0:W-:Y:S04]  /*c540*/  STL [R1+0x514], R13 ;  /* 0x0005140d01007387 */ /* 0x0001e80000100800 */
[----:B0-----:R-:W4:Y:S01]  /*c550*/  LDL.LU R13, [R1+0x118] ;  /* 0x00011800010d7983 */ /* 0x001f220000300800 */
[----:B------:R-:W-:-:S05]  /*c560*/  LEA R0, P2, R28, c[0x0][0x168], 0x1 ;  /* 0x00005a001c007a11 */ /* 0x000fca00078408ff */
[----:B------:R-:W-:Y:S04]  /*c570*/  STL [R1+0x74c], R0 ;  /* 0x00074c0001007387 */ /* 0x000fe80000100800 */
[----:B------:R0:W-:Y:S04]  /*c580*/  STL [R1+0x5ec], R11 ;  /* 0x0005ec0b01007387 */ /* 0x0001e80000100800 */
[----:B0-----:R-:W4:Y:S01]  /*c590*/  LDL.LU R11, [R1+0x114] ;  /* 0x00011400010b7983 */ /* 0x001f220000300800 */
[----:B------:R-:W-:Y:S02]  /*c5a0*/  LEA.HI.X.SX32 R15, R23, c[0x0][0x16c], 0x1, P4 ;  /* 0x00005b00170f7a11 */ /* 0x000fe400020f0eff */
[----:B---3--:R-:W-:-:S05]  /*c5b0*/  LEA R0, P3, R9, c[0x0][0x168], 0x1 ;  /* 0x00005a0009007a11 */ /* 0x008fca00078608ff */
[----:B------:R0:W-:Y:S04]  /*c5c0*/  STL [R1+0x870], R0 ;  /* 0x0008700001007387 */ /* 0x0001e80000100800 */
[----:B------:R-:W3:Y:S04]  /*c5d0*/  LDL.LU R23, [R1+0x110] ;  /* 0x0001100001177983 */ /* 0x000ee80000300800 */
[----:B------:R1:W-:Y:S01]  /*c5e0*/  STL [R1+0x740], R15 ;  /* 0x0007400f01007387 */ /* 0x0003e20000100800 */
[----:B0-----:R-:W-:Y:S02]  /*c5f0*/  LEA R0, P4, R6, c[0x0][0x168], 0x1 ;  /* 0x00005a0006007a11 */ /* 0x001fe400078808ff */
[----:B-1----:R-:W-:-:S03]  /*c600*/  LEA.HI.X.SX32 R15, R29, c[0x0][0x16c], 0x1, P5 ;  /* 0x00005b001d0f7a11 */ /* 0x002fc600028f0eff */
        /* <DEDUP_REMOVED lines=16> */
[----:B------:R1:W-:Y:S01]  /*c710*/  STL [R1+0x51c], R15 ;  /* 0x00051c0f01007387 */ /* 0x0003e20000100800 */
[----:B0-----:R-:W-:-:S03]  /*c720*/  LEA.HI.X.SX32 R0, R28, c[0x0][0x16c], 0x1, P2 ;  /* 0x00005b001c007a11 */ /* 0x001fc600010f0eff */
[----:B------:R-:W3:Y:S01]  /*c730*/  LDL.LU R28, [R1+0xf0] ;  /* 0x0000f000011c7983 */ /* 0x000ee20000300800 */
[----:B------:R-:W-:-:S05]  /*c740*/  LEA R12, P1, R20, c[0x0][0x168], 0x1 ;  /* 0x00005a00140c7a11 */ /* 0x000fca00078208ff */
[----:B------:R-:W-:Y:S04]  /*c750*/  STL [R1+0x75c], R12 ;  /* 0x00075c0c01007387 */ /* 0x000fe80000100800 */
[----:B------:R0:W-:Y:S04]  /*c760*/  STL [R1+0x5fc], R0 ;  /* 0x0005fc0001007387 */ /* 0x0001e80000100800 */
[----:B-1----:R-:W3:Y:S01]  /*c770*/  LDL.LU R15, [R1+0x62c] ;  /* 0x00062c00010f7983 */ /* 0x002ee20000300800 */
[----:B0-----:R-:W-:Y:S02]  /*c780*/  LEA.HI.X.SX32 R0, R9, c[0x0][0x16c], 0x1, P3 ;  /* 0x00005b0009007a11 */ /* 0x001fe400018f0eff */
[----:B------:R-:W-:-:S05]  /*c790*/  LEA R12, P2, R19, c[0x0][0x168], 0x1 ;  /* 0x00005a00130c7a11 */ /* 0x000fca00078408ff */
[----:B------:R0:W-:Y:S04]  /*c7a0*/  STL [R1+0x878], R12 ;  /* 0x0008780c01007387 */ /* 0x0001e80000100800 */
[----:B------:R1:W-:Y:S04]  /*c7b0*/  STL [R1+0x750], R0 ;  /* 0x0007500001007387 */ /* 0x0003e80000100800 */
[----:B0-----:R-:W3:Y:S01]  /*c7c0*/  LDL.LU R12, [R1+0x634] ;  /* 0x00063400010c7983 */ /* 0x001ee20000300800 */
[----:B-1----:R-:W-:Y:S02]  /*c7d0*/  LEA.HI.X.SX32 R0, R6, c[0x0][0x16c], 0x1, P4 ;  /* 0x00005b0006007a11 */ /* 0x002fe400020f0eff */
        /* <DEDUP_REMOVED lines=10> */
[----:B------:R-:W-:-:S02]  /*c880*/  LEA.HI.X.SX32 R8, R10, c[0x0][0x16c], 0x1, P0 ;  /* 0x00005b000a087a11 */ /* 0x000fc400000f0eff */
[----:B--2---:R-:W-:-:S05]  /*c890*/  LEA R7, P5, R14, c[0x0][0x168], 0x1 ;  /* 0x00005a000e077a11 */ /* 0x004fca00078a08ff */
[----:B------:R4:W-:Y:S04]  /*c8a0*/  STL [R1+0x87c], R7 ;  /* 0x00087c0701007387 */ /* 0x0009e80000100800 */
[----:B------:R-:W-:Y:S01]  /*c8b0*/  STL [R1+0x758], R0 ;  /* 0x0007580001007387 */ /* 0x000fe20000100800 */
[----:B----4-:R-:W-:-:S05]  /*c8c0*/  LEA R7, P6, R13, c[0x0][0x168], 0x1 ;  /* 0x00005a000d077a11 */ /* 0x010fca00078c08ff */
[----:B------:R0:W-:Y:S04]  /*c8d0*/  STL [R1+0x618], R7 ;  /* 0x0006180701007387 */ /* 0x0001e80000100800 */
[----:B0-----:R-:W2:Y:S01]  /*c8e0*/  LDL.LU R7, [R1+0xc4] ;  /* 0x0000c40001077983 */ /* 0x001ea20000300800 */
[----:B------:R-:W-:-:S03]  /*c8f0*/  LEA R0, P0, R11, c[0x0][0x168], 0x1 ;  /* 0x00005a000b007a11 */ /* 0x000fc600078008ff */
[----:B------:R0:W-:Y:S04]  /*c900*/  STL [R1+0x524], R8 ;  /* 0x0005240801007387 */ /* 0x0001e80000100800 */
[----:B------:R3:W-:Y:S04]  /*c910*/  STL [R1+0x76c], R0 ;  /* 0x00076c0001007387 */ /* 0x0007e80000100800 */
[----:B0-----:R-:W4:Y:S01]  /*c920*/  LDL.LU R8, [R1+0xc0] ;  /* 0x0000c00001087983 */ /* 0x001f220000300800 */
[----:B------:R-:W-:-:S05]  /*c930*/  LEA.HI.X.SX32 R10, R20, c[0x0][0x16c], 0x1, P1 ;  /* 0x00005b00140a7a11 */ /* 0x000fca00008f0eff */
[----:B------:R0:W-:Y:S01]  /*c940*/  STL [R1+0x60c], R10 ;  /* 0x00060c0a01007387 */ /* 0x0001e20000100800 */
[----:B------:R-:W-:Y:S02]  /*c950*/  LEA.HI.X.SX32 R18, R19, c[0x0][0x16c], 0x1, P2 ;  /* 0x00005b0013127a11 */ /* 0x000fe400010f0eff */
[----:B------:R-:W-:Y:S02]  /*c960*/  LEA.HI.X.SX32 R17, R17, c[0x0][0x16c], 0x1, P3 ;  /* 0x00005b0011117a11 */ /* 0x000fe400018f0eff */
[----:B------:R-:W-:Y:S02]  /*c970*/  LEA.HI.X.SX32 R16, R16, c[0x0][0x16c], 0x1, P4 ;  /* 0x00005b0010107a11 */ /* 0x000fe400020f0eff */
[----:B---3--:R-:W-:-:S05]  /*c980*/  LEA R0, P1, R23, c[0x0][0x168], 0x1 ;  /* 0x00005a0017007a11 */ /* 0x008fca00078208ff */
[----:B------:R1:W-:Y:S04]  /*c990*/  STL [R1+0x880], R0 ;  /* 0x0008800001007387 */ /* 0x0003e80000100800 */
[----:B0-----:R-:W3:Y:S04]  /*c9a0*/  LDL.LU R10, [R1+0xbc] ;  /* 0x0000bc00010a7983 */ /* 0x001ee80000300800 */
[----:B------:R-:W-:Y:S01]  /*c9b0*/  STL [R1+0x760], R18 ;  /* 0x0007601201007387 */ /* 0x000fe20000100800 */
[----:B-1----:R-:W-:-:S05]  /*c9c0*/  LEA R0, P2, R29, c[0x0][0x168], 0x1 ;  /* 0x00005a001d007a11 */ /* 0x002fca00078408ff */
[----:B------:R0:W-:Y:S04]  /*c9d0*/  STL [R1+0x620], R0 ;  /* 0x0006200001007387 */ /* 0x0001e80000100800 */
[----:B------:R-:W3:Y:S04]  /*c9e0*/  LDL.LU R20, [R1+0xb8] ;  /* 0x0000b80001147983 */ /* 0x000ee80000300800 */
[----:B------:R-:W-:Y:S01]  /*c9f0*/  STL [R1+0x528], R17 ;  /* 0x0005281101007387 */ /* 0x000fe20000100800 */
[----:B0-----:R-:W-:-:S05]  /*ca00*/  LEA R0, P3, R3, c[0x0][0x168], 0x1 ;  /* 0x00005a0003007a11 */ /* 0x001fca00078608ff */
[----:B------:R0:W-:Y:S04]  /*ca10*/  STL [R1+0x774], R0 ;  /* 0x0007740001007387 */ /* 0x0001e80000100800 */
[----:B------:R-:W3:Y:S04]  /*ca20*/  LDL.LU R19, [R1+0xb4] ;  /* 0x0000b40001137983 */ /* 0x000ee80000300800 */
[----:B------:R1:W-:Y:S01]  /*ca30*/  STL [R1+0x614], R16 ;  /* 0x0006141001007387 */ /* 0x0003e20000100800 */
[----:B0-----:R-:W-:-:S05]  /*ca40*/  LEA R0, P4, R2, c[0x0][0x168], 0x1 ;  /* 0x00005a0002007a11 */ /* 0x001fca00078808ff */
[----:B------:R0:W-:Y:S04]  /*ca50*/  STL [R1+0x884], R0 ;  /* 0x0008840001007387 */ /* 0x0001e80000100800 */
[----:B------:R-:W3:Y:S01]  /*ca60*/  LDL.LU R17, [R1+0xb0] ;  /* 0x0000b00001117983 */ /* 0x000ee20000300800 */
[----:B------:R-:W-:Y:S02]  /*ca70*/  LEA.HI.X.SX32 R14, R14, c[0x0][0x16c], 0x1, P5 ;  /* 0x00005b000e0e7a11 */ /* 0x000fe400028f0eff */
[----:B------:R-:W-:-:S03]  /*ca80*/  LEA.HI.X.SX32 R13, R13, c[0x0][0x16c], 0x1, P6 ;  /* 0x00005b000d0d7a11 */ /* 0x000fc600030f0eff */
[----:B------:R0:W-:Y:S04]  /*ca90*/  STL [R1+0x768], R14 ;  /* 0x0007680e01007387 */ /* 0x0001e80000100800 */
[----:B-1----:R-:W3:Y:S01]  /*caa0*/  LDL.LU R16, [R1+0xac] ;  /* 0x0000ac0001107983 */ /* 0x002ee20000300800 */
[----:B0-----:R-:W-:-:S05]  /*cab0*/  LEA R0, P5, R28, c[0x0][0x168], 0x1 ;  /* 0x00005a001c007a11 */ /* 0x001fca00078a08ff */
[----:B------:R0:W-:Y:S04]  /*cac0*/  STL [R1+0x628], R0 ;  /* 0x0006280001007387 */ /* 0x0001e80000100800 */
[----:B------:R1:W-:Y:S04]  /*cad0*/  STL [R1+0x52c], R13 ;  /* 0x00052c0d01007387 */ /* 0x0003e80000100800 */
[----:B------:R-:W3:Y:S01]  /*cae0*/  LDL.LU R14, [R1+0xa8] ;  /* 0x0000a800010e7983 */ /* 0x000ee20000300800 */
[----:B------:R-:W-:Y:S02]  /*caf0*/  LEA.HI.X.SX32 R11, R11, c[0x0][0x16c], 0x1, P0 ;  /* 0x00005b000b0b7a11 */ /* 0x000fe400000f0eff */
[----:B0-----:R-:W-:-:S05]  /*cb00*/  LEA R0, P6, R15, c[0x0][0x168], 0x1 ;  /* 0x00005a000f007a11 */ /* 0x001fca00078c08ff */
[----:B------:R0:W-:Y:S04]  /*cb10*/  STL [R1+0x77c], R0 ;  /* 0x00077c0001007387 */ /* 0x0001e80000100800 */
[----:B------:R0:W-:Y:S04]  /*cb20*/  STL [R1+0x61c], R11 ;  /* 0x00061c0b01007387 */ /* 0x0001e80000100800 */
[----:B-1----:R-:W3:Y:S01]  /*cb30*/  LDL.LU R13, [R1+0xa4] ;  /* 0x0000a400010d7983 */ /* 0x002ee20000300800 */
[----:B0-----:R-:W-:Y:S02]  /*cb40*/  LEA R0, P0, R12, c[0x0][0x168], 0x1 ;  /* 0x00005a000c007a11 */ /* 0x001fe400078008ff */
[----:B------:R-:W-:-:S03]  /*cb50*/  LEA.HI.X.SX32 R11, R23, c[0x0][0x16c], 0x1, P1 ;  /* 0x00005b00170b7a11 */ /* 0x000fc600008f0eff */
        /* <DEDUP_REMOVED lines=10> */
[----:B------:R-:W-:Y:S04]  /*cc00*/  STL [R1+0x784], R0 ;  /* 0x0007840001007387 */ /* 0x000fe80000100800 */
[----:B------:R-:W3:Y:S04]  /*cc10*/  LDL.LU R3, [R1+0x94] ;  /* 0x0000940001037983 */ /* 0x000ee80000300800 */
[----:B------:R0:W-:Y:S02]  /*cc20*/  STL [R1+0x624], R11 ;  /* 0x0006240b01007387 */ /* 0x0001e40000100800 */
[----:B0-----:R-:W-:-:S02]  /*cc30*/  LEA.HI.X.SX32 R11, R2, c[0x0][0x16c], 0x1, P4 ;  /* 0x00005b00020b7a11 */ /* 0x001fc400020f0eff */
[----:B------:R-:W3:Y:S01]  /*cc40*/  LDL.LU R2, [R1+0x90] ;  /* 0x0000900001027983 */ /* 0x000ee20000300800 */
[----:B------:R-:W-:Y:S02]  /*cc50*/  LEA.HI.X.SX32 R15, R15, c[0x0][0x16c], 0x1, P6 ;  /* 0x00005b000f0f7a11 */ /* 0x000fe400030f0eff */
[----:B--2---:R-:W-:-:S05]  /*cc60*/  LEA R0, P3, R7, c[0x0][0x168], 0x1 ;  /* 0x00005a0007007a11 */ /* 0x004fca00078608ff */
[----:B------:R-:W-:Y:S04]  /*cc70*/  STL [R1+0x88c], R0 ;  /* 0x00088c0001007387 */ /* 0x000fe80000100800 */
[----:B------:R0:W-:Y:S02]  /*cc80*/  STL [R1+0x778], R11 ;  /* 0x0007780b01007387 */ /* 0x0001e40000100800 */
[----:B0-----:R-:W-:Y:S02]  /*cc90*/  LEA.HI.X.SX32 R11, R28, c[0x0][0x16c], 0x1, P5 ;  /* 0x00005b001c0b7a11 */ /* 0x001fe400028f0eff */
[----:B------:R-:W2:Y:S01]  /*cca0*/  LDL.LU R28, [R1+0x8c] ;  /* 0x00008c00011c7983 */ /* 0x000ea20000300800 */
[----:B----4-:R-:W-:-:S05]  /*ccb0*/  LEA R0, P4, R8, c[0x0][0x168], 0x1 ;  /* 0x00005a0008007a11 */ /* 0x010fca00078808ff */
[----:B------:R-:W-:Y:S04]  /*ccc0*/  STL [R1+0x638], R0 ;  /* 0x0006380001007387 */ /* 0x000fe80000100800 */
[----:B------:R0:W-:Y:S04]  /*ccd0*/  STL [R1+0x534], R11 ;  /* 0x0005340b01007387 */ /* 0x0001e80000100800 */
[----:B0-----:R-:W4:Y:S01]  /*cce0*/  LDL.LU R11, [R1+0x88] ;  /* 0x00008800010b7983 */ /* 0x001f220000300800 */
[----:B------:R-:W-:Y:S02]  /*ccf0*/  LEA.HI.X.SX32 R12, R12, c[0x0][0x16c], 0x1, P0 ;  /* 0x00005b000c0c7a11 */ /* 0x000fe400000f0eff */
[----:B---3--:R-:W-:-:S05]  /*cd00*/  LEA R0, P5, R10, c[0x0][0x168], 0x1 ;  /* 0x00005a000a007a11 */ /* 0x008fca00078a08ff */
[----:B------:R0:W-:Y:S04]  /*cd10*/  STL [R1+0x78c], R0 ;  /* 0x00078c0001007387 */ /* 0x0001e80000100800 */
[----:B------:R-:W-:Y:S04]  /*cd20*/  STL [R1+0x62c], R15 ;  /* 0x00062c0f01007387 */ /* 0x000fe80000100800 */
[----:B------:R-:W3:Y:S01]  /*cd30*/  LDL.LU R21, [R1+0x84] ;  /* 0x0000840001157983 */ /* 0x000ee20000300800 */
[----:B0-----:R-:W-:-:S05]  /*cd40*/  LEA R0, P6, R20, c[0x0][0x168], 0x1 ;  /* 0x00005a0014007a11 */ /* 0x001fca00078c08ff */
[----:B------:R0:W-:Y:S04]  /*cd50*/  STL [R1+0x890], R0 ;  /* 0x0008900001007387 */ /* 0x0001e80000100800 */
[----:B------:R1:W-:Y:S01]  /*cd60*/  STL [R1+0x780], R12 ;  /* 0x0007800c01007387 */ /* 0x0003e20000100800 */
[----:B0-----:R-:W-:-:S05]  /*cd70*/  LEA R0, P0, R19, c[0x0][0x168], 0x1 ;  /* 0x00005a0013007a11 */ /* 0x001fca00078008ff */
[----:B------:R0:W-:Y:S01]  /*cd80*/  STL [R1+0x640], R0 ;  /* 0x0006400001007387 */ /* 0x0001e20000100800 */
[----:B-1----:R-:W-:-:S03]  /*cd90*/  LEA.HI.X.SX32 R12, R9, c[0x0][0x16c], 0x1, P1 ;  /* 0x00005b00090c7a11 */ /* 0x002fc600008f0eff */
[----:B0-----:R-:W3:Y:S04]  /*cda0*/  LDL.LU R0, [R1+0x80] ;  /* 0x0000800001007983 */ /* 0x001ee80000300800 */
[----:B------:R0:W-:Y:S01]  /*cdb0*/  STL [R1+0x538], R12 ;  /* 0x0005380c01007387 */ /* 0x0001e20000100800 */
[----:B------:R-:W-:Y:S02]  /*cdc0*/  LEA R9, P1, R17, c[0x0][0x168], 0x1 ;  /* 0x00005a0011097a11 */ /* 0x000fe400078208ff */
[----:B0-----:R-:W-:-:S03]  /*cdd0*/  LEA.HI.X.SX32 R12, R6, c[0x0][0x16c], 0x1, P2 ;  /* 0x00005b00060c7a11 */ /* 0x001fc600010f0eff */
[----:B------:R0:W-:Y:S04]  /*cde0*/  STL [R1+0x794], R9 ;  /* 0x0007940901007387 */ /* 0x0001e80000100800 */
[----:B------:R-:W-:Y:S04]  /*cdf0*/  STL [R1+0x634], R12 ;  /* 0x0006340c01007387 */ /* 0x000fe80000100800 */
[----:B------:R-:W3:Y:S01]  /*ce00*/  LDL.LU R18, [R1+0x70] ;  /* 0x0000700001127983 */ /* 0x000ee20000300800 */
[----:B0-----:R-:W-:Y:S02]  /*ce10*/  LEA R9, P2, R16, c[0x0][0x168], 0x1 ;  /* 0x00005a0010097a11 */ /* 0x001fe400078408ff */
[----:B------:R-:W-:-:S03]  /*ce20*/  LEA.HI.X.SX32 R6, R7, c[0x0][0x16c], 0x1, P3 ;  /* 0x00005b0007067a11 */ /* 0x000fc600018f0eff */
[----:B------:R0:W-:Y:S04]  /*ce30*/  STL [R1+0x894], R9 ;  /* 0x0008940901007387 */ /* 0x0001e80000100800 */
[----:B------:R1:W-:Y:S01]  /*ce40*/  STL [R1+0x788], R6 ;  /* 0x0007880601007387 */ /* 0x0003e20000100800 */
[----:B0-----:R-:W-:-:S05]  /*ce50*/  LEA R9, P3, R14, c[0x0][0x168], 0x1 ;  /* 0x00005a000e097a11 */ /* 0x001fca00078608ff */
[----:B------:R-:W-:Y:S04]  /*ce60*/  STL [R1+0x648], R9 ;  /* 0x0006480901007387 */ /* 0x000fe80000100800 */
[----:B------:R-:W3:Y:S01]  /*ce70*/  LDL.LU R15, [R1+0x68] ;  /* 0x00006800010f7983 */ /* 0x000ee20000300800 */
[----:B------:R-:W-:Y:S02]  /*ce80*/  LEA.HI.X.SX32 R7, R8, c[0x0][0x16c], 0x1, P4 ;  /* 0x00005b0008077a11 */ /* 0x000fe400020f0eff */
[----:B------:R-:W-:Y:S02]  /*ce90*/  LEA.HI.X.SX32 R8, R10, c[0x0][0x16c], 0x1, P5 ;  /* 0x00005b000a087a11 */ /* 0x000fe400028f0eff */
[----:B-1----:R-:W-:Y:S01]  /*cea0*/  LEA R6, P4, R13, c[0x0][0x168], 0x1 ;  /* 0x00005a000d067a11 */ /* 0x002fe200078808ff */
[----:B------:R-:W-:Y:S04]  /*ceb0*/  STL [R1+0x53c], R7 ;  /* 0x00053c0701007387 */ /* 0x000fe80000100800 */
[----:B------:R0:W-:Y:S04]  /*cec0*/  STL [R1+0x79c], R6 ;  /* 0x00079c0601007387 */ /* 0x0001e80000100800 */
[----:B------:R1:W-:Y:S04]  /*ced0*/  STL [R1+0x63c], R8 ;  /* 0x00063c0801007387 */ /* 0x0003e80000100800 */
[----:B------:R-:W3:Y:S01]  /*cee0*/  LDL.LU R12, [R1+0x64] ;  /* 0x00006400010c7983 */ /* 0x000ee20000300800 */
[----:B0-----:R-:W-:-:S02]  /*cef0*/  LEA.HI.X.SX32 R6, R20, c[0x0][0x16c], 0x1, P6 ;  /* 0x00005b0014067a11 */ /* 0x001fc400030f0eff */
[----:B------:R-:W-:-:S05]  /*cf00*/  LEA R7, P5, R23, c[0x0][0x168], 0x1 ;  /* 0x00005a0017077a11 */ /* 0x000fca00078a08ff */
[----:B------:R-:W-:Y:S04]  /*cf10*/  STL [R1+0x898], R7 ;  /* 0x0008980701007387 */ /* 0x000fe80000100800 */
[----:B------:R0:W-:Y:S01]  /*cf20*/  STL [R1+0x790], R6 ;  /* 0x0007900601007387 */ /* 0x0001e20000100800 */
[----:B-1----:R-:W-:-:S05]  /*cf30*/  LEA R8, P6, R29, c[0x0][0x168], 0x1 ;  /* 0x00005a001d087a11 */ /* 0x002fca00078c08ff */
[----:B------:R-:W-:Y:S04]  /*cf40*/  STL [R1+0x650], R8 ;  /* 0x0006500801007387 */ /* 0x000fe80000100800 */
[----:B------:R-:W3:Y:S01]  /*cf50*/  LDL.LU R9, [R1+0x60] ;  /* 0x0000600001097983 */ /* 0x000ee20000300800 */
[----:B0-----:R-:W-:-:S05]  /*cf60*/  LEA.HI.X.SX32 R6, R19, c[0x0][0x16c], 0x1, P0 ;  /* 0x00005b0013067a11 */ /* 0x001fca00000f0eff */
[----:B------:R0:W-:Y:S01]  /*cf70*/  STL [R1+0x540], R6 ;  /* 0x0005400601007387 */ /* 0x0001e20000100800 */
[----:B------:R-:W-:Y:S02]  /*cf80*/  LEA R7, P0, R3, c[0x0][0x168], 0x1 ;  /* 0x00005a0003077a11 */ /* 0x000fe400078008ff */
[----:B0-----:R-:W-:-:S03]  /*cf90*/  LEA.HI.X.SX32 R6, R17, c[0x0][0x16c], 0x1, P1 ;  /* 0x00005b0011067a11 */ /* 0x001fc600008f0eff */
[----:B------:R-:W-:Y:S04]  /*cfa0*/  STL [R1+0x7a4], R7 ;  /* 0x0007a40701007387 */ /* 0x000fe80000100800 */
[----:B------:R0:W-:Y:S04]  /*cfb0*/  STL [R1+0x644], R6 ;  /* 0x0006440601007387 */ /* 0x0001e80000100800 */
[----:B0-----:R-:W3:Y:S01]  /*cfc0*/  LDL.LU R6, [R1+0x5c] ;  /* 0x00005c0001067983 */ /* 0x001ee20000300800 */
[----:B------:R-:W-:Y:S02]  /*cfd0*/  LEA R7, P1, R2, c[0x0][0x168], 0x1 ;  /* 0x00005a0002077a11 */ /* 0x000fe400078208ff */
[----:B------:R-:W-:-:S03]  /*cfe0*/  LEA.HI.X.SX32 R8, R16, c[0x0][0x16c], 0x1, P2 ;  /* 0x00005b0010087a11 */ /* 0x000fc600010f0eff */
[----:B------:R2:W-:Y:S01]  /*cff0*/  STL [R1+0x89c], R7 ;  /* 0x00089c0701007387 */ /* 0x0005e20000100800 */
[----:B------:R-:W-:-:S03]  /*d000*/  LEA.HI.X.SX32 R10, R14, c[0x0][0x16c], 0x1, P3 ;  /* 0x00005b000e0a7a11 */ /* 0x000fc600018f0eff */
[----:B------:R-:W-:Y:S01]  /*d010*/  STL [R1+0x798], R8 ;  /* 0x0007980801007387 */ /* 0x000fe20000100800 */
[----:B------:R-:W-:Y:S02]  /*d020*/  LEA.HI.X.SX32 R14, R23, c[0x0][0x16c], 0x1, P5 ;  /* 0x00005b00170e7a11 */ /* 0x000fe400028f0eff */
[----:B--2---:R-:W-:-:S05]  /*d030*/  LEA R7, P2, R28, c[0x0][0x168], 0x1 ;  /* 0x00005a001c077a11 */ /* 0x004fca00078408ff */
[----:B------:R0:W-:Y:S04]  /*d040*/  STL [R1+0x658], R7 ;  /* 0x0006580701007387 */ /* 0x0001e80000100800 */
[----:B0-----:R-:W2:Y:S01]  /*d050*/  LDL.LU R7, [R1+0x58] ;  /* 0x0000580001077983 */ /* 0x001ea20000300800 */
[----:B----4-:R-:W-:-:S03]  /*d060*/  LEA R8, P3, R11, c[0x0][0x168], 0x1 ;  /* 0x00005a000b087a11 */ /* 0x010fc600078608ff */
[----:B------:R0:W-:Y:S04]  /*d070*/  STL [R1+0x544], R10 ;  /* 0x0005440a01007387 */ /* 0x0001e80000100800 */
[----:B------:R1:W-:Y:S01]  /*d080*/  STL [R1+0x7ac], R8 ;  /* 0x0007ac0801007387 */ /* 0x0003e20000100800 */
[----:B0-----:R-:W-:-:S03]  /*d090*/  LEA.HI.X.SX32 R10, R13, c[0x0][0x16c], 0x1, P4 ;  /* 0x00005b000d0a7a11 */ /* 0x001fc600020f0eff */
[----:B-1----:R-:W4:Y:S04]  /*d0a0*/  LDL.LU R8, [R1+0x48] ;  /* 0x0000480001087983 */ /* 0x002f280000300800 */
[----:B------:R0:W-:Y:S04]  /*d0b0*/  STL [R1+0x64c], R10 ;  /* 0x00064c0a01007387 */ /* 0x0001e80000100800 */
[----:B0-----:R-:W4:Y:S01]  /*d0c0*/  LDL.LU R10, [R1+0x44] ;  /* 0x00004400010a7983 */ /* 0x001f220000300800 */
[----:B---3--:R-:W-:-:S05]  /*d0d0*/  LEA R13, P4, R21, c[0x0][0x168], 0x1 ;  /* 0x00005a00150d7a11 */ /* 0x008fca00078808ff */
[----:B------:R-:W-:Y:S04]  /*d0e0*/  STL [R1+0x8a0], R13 ;  /* 0x0008a00d01007387 */ /* 0x000fe80000100800 */
[----:B------:R-:W3:Y:S04]  /*d0f0*/  LDL.LU R20, [R1+0x40] ;  /* 0x0000400001147983 */ /* 0x000ee80000300800 */
[----:B------:R0:W-:Y:S04]  /*d100*/  STL [R1+0x7a0], R14 ;  /* 0x0007a00e01007387 */ /* 0x0001e80000100800 */
[----:B------:R-:W3:Y:S01]  /*d110*/  LDL.LU R19, [R1+0x34] ;  /* 0x0000340001137983 */ /* 0x000ee20000300800 */
[----:B0-----:R-:W-:-:S02]  /*d120*/  LEA.HI.X.SX32 R14, R29, c[0x0][0x16c], 0x1, P6 ;  /* 0x00005b001d0e7a11 */ /* 0x001fc400030f0eff */
[----:B------:R-:W-:-:S05]  /*d130*/  LEA R13, P5, R0, c[0x0][0x168], 0x1 ;  /* 0x00005a00000d7a11 */ /* 0x000fca00078a08ff */
[----:B------:R0:W-:Y:S04]  /*d140*/  STL [R1+0x660], R13 ;  /* 0x0006600d01007387 */ /* 0x0001e80000100800 */
[----:B------:R-:W3:Y:S04]  /*d150*/  LDL.LU R17, [R1+0x30] ;  /* 0x0000300001117983 */ /* 0x000ee80000300800 */
[----:B------:R1:W-:Y:S04]  /*d160*/  STL [R1+0x548], R14 ;  /* 0x0005480e01007387 */ /* 0x0003e80000100800 */
[----:B------:R-:W3:Y:S01]  /*d170*/  LDL.LU R16, [R1+0x2c] ;  /* 0x00002c0001107983 */ /* 0x000ee20000300800 */
[----:B0-----:R-:W-:-:S02]  /*d180*/  LEA R13, P6, R18, c[0x0][0x168], 0x1 ;  /* 0x00005a00120d7a11 */ /* 0x001fc400078c08ff */
[----:B------:R-:W-:-:S03]  /*d190*/  LEA.HI.X.SX32 R3, R3, c[0x0][0x16c], 0x1, P0 ;  /* 0x00005b0003037a11 */ /* 0x000fc600000f0eff */
[----:B------:R0:W-:Y:S04]  /*d1a0*/  STL [R1+0x7b4], R13 ;  /* 0x0007b40d01007387 */ /* 0x0001e80000100800 */
[----:B-1----:R-:W3:Y:S04]  /*d1b0*/  LDL.LU R14, [R1+0x28] ;  /* 0x00002800010e7983 */ /* 0x002ee80000300800 */
[----:B------:R1:W-:Y:S01]  /*d1c0*/  STL [R1+0x654], R3 ;  /* 0x0006540301007387 */ /* 0x0003e20000100800 */
[----:B0-----:R-:W-:-:S03]  /*d1d0*/  LEA.HI.X.SX32 R13, R2, c[0x0][0x16c], 0x1, P1 ;  /* 0x00005b00020d7a11 */ /* 0x001fc600008f0eff */
[----:B-1----:R-:W3:Y:S01]  /*d1e0*/  LDL.LU R3, [R1+0x24] ;  /* 0x0000240001037983 */ /* 0x002ee20000300800 */
[----:B------:R-:W-:-:S05]  /*d1f0*/  LEA R23, P0, R15, c[0x0][0x168], 0x1 ;  /* 0x00005a000f177a11 */ /* 0x000fca00078008ff */
[----:B------:R0:W-:Y:S04]  /*d200*/  STL [R1+0x8a4], R23 ;  /* 0x0008a41701007387 */ /* 0x0001e80000100800 */
[----:B------:R-:W3:Y:S04]  /*d210*/  LDL.LU R2, [R1+0x20] ;  /* 0x0000200001027983 */ /* 0x000ee80000300800 */
[----:B------:R1:W-:Y:S04]  /*d220*/  STL [R1+0x7a8], R13 ;  /* 0x0007a80d01007387 */ /* 0x0003e80000100800 */
[----:B------:R-:W3:Y:S01]  /*d230*/  LDL.LU R29, [R1+0x1c] ;  /* 0x00001c00011d7983 */ /* 0x000ee20000300800 */
[----:B0-----:R-:W-:-:S02]  /*d240*/  LEA R23, P1, R12, c[0x0][0x168], 0x1 ;  /* 0x00005a000c177a11 */ /* 0x001fc400078208ff */
[----:B-1----:R-:W-:-:S03]  /*d250*/  LEA.HI.X.SX32 R13, R28, c[0x0][0x16c], 0x1, P2 ;  /* 0x00005b001c0d7a11 */ /* 0x002fc600010f0eff */
[----:B------:R0:W-:Y:S04]  /*d260*/  STL [R1+0x668], R23 ;  /* 0x0006681701007387 */ /* 0x0001e80000100800 */
[----:B------:R-:W3:Y:S04]  /*d270*/  LDL.LU R28, [R1+0x18] ;  /* 0x00001800011c7983 */ /* 0x000ee80000300800 */
[----:B------:R1:W-:Y:S04]  /*d280*/  STL [R1+0x54c], R13 ;  /* 0x00054c0d01007387 */ /* 0x0003e80000100800 */
[----:B0-----:R-:W3:Y:S01]  /*d290*/  LDL.LU R23, [R1+0x14] ;  /* 0x0000140001177983 */ /* 0x001ee20000300800 */
[----:B-1----:R-:W-:-:S02]  /*d2a0*/  LEA.HI.X.SX32 R13, R11, c[0x0][0x16c], 0x1, P3 ;  /* 0x00005b000b0d7a11 */ /* 0x002fc400018f0eff */
[----:B------:R-:W-:-:S05]  /*d2b0*/  LEA R25, P2, R9, c[0x0][0x168], 0x1 ;  /* 0x00005a0009197a11 */ /* 0x000fca00078408ff */
[----:B------:R-:W-:Y:S04]  /*d2c0*/  STL [R1+0x7bc], R25 ;  /* 0x0007bc1901007387 */ /* 0x000fe80000100800 */
[----:B------:R-:W3:Y:S04]  /*d2d0*/  LDL.LU R11, [R1+0x10] ;  /* 0x00001000010b7983 */ /* 0x000ee80000300800 */
[----:B------:R0:W-:Y:S04]  /*d2e0*/  STL [R1+0x65c], R13 ;  /* 0x00065c0d01007387 */ /* 0x0001e80000100800 */
[----:B0-----:R-:W3:Y:S01]  /*d2f0*/  LDL.LU R13, [R1+0xc] ;  /* 0x00000c00010d7983 */ /* 0x001ee20000300800 */
[----:B------:R-:W-:-:S05]  /*d300*/  LEA R25, P3, R6, c[0x0][0x168], 0x1 ;  /* 0x00005a0006197a11 */ /* 0x000fca00078608ff */
[----:B------:R0:W-:Y:S04]  /*d310*/  STL [R1+0x8a8], R25 ;  /* 0x0008a81901007387 */ /* 0x0001e80000100800 */
[----:B0-----:R-:W3:Y:S01]  /*d320*/  LDL.LU R25, [R1+0x8] ;  /* 0x0000080001197983 */ /* 0x001ee20000300800 */
[----:B------:R-:W-:Y:S02]  /*d330*/  LEA.HI.X.SX32 R21, R21, c[0x0][0x16c], 0x1, P4 ;  /* 0x00005b0015157a11 */ /* 0x000fe400020f0eff */
[----:B------:R-:W-:-:S03]  /*d340*/  LEA.HI.X.SX32 R0, R0, c[0x0][0x16c], 0x1, P5 ;  /* 0x00005b0000007a11 */ /* 0x000fc600028f0eff */
[----:B------:R2:W-:Y:S01]  /*d350*/  STL [R1+0x7b0], R21 ;  /* 0x0007b01501007387 */ /* 0x0005e20000100800 */
[----:B------:R-:W-:Y:S02]  /*d360*/  LEA.HI.X.SX32 R18, R18, c[0x0][0x16c], 0x1, P6 ;  /* 0x00005b0012127a11 */ /* 0x000fe400030f0eff */
[----:B------:R-:W-:Y:S02]  /*d370*/  LEA.HI.X.SX32 R15, R15, c[0x0][0x16c], 0x1, P0 ;  /* 0x00005b000f0f7a11 */ /* 0x000fe400000f0eff */
[----:B------:R-:W-:Y:S02]  /*d380*/  LEA.HI.X.SX32 R12, R12, c[0x0][0x16c], 0x1, P1 ;  /* 0x00005b000c0c7a11 */ /* 0x000fe400008f0eff */
[----:B------:R-:W-:Y:S02]  /*d390*/  LEA.HI.X.SX32 R9, R9, c[0x0][0x16c], 0x1, P2 ;  /* 0x00005b0009097a11 */ /* 0x000fe400010f0eff */
[----:B--2---:R-:W-:-:S05]  /*d3a0*/  LEA R21, P4, R7, c[0x0][0x168], 0x1 ;  /* 0x00005a0007157a11 */ /* 0x004fca00078808ff */
[----:B------:R0:W-:Y:S04]  /*d3b0*/  STL [R1+0x670], R21 ;  /* 0x0006701501007387 */ /* 0x0001e80000100800 */
[----:B0-----:R-:W2:Y:S04]  /*d3c0*/  LDL.LU R21, [R1+0x9e4] ;  /* 0x0009e40001157983 */ /* 0x001ea80000300800 */
[----:B------:R4:W-:Y:S02]  /*d3d0*/  STL [R1+0x550], R0 ;  /* 0x0005500001007387 */ /* 0x0009e40000100800 */
[----:B----4-:R-:W-:-:S05]  /*d3e0*/  LEA R0, P5, R8, c[0x0][0x168], 0x1 ;  /* 0x00005a0008007a11 */ /* 0x010fca00078a08ff */
[----:B------:R0:W-:Y:S04]  /*d3f0*/  STL [R1+0x7c4], R0 ;  /* 0x0007c40001007387 */ /* 0x0001e80000100800 */
[----:B0-----:R-:W4:Y:S04]  /*d400*/  LDL.LU R0, [R1+0x9e0] ;  /* 0x0009e00001007983 */ /* 0x001f280000300800 */
[----:B------:R0:W-:Y:S02]  /*d410*/  STL [R1+0x664], R18 ;  /* 0x0006641201007387 */ /* 0x0001e40000100800 */
[----:B0-----:R-:W-:-:S05]  /*d420*/  LEA R18, P6, R10, c[0x0][0x168], 0x1 ;  /* 0x00005a000a127a11 */ /* 0x001fca00078c08ff */
[----:B------:R0:W-:Y:S04]  /*d430*/  STL [R1+0x8ac], R18 ;  /* 0x0008ac1201007387 */ /* 0x0001e80000100800 */
[----:B0-----:R-:W2:Y:S04]  /*d440*/  LDL.LU R18, [R1+0x9dc] ;  /* 0x0009dc0001127983 */ /* 0x001ea80000300800 */
[----:B------:R3:W-:Y:S02]  /*d450*/  STL [R1+0x7b8], R15 ;  /* 0x0007b80f01007387 */ /* 0x0007e40000100800 */
[----:B---3--:R-:W-:-:S05]  /*d460*/  LEA R15, P0, R20, c[0x0][0x168], 0x1 ;  /* 0x00005a00140f7a11 */ /* 0x008fca00078008ff */
[----:B------:R0:W-:Y:S04]  /*d470*/  STL [R1+0x678], R15 ;  /* 0x0006780f01007387 */ /* 0x0001e80000100800 */
[----:B0-----:R-:W3:Y:S04]  /*d480*/  LDL.LU R15, [R1+0x9d8] ;  /* 0x0009d800010f7983 */ /* 0x001ee80000300800 */
[----:B------:R0:W-:Y:S02]  /*d490*/  STL [R1+0x554], R12 ;  /* 0x0005540c01007387 */ /* 0x0001e40000100800 */
[----:B0-----:R-:W-:-:S05]  /*d4a0*/  LEA R12, P1, R19, c[0x0][0x168], 0x1 ;  /* 0x00005a00130c7a11 */ /* 0x001fca00078208ff */
[----:B------:R0:W-:Y:S01]  /*d4b0*/  STL [R1+0x7cc], R12 ;  /* 0x0007cc0c01007387 */ /* 0x0001e20000100800 */
[----:B------:R-:W-:-:S03]  /*d4c0*/  LEA.HI.X.SX32 R6, R6, c[0x0][0x16c], 0x1, P3 ;  /* 0x00005b0006067a11 */ /* 0x000fc600018f0eff */
[----:B0-----:R-:W2:Y:S04]  /*d4d0*/  LDL.LU R12, [R1+0x9d4] ;  /* 0x0009d400010c7983 */ /* 0x001ea80000300800 */
        /* <DEDUP_REMOVED lines=47> */
[----:B------:R0:W-:Y:S04]  /*d7d0*/  STL [R1+0x8bc], R14 ;  /* 0x0008bc0e01007387 */ /* 0x0001e80000100800 */
[----:B0-----:R-:W2:Y:S04]  /*d7e0*/  LDL.LU R14, [R1+0x9ac] ;  /* 0x0009ac00010e7983 */ /* 0x001ea80000300800 */
[----:B------:R0:W-:Y:S02]  /*d7f0*/  STL [R1+0x7d8], R3 ;  /* 0x0007d80301007387 */ /* 0x0001e40000100800 */
[----:B0-----:R-:W-:-:S05]  /*d800*/  LEA R3, P5, R25, c[0x0][0x168], 0x1 ;  /* 0x00005a0019037a11 */ /* 0x001fca00078a08ff */
[----:B------:R0:W-:Y:S04]  /*d810*/  STL [R1+0x698], R3 ;  /* 0x0006980301007387 */ /* 0x0001e80000100800 */
[----:B0-----:R-:W2:Y:S01]  /*d820*/  LDL.LU R3, [R1+0x9a8] ;  /* 0x0009a80001037983 */ /* 0x001ea20000300800 */
[----:B------:R-:W-:-:S05]  /*d830*/  LEA.HI.X.SX32 R2, R2, c[0x0][0x16c], 0x1, P6 ;  /* 0x00005b0002027a11 */ /* 0x000fca00030f0eff */
[----:B------:R2:W-:Y:S02]  /*d840*/  STL [R1+0x564], R2 ;  /* 0x0005640201007387 */ /* 0x0005e40000100800 */
[----:B--2---:R-:W-:-:S05]  /*d850*/  LEA R2, P6, R3, c[0x0][0x168], 0x1 ;  /* 0x00005a0003027a11 */ /* 0x004fca00078c08ff */
        /* <DEDUP_REMOVED lines=28> */
[----:B------:R2:W-:Y:S01]  /*da20*/  STL [R1+0x56c], R25 ;  /* 0x00056c1901007387 */ /* 0x0005e20000100800 */
[----:B------:R-:W-:Y:S02]  /*da30*/  LEA.HI.X.SX32 R29, R29, c[0x0][0x16c], 0x1, P1 ;  /* 0x00005b001d1d7a11 */ /* 0x000fe400008f0eff */
[----:B------:R-:W-:Y:S01]  /*da40*/  LEA.HI.X.SX32 R28, R28, c[0x0][0x16c], 0x1, P2 ;  /* 0x00005b001c1c7a11 */ /* 0x000fe200010f0eff */
[----:B------:R-:W-:Y:S01]  /*da50*/  IMAD R27, R27, c[0x0][0x190], RZ ;  /* 0x000064001b1b7a24 */ /* 0x000fe200078e02ff */
[----:B--2---:R-:W-:-:S05]  /*da60*/  LEA R25, P5, R13, c[0x0][0x168], 0x1 ;  /* 0x00005a000d197a11 */ /* 0x004fca00078a08ff */
[----:B------:R0:W-:Y:S02]  /*da70*/  STL [R1+0x7fc], R25 ;  /* 0x0007fc1901007387 */ /* 0x0001e40000100800 */
[----:B0-----:R-:W-:Y:S02]  /*da80*/  LEA.HI.X.SX32 R25, R3, c[0x0][0x16c], 0x1, P6 ;  /* 0x00005b0003197a11 */ /* 0x001fe400030f0eff */
[----:B------:R-:W2:Y:S04]  /*da90*/  LDL.LU R3, [R1+0x98c] ;  /* 0x00098c0001037983 */ /* 0x000ea80000300800 */
[----:B------:R0:W-:Y:S02]  /*daa0*/  STL [R1+0x69c], R25 ;  /* 0x00069c1901007387 */ /* 0x0001e40000100800 */
[----:B0-----:R-:W-:-:S05]  /*dab0*/  LEA R25, P6, R14, c[0x0][0x168], 0x1 ;  /* 0x00005a000e197a11 */ /* 0x001fca00078c08ff */
[----:B------:R0:W-:Y:S02]  /*dac0*/  STL [R1+0x8c8], R25 ;  /* 0x0008c81901007387 */ /* 0x0001e40000100800 */
[----:B0-----:R-:W-:Y:S02]  /*dad0*/  LEA.HI.X.SX32 R25, R2, c[0x0][0x16c], 0x1, P0 ;  /* 0x00005b0002197a11 */ /* 0x001fe400000f0eff */
[----:B------:R0:W5:Y:S04]  /*dae0*/  LDL.LU R2, [R1+0x988] ;  /* 0x0009880001027983 */ /* 0x0001680000300800 */
[----:B------:R1:W-:Y:S02]  /*daf0*/  STL [R1+0x7f0], R25 ;  /* 0x0007f01901007387 */ /* 0x0003e40000100800 */
[----:B-1----:R-:W-:-:S05]  /*db00*/  LEA R25, P0, R16, c[0x0][0x168], 0x1 ;  /* 0x00005a0010197a11 */ /* 0x002fca00078008ff */
[----:B------:R1:W-:Y:S04]  /*db10*/  STL [R1+0x6b0], R25 ;  /* 0x0006b01901007387 */ /* 0x0003e80000100800 */
[----:B------:R0:W-:Y:S01]  /*db20*/  STL [R1+0x570], R29 ;  /* 0x0005701d01007387 */ /* 0x0001e20000100800 */
[----:B-1----:R-:W-:Y:S02]  /*db30*/  LEA R25, P1, R17, c[0x0][0x168], 0x1 ;  /* 0x00005a0011197a11 */ /* 0x002fe400078208ff */
[----:B0-----:R-:W-:-:S03]  /*db40*/  LEA R29, P2, R19, c[0x0][0x168], 0x1 ;  /* 0x00005a00131d7a11 */ /* 0x001fc600078408ff */
[----:B------:R0:W-:Y:S04]  /*db50*/  STL [R1+0x804], R25 ;  /* 0x0008041901007387 */ /* 0x0001e80000100800 */
[----:B------:R1:W-:Y:S01]  /*db60*/  STL [R1+0x6a4], R28 ;  /* 0x0006a41c01007387 */ /* 0x0003e20000100800 */
[----:B0-----:R-:W-:-:S03]  /*db70*/  LEA.HI.X.SX32 R25, R23, c[0x0][0x16c], 0x1, P3 ;  /* 0x00005b0017197a11 */ /* 0x001fc600018f0eff */
[----:B------:R-:W-:Y:S01]  /*db80*/  STL [R1+0x8cc], R29 ;  /* 0x0008cc1d01007387 */ /* 0x000fe20000100800 */
[----:B------:R-:W-:Y:S02]  /*db90*/  LEA.HI.X.SX32 R23, R11, c[0x0][0x16c], 0x1, P4 ;  /* 0x00005b000b177a11 */ /* 0x000fe400020f0eff */
[----:B-1----:R-:W-:Y:S01]  /*dba0*/  LEA R28, P3, R20, c[0x0][0x168], 0x1 ;  /* 0x00005a00141c7a11 */ /* 0x002fe200078608ff */
[----:B------:R0:W-:Y:S01]  /*dbb0*/  STL [R1+0x7f8], R25 ;  /* 0x0007f81901007387 */ /* 0x0001e20000100800 */
[----:B------:R-:W-:-:S03]  /*dbc0*/  LEA.HI.X.SX32 R11, R13, c[0x0][0x16c], 0x1, P5 ;  /* 0x00005b000d0b7a11 */ /* 0x000fc600028f0eff */
[----:B------:R-:W-:Y:S01]  /*dbd0*/  STL [R1+0x6b8], R28 ;  /* 0x0006b81c01007387 */ /* 0x000fe20000100800 */
[----:B0-----:R-:W-:-:S03]  /*dbe0*/  LEA R25, P4, R10, c[0x0][0x168], 0x1 ;  /* 0x00005a000a197a11 */ /* 0x001fc600078808ff */
[----:B------:R0:W-:Y:S01]  /*dbf0*/  STL [R1+0x574], R23 ;  /* 0x0005741701007387 */ /* 0x0001e20000100800 */
[----:B------:R-:W-:-:S03]  /*dc00*/  LEA.HI.X.SX32 R13, R14, c[0x0][0x16c], 0x1, P6 ;  /* 0x00005b000e0d7a11 */ /* 0x000fc600030f0eff */
[----:B------:R-:W-:Y:S04]  /*dc10*/  STL [R1+0x80c], R25 ;  /* 0x00080c1901007387 */ /* 0x000fe80000100800 */
[----:B------:R1:W-:Y:S01]  /*dc20*/  STL [R1+0x6ac], R11 ;  /* 0x0006ac0b01007387 */ /* 0x0003e20000100800 */
[----:B0-----:R-:W-:Y:S02]  /*dc30*/  LEA R23, P5, R8, c[0x0][0x168], 0x1 ;  /* 0x00005a0008177a11 */ /* 0x001fe400078a08ff */
[----:B------:R-:W-:-:S03]  /*dc40*/  LEA.HI.X.SX32 R14, R16, c[0x0][0x16c], 0x1, P0 ;  /* 0x00005b00100e7a11 */ /* 0x000fc600000f0eff */
[----:B------:R-:W-:Y:S01]  /*dc50*/  STL [R1+0x8d0], R23 ;  /* 0x0008d01701007387 */ /* 0x000fe20000100800 */
[----:B-1----:R-:W-:-:S03]  /*dc60*/  LEA R11, P6, R7, c[0x0][0x168], 0x1 ;  /* 0x00005a00070b7a11 */ /* 0x002fc600078c08ff */
[----:B------:R0:W-:Y:S04]  /*dc70*/  STL [R1+0x800], R13 ;  /* 0x0008000d01007387 */ /* 0x0001e80000100800 */
[----:B------:R1:W-:Y:S01]  /*dc80*/  STL [R1+0x6c0], R11 ;  /* 0x0006c00b01007387 */ /* 0x0003e20000100800 */
[----:B0-----:R-:W-:-:S03]  /*dc90*/  LEA R13, P0, R6, c[0x0][0x168], 0x1 ;  /* 0x00005a00060d7a11 */ /* 0x001fc600078008ff */
[----:B------:R0:W-:Y:S01]  /*dca0*/  STL [R1+0x578], R14 ;  /* 0x0005780e01007387 */ /* 0x0001e20000100800 */
[----:B-1----:R-:W-:-:S03]  /*dcb0*/  LEA.HI.X.SX32 R11, R17, c[0x0][0x16c], 0x1, P1 ;  /* 0x00005b00110b7a11 */ /* 0x002fc600008f0eff */
[----:B------:R1:W-:Y:S04]  /*dcc0*/  STL [R1+0x814], R13 ;  /* 0x0008140d01007387 */ /* 0x0003e80000100800 */
[----:B------:R3:W-:Y:S01]  /*dcd0*/  STL [R1+0x6b4], R11 ;  /* 0x0006b40b01007387 */ /* 0x0007e20000100800 */
[----:B0-----:R-:W-:Y:S02]  /*dce0*/  LEA R14, P1, R9, c[0x0][0x168], 0x1 ;  /* 0x00005a00090e7a11 */ /* 0x001fe400078208ff */
[----:B-1----:R-:W-:-:S03]  /*dcf0*/  LEA.HI.X.SX32 R13, R19, c[0x0][0x16c], 0x1, P2 ;  /* 0x00005b00130d7a11 */ /* 0x002fc600010f0eff */
[----:B------:R0:W-:Y:S01]  /*dd00*/  STL [R1+0x8d4], R14 ;  /* 0x0008d40e01007387 */ /* 0x0001e20000100800 */
[----:B---3--:R-:W-:-:S03]  /*dd10*/  LEA R11, P2, R12, c[0x0][0x168], 0x1 ;  /* 0x00005a000c0b7a11 */ /* 0x008fc600078408ff */
[----:B------:R1:W-:Y:S01]  /*dd20*/  STL [R1+0x808], R13 ;  /* 0x0008080d01007387 */ /* 0x0003e20000100800 */
[----:B------:R-:W-:-:S03]  /*dd30*/  LEA.HI.X.SX32 R8, R8, c[0x0][0x16c], 0x1, P5 ;  /* 0x00005b0008087a11 */ /* 0x000fc600028f0eff */
[----:B------:R3:W-:Y:S01]  /*dd40*/  STL [R1+0x6c8], R11 ;  /* 0x0006c80b01007387 */ /* 0x0007e20000100800 */
[----:B0-----:R-:W-:Y:S02]  /*dd50*/  LEA.HI.X.SX32 R14, R20, c[0x0][0x16c], 0x1, P3 ;  /* 0x00005b00140e7a11 */ /* 0x001fe400018f0eff */
[----:B-1----:R-:W-:-:S03]  /*dd60*/  LEA R13, P3, R15, c[0x0][0x168], 0x1 ;  /* 0x00005a000f0d7a11 */ /* 0x002fc600078608ff */
[----:B------:R-:W-:Y:S01]  /*dd70*/  STL [R1+0x57c], R14 ;  /* 0x00057c0e01007387 */ /* 0x000fe20000100800 */
[----:B---3--:R-:W-:Y:S02]  /*dd80*/  LEA.HI.X.SX32 R11, R10, c[0x0][0x16c], 0x1, P4 ;  /* 0x00005b000a0b7a11 */ /* 0x008fe400020f0eff */
[----:B------:R-:W-:Y:S01]  /*dd90*/  LEA R10, P4, R18, c[0x0][0x168], 0x1 ;  /* 0x00005a00120a7a11 */ /* 0x000fe200078808ff */
[----:B------:R-:W-:Y:S04]  /*dda0*/  STL [R1+0x81c], R13 ;  /* 0x00081c0d01007387 */ /* 0x000fe80000100800 */
[----:B------:R4:W-:Y:S04]  /*ddb0*/  STL [R1+0x6bc], R11 ;  /* 0x0006bc0b01007387 */ /* 0x0009e80000100800 */
[----:B------:R0:W-:Y:S04]  /*ddc0*/  STL [R1+0x8d8], R10 ;  /* 0x0008d80a01007387 */ /* 0x0001e80000100800 */
[----:B------:R1:W-:Y:S01]  /*ddd0*/  STL [R1+0x810], R8 ;  /* 0x0008100801007387 */ /* 0x0003e20000100800 */
[----:B----4-:R-:W-:-:S02]  /*dde0*/  LEA R11, P5, R0, c[0x0][0x168], 0x1 ;  /* 0x00005a00000b7a11 */ /* 0x010fc400078a08ff */
[----:B0-----:R-:W-:-:S03]  /*ddf0*/  LEA.HI.X.SX32 R10, R7, c[0x0][0x16c], 0x1, P6 ;  /* 0x00005b00070a7a11 */ /* 0x001fc600030f0eff */
[----:B------:R-:W-:Y:S01]  /*de00*/  STL [R1+0x6d0], R11 ;  /* 0x0006d00b01007387 */ /* 0x000fe20000100800 */
[----:B-1----:R-:W-:-:S03]  /*de10*/  LEA R8, P6, R21, c[0x0][0x168], 0x1 ;  /* 0x00005a0015087a11 */ /* 0x002fc600078c08ff */
[----:B------:R-:W-:Y:S01]  /*de20*/  STL [R1+0x580], R10 ;  /* 0x0005800a01007387 */ /* 0x000fe20000100800 */
[----:B------:R-:W-:Y:S01]  /*de30*/  LEA.HI.X.SX32 R7, R6, c[0x0][0x16c], 0x1, P0 ;  /* 0x00005b0006077a11 */ /* 0x000fe200000f0eff */
[----:B------:R-:W-:Y:S01]  /*de40*/  IMAD R26, R26, c[0x0][0x190], RZ ;  /* 0x000064001a1a7a24 */ /* 0x000fe200078e02ff */
[----:B------:R-:W-:Y:S01]  /*de50*/  LEA R6, P0, R27, c[0x0][0x168], 0x1 ;  /* 0x00005a001b067a11 */ /* 0x000fe200078008ff */
[----:B------:R0:W-:Y:S01]  /*de60*/  STL [R1+0x824], R8 ;  /* 0x0008240801007387 */ /* 0x0001e20000100800 */
[----:B------:R-:W-:-:S03]  /*de70*/  IMAD R24, R24, c[0x0][0x190], RZ ;  /* 0x0000640018187a24 */ /* 0x000fc600078e02ff */
[----:B------:R1:W-:Y:S01]  /*de80*/  STL [R1+0x6c4], R7 ;  /* 0x0006c40701007387 */ /* 0x0003e20000100800 */
[----:B0-----:R-:W-:-:S03]  /*de90*/  LEA.HI.X.SX32 R8, R9, c[0x0][0x16c], 0x1, P1 ;  /* 0x00005b0009087a11 */ /* 0x001fc600008f0eff */
[----:B------:R0:W-:Y:S01]  /*dea0*/  STL [R1+0x8dc], R6 ;  /* 0x0008dc0601007387 */ /* 0x0001e20000100800 */
[----:B------:R-:W-:Y:S01]  /*deb0*/  IMAD R22, R22, c[0x0][0x190], RZ ;  /* 0x0000640016167a24 */ /* 0x000fe200078e02ff */
[----:B-1----:R-:W-:Y:S02]  /*dec0*/  LEA R7, P1, R26, c[0x0][0x168], 0x1 ;  /* 0x00005a001a077a11 */ /* 0x002fe400078208ff */
[----:B------:R1:W-:Y:S01]  /*ded0*/  STL [R1+0x818], R8 ;  /* 0x0008180801007387 */ /* 0x0003e20000100800 */
[----:B0-----:R-:W-:-:S03]  /*dee0*/  LEA.HI.X.SX32 R6, R12, c[0x0][0x16c], 0x1, P2 ;  /* 0x00005b000c067a11 */ /* 0x001fc600010f0eff */
[----:B------:R0:W-:Y:S01]  /*def0*/  STL [R1+0x6d8], R7 ;  /* 0x0006d80701007387 */ /* 0x0001e20000100800 */
[----:B-1----:R-:W-:-:S03]  /*df00*/  LEA R8, P2, R24, c[0x0][0x168], 0x1 ;  /* 0x00005a0018087a11 */ /* 0x002fc600078408ff */
[----:B------:R1:W-:Y:S04]  /*df10*/  STL [R1+0x584], R6 ;  /* 0x0005840601007387 */ /* 0x0003e80000100800 */
[----:B------:R3:W-:Y:S01]  /*df20*/  STL [R1+0x82c], R8 ;  /* 0x00082c0801007387 */ /* 0x0007e20000100800 */
[----:B0-----:R-:W-:Y:S02]  /*df30*/  LEA.HI.X.SX32 R7, R15, c[0x0][0x16c], 0x1, P3 ;  /* 0x00005b000f077a11 */ /* 0x001fe400018f0eff */
[----:B-1----:R-:W-:-:S03]  /*df40*/  LEA R6, P3, R22, c[0x0][0x168], 0x1 ;  /* 0x00005a0016067a11 */ /* 0x002fc600078608ff */
[----:B------:R-:W-:Y:S01]  /*df50*/  STL [R1+0x6cc], R7 ;  /* 0x0006cc0701007387 */ /* 0x000fe20000100800 */
[----:B---3--:R-:W-:-:S03]  /*df60*/  LEA.HI.X.SX32 R8, R18, c[0x0][0x16c], 0x1, P4 ;  /* 0x00005b0012087a11 */ /* 0x008fc600020f0eff */
[----:B------:R0:W-:Y:S04]  /*df70*/  STL [R1+0x8e0], R6 ;  /* 0x0008e00601007387 */ /* 0x0001e80000100800 */
[----:B------:R1:W-:Y:S01]  /*df80*/  STL [R1+0x820], R8 ;  /* 0x0008200801007387 */ /* 0x0003e20000100800 */
[----:B0-----:R-:W-:-:S03]  /*df90*/  LEA.HI.X.SX32 R6, R0, c[0x0][0x16c], 0x1, P5 ;  /* 0x00005b0000067a11 */ /* 0x001fc600028f0eff */
[----:B------:R0:W5:Y:S01]  /*dfa0*/  LDL.LU R0, [R1+0x984] ;  /* 0x0009840001007983 */ /* 0x0001620000300800 */
[----:B-1----:R-:W-:Y:S02]  /*dfb0*/  LEA.HI.X.SX32 R8, R21, c[0x0][0x16c], 0x1, P6 ;  /* 0x00005b0015087a11 */ /* 0x002fe400030f0eff */
[----:B--2---:R-:W-:-:S05]  /*dfc0*/  LEA R7, P4, R3, c[0x0][0x168], 0x1 ;  /* 0x00005a0003077a11 */ /* 0x004fca00078808ff */
[----:B------:R1:W-:Y:S04]  /*dfd0*/  STL [R1+0x8e4], R7 ;  /* 0x0008e40701007387 */ /* 0x0003e80000100800 */
[----:B------:R2:W-:Y:S04]  /*dfe0*/  STL [R1+0x588], R6 ;  /* 0x0005880601007387 */ /* 0x0005e80000100800 */
[----:B------:R3:W-:Y:S01]  /*dff0*/  STL [R1+0x6d4], R8 ;  /* 0x0006d40801007387 */ /* 0x0007e20000100800 */
[----:B-1----:R-:W-:Y:S02]  /*e000*/  LEA.HI.X.SX32 R7, R27, c[0x0][0x16c], 0x1, P0 ;  /* 0x00005b001b077a11 */ /* 0x002fe400000f0eff */
[----:B--2---:R-:W-:-:S03]  /*e010*/  LEA.HI.X.SX32 R6, R26, c[0x0][0x16c], 0x1, P1 ;  /* 0x00005b001a067a11 */ /* 0x004fc600008f0eff */
[----:B------:R-:W-:Y:S01]  /*e020*/  STL [R1+0x828], R7 ;  /* 0x0008280701007387 */ /* 0x000fe20000100800 */
[----:B---3--:R-:W-:-:S03]  /*e030*/  LEA.HI.X.SX32 R8, R24, c[0x0][0x16c], 0x1, P2 ;  /* 0x00005b0018087a11 */ /* 0x008fc600010f0eff */
[----:B------:R1:W-:Y:S04]  /*e040*/  STL [R1+0x58c], R6 ;  /* 0x00058c0601007387 */ /* 0x0003e80000100800 */
[----:B------:R-:W-:Y:S01]  /*e050*/  STL [R1+0x6dc], R8 ;  /* 0x0006dc0801007387 */ /* 0x000fe20000100800 */
[----:B-1----:R-:W-:-:S03]  /*e060*/  LEA.HI.X.SX32 R6, R3, c[0x0][0x16c], 0x1, P4 ;  /* 0x00005b0003067a11 */ /* 0x002fc600020f0eff */
[----:B------:R-:W2:Y:S04]  /*e070*/  LDL.LU R3, [R1+0x980] ;  /* 0x0009800001037983 */ /* 0x000ea80000300800 */
[----:B------:R-:W1:Y:S01]  /*e080*/  S2R R25, SR_TID.X ;  /* 0x0000000000197919 */ /* 0x000e620000002100 */
[----:B------:R-:W-:-:S05]  /*e090*/  LEA.HI.X.SX32 R7, R22, c[0x0][0x16c], 0x1, P3 ;  /* 0x00005b0016077a11 */ /* 0x000fca00018f0eff */
[----:B------:R-:W-:Y:S01]  /*e0a0*/  STL [R1+0x830], R7 ;  /* 0x0008300701007387 */ /* 0x000fe20000100800 */
[--C-:B-1----:R-:W-:Y:S02]  /*e0b0*/  SHF.R.U32.HI R28, RZ, 0x6, R25.reuse ;  /* 0x00000006ff1c7819 */ /* 0x102fe40000011619 */
[--C-:B------:R-:W-:Y:S02]  /*e0c0*/  SHF.R.U32.HI R29, RZ, 0x6, R25.reuse ;  /* 0x00000006ff1d7819 */ /* 0x100fe40000011619 */
[----:B------:R-:W-:-:S04]  /*e0d0*/  SHF.R.U32.HI R25, RZ, 0x6, R25 ;  /* 0x00000006ff197819 */ /* 0x000fc80000011619 */
[----:B------:R-:W-:Y:S02]  /*e0e0*/  SGXT.U32 R25, R25, 0x1 ;  /* 0x000000011919781a */ /* 0x000fe40000000000 */
[----:B------:R-:W-:Y:S02]  /*e0f0*/  SGXT.U32 R28, R28, 0x1 ;  /* 0x000000011c1c781a */ /* 0x000fe40000000000 */
[C---:B------:R-:W-:Y:S02]  /*e100*/  LOP3.LUT R11, R25.reuse, 0x1c, RZ, 0xfc, !PT ;  /* 0x0000001c190b7812 */ /* 0x040fe400078efcff */
[----:B------:R-:W-:Y:S02]  /*e110*/  LOP3.LUT R23, R25, 0x1a, RZ, 0xfc, !PT ;  /* 0x0000001a19177812 */ /* 0x000fe400078efcff */
[----:B------:R-:W1:Y:S01]  /*e120*/  S2R R25, SR_TID.X ;  /* 0x0000000000197919 */ /* 0x000e620000002100 */
[----:B------:R-:W-:Y:S02]  /*e130*/  LOP3.LUT R28, R28, 0x1e, RZ, 0xfc, !PT ;  /* 0x0000001e1c1c7812 */ /* 0x000fe400078efcff */
[----:B------:R-:W-:Y:S01]  /*e140*/  SGXT.U32 R29, R29, 0x1 ;  /* 0x000000011d1d781a */ /* 0x000fe20000000000 */
[----:B------:R-:W-:Y:S04]  /*e150*/  STL [R1+0x138], RZ ;  /* 0x000138ff01007387 */ /* 0x000fe80000100800 */
[----:B------:R3:W-:Y:S02]  /*e160*/  STL [R1+0x834], R6 ;  /* 0x0008340601007387 */ /* 0x0007e40000100800 */
[----:B---3--:R-:W-:Y:S01]  /*e170*/  IMAD R6, R28, c[0x0][0x188], RZ ;  /* 0x000062001c067a24 */ /* 0x008fe200078e02ff */
[----:B------:R-:W-:-:S02]  /*e180*/  LOP3.LUT R28, R29, 0x18, RZ, 0xfc, !PT ;  /* 0x000000181d1c7812 */ /* 0x000fc400078efcff */
[----:B------:R-:W-:Y:S01]  /*e190*/  LOP3.LUT R29, R29, 0x16, RZ, 0xfc, !PT ;  /* 0x000000161d1d7812 */ /* 0x000fe200078efcff */
[----:B------:R-:W-:Y:S02]  /*e1a0*/  IMAD R6, R11, c[0x0][0x188], RZ ;  /* 0x000062000b067a24 */ /* 0x000fe400078e02ff */
[----:B------:R-:W-:Y:S02]  /*e1b0*/  IMAD R6, R28, c[0x0][0x188], RZ ;  /* 0x000062001c067a24 */ /* 0x000fe400078e02ff */
[----:B------:R-:W-:Y:S02]  /*e1c0*/  IMAD R6, R29, c[0x0][0x188], RZ ;  /* 0x000062001d067a24 */ /* 0x000fe400078e02ff */
[----:B------:R-:W3:Y:S01]  /*e1d0*/  S2R R29, SR_TID.X ;  /* 0x00000000001d7919 */ /* 0x000ee20000002100 */
[----:B-1----:R-:W-:Y:S01]  /*e1e0*/  SHF.R.U32.HI R28, RZ, 0x6, R25 ;  /* 0x00000006ff1c7819 */ /* 0x002fe20000011619 */
[----:B------:R-:W-:-:S03]  /*e1f0*/  IMAD R7, R23, c[0x0][0x188], RZ ;  /* 0x0000620017077a24 */ /* 0x000fc600078e02ff */
[----:B------:R-:W-:Y:S02]  /*e200*/  SGXT.U32 R28, R28, 0x1 ;  /* 0x000000011c1c781a */ /* 0x000fe40000000000 */
[----:B------:R-:W-:Y:S02]  /*e210*/  SHF.R.U32.HI R25, RZ, 0x6, R25 ;  /* 0x00000006ff197819 */ /* 0x000fe40000011619 */
[C---:B------:R-:W-:Y:S02]  /*e220*/  LOP3.LUT R11, R28.reuse, 0x14, RZ, 0xfc, !PT ;  /* 0x000000141c0b7812 */ /* 0x040fe400078efcff */
[C---:B------:R-:W-:Y:S02]  /*e230*/  LOP3.LUT R23, R28.reuse, 0x12, RZ, 0xfc, !PT ;  /* 0x000000121c177812 */ /* 0x040fe400078efcff */
[----:B------:R-:W-:Y:S02]  /*e240*/  LOP3.LUT R28, R28, 0x10, RZ, 0xfc, !PT ;  /* 0x000000101c1c7812 */ /* 0x000fe400078efcff */
[----:B------:R-:W-:Y:S01]  /*e250*/  SGXT.U32 R25, R25, 0x1 ;  /* 0x000000011919781a */ /* 0x000fe20000000000 */
[----:B------:R-:W-:-:S02]  /*e260*/  IMAD R7, R23, c[0x0][0x188], RZ ;  /* 0x0000620017077a24 */ /* 0x000fc400078e02ff */
[----:B------:R-:W-:Y:S01]  /*e270*/  IMAD R6, R28, c[0x0][0x188], RZ ;  /* 0x000062001c067a24 */ /* 0x000fe200078e02ff */
[C---:B------:R-:W-:Y:S02]  /*e280*/  LOP3.LUT R23, R25.reuse, 0xe, RZ, 0xfc, !PT ;  /* 0x0000000e19177812 */ /* 0x040fe400078efcff */
[----:B------:R-:W-:Y:S02]  /*e290*/  LOP3.LUT R28, R25, 0xc, RZ, 0xfc, !PT ;  /* 0x0000000c191c7812 */ /* 0x000fe400078efcff */
[--C-:B---3--:R-:W-:Y:S02]  /*e2a0*/  SHF.R.U32.HI R25, RZ, 0x6, R29.reuse ;  /* 0x00000006ff197819 */ /* 0x108fe4000001161d */
[----:B------:R-:W-:Y:S02]  /*e2b0*/  SHF.R.U32.HI R29, RZ, 0x6, R29 ;  /* 0x00000006ff1d7819 */ /* 0x000fe4000001161d */
[----:B------:R-:W-:Y:S01]  /*e2c0*/  SGXT.U32 R25, R25, 0x1 ;  /* 0x000000011919781a */ /* 0x000fe20000000000 */
[----:B------:R-:W-:Y:S01]  /*e2d0*/  IMAD R7, R23, c[0x0][0x188], RZ ;  /* 0x0000620017077a24 */ /* 0x000fe200078e02ff */
[----:B------:R-:W-:Y:S01]  /*e2e0*/  SGXT.U32 R29, R29, 0x1 ;  /* 0x000000011d1d781a */ /* 0x000fe20000000000 */
[----:B------:R-:W-:Y:S01]  /*e2f0*/  IMAD R6, R28, c[0x0][0x188], RZ ;  /* 0x000062001c067a24 */ /* 0x000fe200078e02ff */
[----:B------:R-:W-:-:S02]  /*e300*/  LOP3.LUT R23, R25, 0xa, RZ, 0xfc, !PT ;  /* 0x0000000a19177812 */ /* 0x000fc400078efcff */
[----:B------:R-:W-:Y:S02]  /*e310*/  LOP3.LUT R28, R25, 0x8, RZ, 0xfc, !PT ;  /* 0x00000008191c7812 */ /* 0x000fe400078efcff */
[----:B------:R-:W1:Y:S01]  /*e320*/  S2R R25, SR_TID.X ;  /* 0x0000000000197919 */ /* 0x000e620000002100 */
[----:B------:R-:W-:Y:S02]  /*e330*/  LOP3.LUT R29, R29, 0x6, RZ, 0xfc, !PT ;  /* 0x000000061d1d7812 */ /* 0x000fe400078efcff */
[----:B------:R-:W-:-:S03]  /*e340*/  IMAD R6, R28, c[0x0][0x188], RZ ;  /* 0x000062001c067a24 */ /* 0x000fc600078e02ff */
[----:B------:R-:W-:Y:S02]  /*e350*/  IMAD R6, R29, c[0x0][0x188], RZ ;  /* 0x000062001d067a24 */ /* 0x000fe400078e02ff */
[----:B------:R-:W3:Y:S04]  /*e360*/  S2R R29, SR_TID.X ;  /* 0x00000000001d7919 */ /* 0x000ee80000002100 */
[----:B------:R0:W-:Y:S04]  /*e370*/  STL [R1+0x13c], RZ ;  /* 0x00013cff01007387 */ /* 0x0001e80000100800 */
[----:B------:R0:W-:Y:S04]  /*e380*/  STL [R1+0x120], RZ ;  /* 0x000120ff01007387 */ /* 0x0001e80000100800 */
[----:B------:R0:W-:Y:S04]  /*e390*/  STL [R1+0x124], RZ ;  /* 0x000124ff01007387 */ /* 0x0001e80000100800 */
[----:B------:R0:W-:Y:S04]  /*e3a0*/  STL [R1+0x128], RZ ;  /* 0x000128ff01007387 */ /* 0x0001e80000100800 */
[----:B------:R0:W-:Y:S04]  /*e3b0*/  STL [R1+0x12c], RZ ;  /* 0x00012cff01007387 */ /* 0x0001e80000100800 */
[----:B------:R0:W-:Y:S04]  /*e3c0*/  STL [R1+0xf0], RZ ;  /* 0x0000f0ff01007387 */ /* 0x0001e80000100800 */
[----:B------:R0:W-:Y:S01]  /*e3d0*/  STL [R1+0xf4], RZ ;  /* 0x0000f4ff01007387 */ /* 0x0001e20000100800 */
[----:B-1----:R-:W-:-:S03]  /*e3e0*/  SHF.R.U32.HI R28, RZ, 0x6, R25 ;  /* 0x00000006ff1c7819 */ /* 0x002fc60000011619 */
[----:B------:R0:W-:Y:S04]  /*e3f0*/  STL [R1+0xf8], RZ ;  /* 0x0000f8ff01007387 */ /* 0x0001e80000100800 */
[----:B------:R0:W-:Y:S04]  /*e400*/  STL [R1+0xfc], RZ ;  /* 0x0000fcff01007387 */ /* 0x0001e80000100800 */
[----:B------:R0:W-:Y:S04]  /*e410*/  STL [R1+0x110], RZ ;  /* 0x000110ff01007387 */ /* 0x0001e80000100800 */
[----:B------:R0:W-:Y:S01]  /*e420*/  STL [R1+0x114], RZ ;  /* 0x000114ff01007387 */ /* 0x0001e20000100800 */
[----:B------:R-:W-:-:S03]  /*e430*/  LOP3.LUT R25, R25, 0x7, RZ, 0xc0, !PT ;  /* 0x0000000719197812 */ /* 0x000fc600078ec0ff */
[----:B------:R0:W-:Y:S01]  /*e440*/  STL [R1+0x118], RZ ;  /* 0x000118ff01007387 */ /* 0x0001e20000100800 */
[----:B------:R-:W-:-:S03]  /*e450*/  SGXT.U32 R28, R28, 0x1 ;  /* 0x000000011c1c781a */ /* 0x000fc60000000000 */
[----:B------:R0:W-:Y:S01]  /*e460*/  STL [R1+0x11c], RZ ;  /* 0x00011cff01007387 */ /* 0x0001e20000100800 */
[----:B------:R-:W-:Y:S01]  /*e470*/  IMAD R8, R11, c[0x0][0x188], RZ ;  /* 0x000062000b087a24 */ /* 0x000fe200078e02ff */
[C---:B------:R-:W-:Y:S01]  /*e480*/  LOP3.LUT R11, R28.reuse, 0x4, RZ, 0xfc, !PT ;  /* 0x000000041c0b7812 */ /* 0x040fe200078efcff */
[----:B------:R-:W-:Y:S01]  /*e490*/  IMAD R7, R23, c[0x0][0x188], RZ ;  /* 0x0000620017077a24 */ /* 0x000fe200078e02ff */
[----:B------:R-:W-:Y:S01]  /*e4a0*/  LOP3.LUT R23, R28, 0x2, RZ, 0xfc, !PT ;  /* 0x000000021c177812 */ /* 0x000fe200078efcff */
[----:B------:R-:W-:Y:S02]  /*e4b0*/  IMAD R25, R25, 0x90, RZ ;  /* 0x0000009019197824 */ /* 0x000fe400078e02ff */
[C---:B---3--:R-:W-:Y:S02]  /*e4c0*/  IMAD.SHL.U32 R28, R29.reuse, 0x2, RZ ;  /* 0x000000021d1c7824 */ /* 0x048fe400078e00ff */
[----:B------:R-:W-:-:S03]  /*e4d0*/  IMAD.SHL.U32 R29, R29, 0x40, RZ ;  /* 0x000000401d1d7824 */ /* 0x000fc600078e00ff */
[----:B------:R-:W-:Y:S01]  /*e4e0*/  LOP3.LUT R25, R25, 0x10, R28, 0x78, !PT ;  /* 0x0000001019197812 */ /* 0x000fe200078e781c */
[----:B------:R-:W-:-:S03]  /*e4f0*/  IMAD R7, R11, c[0x0][0x188], RZ ;  /* 0x000062000b077a24 */ /* 0x000fc600078e02ff */
[----:B------:R-:W-:Y:S01]  /*e500*/  LOP3.LUT R25, R25, 0x400, R29, 0xf8, !PT ;  /* 0x0000040019197812 */ /* 0x000fe200078ef81d */
[----:B------:R-:W-:Y:S01]  /*e510*/  IMAD R6, R23, c[0x0][0x188], RZ ;  /* 0x0000620017067a24 */ /* 0x000fe200078e02ff */
[----:B------:R-:W-:Y:S01]  /*e520*/  ULDC UR4, c[0x0][0x180] ;  /* 0x0000600000047ab9 */ /* 0x000fe20000000800 */
[C---:B--2---:R-:W-:Y:S02]  /*e530*/  LOP3.LUT R8, R3.reuse, 0x20, RZ, 0x3c, !PT ;  /* 0x0000002003087812 */ /* 0x044fe400078e3cff */
[C---:B------:R-:W-:Y:S02]  /*e540*/  LOP3.LUT R7, R3.reuse, 0x40, RZ, 0x3c, !PT ;  /* 0x0000004003077812 */ /* 0x040fe400078e3cff */
[----:B------:R-:W-:Y:S02]  /*e550*/  LOP3.LUT R6, R3, 0x60, RZ, 0x3c, !PT ;  /* 0x0000006003067812 */ /* 0x000fe400078e3cff */
[C---:B------:R-:W-:Y:S02]  /*e560*/  LOP3.LUT R8, R25.reuse, 0x20, RZ, 0x3c, !PT ;  /* 0x0000002019087812 */ /* 0x040fe400078e3cff */
[----:B------:R-:W-:-:S02]  /*e570*/  LOP3.LUT R7, R25, 0x40, RZ, 0x3c, !PT ;  /* 0x0000004019077812 */ /* 0x000fc400078e3cff */
[----:B0-----:R-:W-:Y:S02]  /*e580*/  LOP3.LUT R6, R25, 0x60, RZ, 0x3c, !PT ;  /* 0x0000006019067812 */ /* 0x001fe400078e3cff */
.L_x_2:
[----:B------:R-:W0:Y:S01]  /*e590*/  S2R R14, SR_TID.X ;  /* 0x00000000000e7919 */ /* 0x000e220000002100 */
[----:B------:R-:W-:Y:S01]  /*e5a0*/  IMAD.MOV.U32 R28, RZ, RZ, R4 ;  /* 0x000000ffff1c7224 */ /* 0x000fe200078e0004 */
[----:B------:R-:W-:Y:S01]  /*e5b0*/  PRMT R13, RZ, 0x7610, R13 ;  /* 0x00007610ff0d7816 */ /* 0x000fe2000000000d */
[----:B------:R-:W-:Y:S01]  /*e5c0*/  IMAD.MOV.U32 R29, RZ, RZ, R5 ;  /* 0x000000ffff1d7224 */ /* 0x000fe200078e0005 */
[----:B------:R-:W1:Y:S04]  /*e5d0*/  S2R R11, SR_TID.X ;  /* 0x00000000000b7919 */ /* 0x000e680000002100 */
[----:B------:R2:W-:Y:S01]  /*e5e0*/  STL [R1+0x150c], R23 ;  /* 0x00150c1701007387 */ /* 0x0005e20000100800 */
[----:B------:R-:W-:Y:S02]  /*e5f0*/  PRMT R6, RZ, 0x7610, R6 ;  /* 0x00007610ff067816 */ /* 0x000fe40000000006 */
[----:B-----5:R-:W-:Y:S01]  /*e600*/  PRMT R16, RZ, 0x7610, R16 ;  /* 0x00007610ff107816 */ /* 0x020fe20000000010 */
[----:B------:R3:W-:Y:S01]  /*e610*/  STL [R1+0x1508], R20 ;  /* 0x0015081401007387 */ /* 0x0007e20000100800 */
[----:B------:R-:W-:-:S02]  /*e620*/  PRMT R9, RZ, 0x7610, R9 ;  /* 0x00007610ff097816 */ /* 0x000fc40000000009 */
[----:B------:R-:W-:Y:S01]  /*e630*/  PRMT R24, RZ, 0x7610, R24 ;  /* 0x00007610ff187816 */ /* 0x000fe20000000018 */
[----:B------:R4:W-:Y:S01]  /*e640*/  STL [R1+0x1504], R22 ;  /* 0x0015041601007387 */ /* 0x0009e20000100800 */
[----:B0-----:R-:W-:-:S03]  /*e650*/  SHF.R.U32.HI R18, RZ, 0x6, R14 ;  /* 0x00000006ff127819 */ /* 0x001fc6000001160e */
[----:B------:R-:W-:Y:S01]  /*e660*/  STL [R1+0x1500], R21 ;  /* 0x0015001501007387 */ /* 0x000fe20000100800 */
[----:B-1----:R-:W-:-:S03]  /*e670*/  SHF.R.U32.HI R10, RZ, 0x6, R11 ;  /* 0x00000006ff0a7819 */ /* 0x002fc6000001160b */
[----:B------:R-:W-:Y:S01]  /*e680*/  STL [R1+0x14fc], R17 ;  /* 0x0014fc1101007387 */ /* 0x000fe20000100800 */
[----:B------:R-:W-:Y:S02]  /*e690*/  SGXT.U32 R18, R18, 0x1 ;  /* 0x000000011212781a */ /* 0x000fe40000000000 */
[----:B------:R-:W-:Y:S01]  /*e6a0*/  SGXT.U32 R10, R10, 0x1 ;  /* 0x000000010a0a781a */ /* 0x000fe20000000000 */
[----:B------:R-:W-:Y:S01]  /*e6b0*/  STL [R1+0x14e0], R3 ;  /* 0x0014e00301007387 */ /* 0x000fe20000100800 */
[----:B------:R-:W-:Y:S02]  /*e6c0*/  ISETP.GE.AND P0, PT, R18, UR4, PT ;  /* 0x0000000412007c0c */ /* 0x000fe4000bf06270 */
[----:B------:R-:W-:Y:S01]  /*e6d0*/  SHF.R.U32.HI R11, RZ, 0x6, R11 ;  /* 0x00000006ff0b7819 */ /* 0x000fe2000001160b */
[----:B------:R-:W-:Y:S01]  /*e6e0*/  STL [R1+0x14e4], R3 ;  /* 0x0014e40301007387 */ /* 0x000fe20000100800 */
[C---:B------:R-:W-:Y:S01]  /*e6f0*/  LOP3.LUT R15, R10.reuse, 0x2, RZ, 0xfc, !PT ;  /* 0x000000020a0f7812 */ /* 0x040fe200078efcff */
[----:B------:R-:W-:Y:S01]  /*e700*/  IMAD R10, R10, c[0x0][0x188], RZ ;  /* 0x000062000a0a7a24 */ /* 0x000fe200078e02ff */
[----:B------:R-:W-:Y:S01]  /*e710*/  SGXT.U32 R11, R11, 0x1 ;  /* 0x000000010b0b781a */ /* 0x000fe20000000000 */
[----:B------:R-:W-:Y:S01]  /*e720*/  STL [R1+0x14e8], R3 ;  /* 0x0014e80301007387 */ /* 0x000fe20000100800 */
[----:B------:R-:W-:Y:S01]  /*e730*/  ISETP.GE.AND P1, PT, R15, UR4, PT ;  /* 0x000000040f007c0c */ /* 0x000fe2000bf26270 */
[----:B------:R-:W-:Y:S01]  /*e740*/  IMAD.WIDE R4, R10, 0x2, R28 ;  /* 0x000000020a047825 */ /* 0x000fe200078e021c */
[----:B------:R-:W-:Y:S01]  /*e750*/  LOP3.LUT R10, R11, 0x4, RZ, 0xfc, !PT ;  /* 0x000000040b0a7812 */ /* 0x000fe200078efcff */
[----:B------:R-:W-:Y:S04]  /*e760*/  STL [R1+0x14ec], R3 ;  /* 0x0014ec0301007387 */ /* 0x000fe80000100800 */
[----:B------:R0:W4:Y:S01]  /*e770*/  @!P0 LDG.E.U16 R13, [R4.64] ;  /* 0x00000006040d8981 */ /* 0x000122000c1e1500 */
[----:B------:R-:W-:-:S03]  /*e780*/  ISETP.GE.AND P0, PT, R10, UR4, PT ;  /* 0x000000040a007c0c */ /* 0x000fc6000bf06270 */
[----:B------:R-:W1:Y:S01]  /*e790*/  S2R R10, SR_TID.X ;  /* 0x00000000000a7919 */ /* 0x000e620000002100 */
[----:B------:R-:W-:Y:S02]  /*e7a0*/  LOP3.LUT R11, R11, 0x2, RZ, 0xfc, !PT ;  /* 0x000000020b0b7812 */ /* 0x000fe400078efcff */
[----:B--2---:R-:W-:Y:S01]  /*e7b0*/  PRMT R23, RZ, 0x7610, R23 ;  /* 0x00007610ff177816 */ /* 0x004fe20000000017 */
[----:B------:R-:W-:Y:S02]  /*e7c0*/  STL [R1+0x14f0], R3 ;  /* 0x0014f00301007387 */ /* 0x000fe40000100800 */
[----:B------:R-:W-:Y:S01]  /*e7d0*/  IMAD R11, R11, c[0x0][0x188], RZ ;  /* 0x000062000b0b7a24 */ /* 0x000fe200078e02ff */
[----:B---3--:R-:W-:Y:S01]  /*e7e0*/  PRMT R20, RZ, 0x7610, R20 ;  /* 0x00007610ff147816 */ /* 0x008fe20000000014 */
[----:B------:R-:W-:Y:S02]  /*e7f0*/  STL [R1+0x14f4], R3 ;  /* 0x0014f40301007387 */ /* 0x000fe40000100800 */
[----:B0-----:R-:W-:-:S02]  /*e800*/  IMAD.WIDE R4, R11, 0x2, R28 ;  /* 0x000000020b047825 */ /* 0x001fc400078e021c */
[----:B------:R-:W0:Y:S04]  /*e810*/  S2R R11, SR_TID.X ;  /* 0x00000000000b7919 */ /* 0x000e280000002100 */
[----:B------:R2:W3:Y:S01]  /*e820*/  @!P1 LDG.E.U16 R6, [R4.64] ;  /* 0x0000000604069981 */ /* 0x0004e2000c1e1500 */
[----:B------:R-:W-:Y:S02]  /*e830*/  PRMT R8, RZ, 0x7610, R8 ;  /* 0x00007610ff087816 */ /* 0x000fe40000000008 */
[----:B------:R-:W-:Y:S01]  /*e840*/  PRMT R12, RZ, 0x7610, R12 ;  /* 0x00007610ff0c7816 */ /* 0x000fe2000000000c */
[----:B------:R-:W-:Y:S01]  /*e850*/  STL [R1+0x14f8], R3 ;  /* 0x0014f80301007387 */ /* 0x000fe20000100800 */
[----:B-1----:R-:W-:-:S04]  /*e860*/  SHF.R.U32.HI R10, RZ, 0x6, R10 ;  /* 0x00000006ff0a7819 */ /* 0x002fc8000001160a */
[----:B------:R-:W-:-:S04]  /*e870*/  SGXT.U32 R10, R10, 0x1 ;  /* 0x000000010a0a781a */ /* 0x000fc80000000000 */
[C---:B------:R-:W-:Y:S02]  /*e880*/  LOP3.LUT R15, R10.reuse, 0x6, RZ, 0xfc, !PT ;  /* 0x000000060a0f7812 */ /* 0x040fe400078efcff */
[----:B------:R-:W-:-:S05]  /*e890*/  LOP3.LUT R10, R10, 0x4, RZ, 0xfc, !PT ;  /* 0x000000040a0a7812 */ /* 0x000fca00078efcff */
[----:B------:R-:W-:-:S04]  /*e8a0*/  IMAD R10, R10, c[0x0][0x188], RZ ;  /* 0x000062000a0a7a24 */ /* 0x000fc800078e02ff */
[----:B--2---:R-:W-:Y:S02]  /*e8b0*/  IMAD.WIDE R4, R10, 0x2, R28 ;  /* 0x000000020a047825 */ /* 0x004fe400078e021c */
[----:B------:R-:W1:Y:S01]  /*e8c0*/  S2R R10, SR_TID.X ;  /* 0x00000000000a7919 */ /* 0x000e620000002100 */
[----:B------:R-:W-:Y:S02]  /*e8d0*/  ISETP.GE.AND P1, PT, R15, UR4, PT ;  /* 0x000000040f007c0c */ /* 0x000fe4000bf26270 */
[--C-:B0-----:R-:W-:Y:S01]  /*e8e0*/  SHF.R.U32.HI R15, RZ, 0x6, R11.reuse ;  /* 0x00000006ff0f7819 */ /* 0x101fe2000001160b */
[----:B------:R0:W2:Y:S01]  /*e8f0*/  @!P0 LDG.E.U16 R16, [R4.64] ;  /* 0x0000000604108981 */ /* 0x0000a2000c1e1500 */
[----:B------:R-:W-:Y:S02]  /*e900*/  SHF.R.U32.HI R11, RZ, 0x6, R11 ;  /* 0x00000006ff0b7819 */ /* 0x000fe4000001160b */
[----:B------:R-:W-:Y:S02]  /*e910*/  SGXT.U32 R15, R15, 0x1 ;  /* 0x000000010f0f781a */ /* 0x000fe40000000000 */
[----:B------:R-:W-:-:S02]  /*e920*/  SGXT.U32 R11, R11, 0x1 ;  /* 0x000000010b0b781a */ /* 0x000fc40000000000 */
[----:B------:R-:W-:-:S04]  /*e930*/  LOP3.LUT R15, R15, 0x8, RZ, 0xfc, !PT ;  /* 0x000000080f0f7812 */ /* 0x000fc800078efcff */
[----:B------:R-:W-:Y:S02]  /*e940*/  ISETP.GE.AND P0, PT, R15, UR4, PT ;  /* 0x000000040f007c0c */ /* 0x000fe4000bf06270 */
[----:B------:R-:W-:Y:S02]  /*e950*/  LOP3.LUT R15, R11, 0x6, RZ, 0xfc, !PT ;  /* 0x000000060b0f7812 */ /* 0x000fe400078efcff */
[----:B-1----:R-:W-:-:S03]  /*e960*/  SHF.R.U32.HI R11, RZ, 0x6, R10 ;  /* 0x00000006ff0b7819 */ /* 0x002fc6000001160a */
[----:B------:R-:W-:Y:S01]  /*e970*/  IMAD R15, R15, c[0x0][0x188], RZ ;  /* 0x000062000f0f7a24 */ /* 0x000fe200078e02ff */
[----:B------:R-:W-:-:S03]  /*e980*/  SGXT.U32 R11, R11, 0x1 ;  /* 0x000000010b0b781a */ /* 0x000fc60000000000 */
[----:B0-----:R-:W-:Y:S01]  /*e990*/  IMAD.WIDE R4, R15, 0x2, R28 ;  /* 0x000000020f047825 */ /* 0x001fe200078e021c */
[----:B------:R-:W-:Y:S02]  /*e9a0*/  LOP3.LUT R15, R11, 0xa, RZ, 0xfc, !PT ;  /* 0x0000000a0b0f7812 */ /* 0x000fe400078efcff */
[----:B------:R-:W0:Y:S01]  /*e9b0*/  S2R R11, SR_TID.X ;  /* 0x00000000000b7919 */ /* 0x000e220000002100 */
[----:B------:R-:W-:-:S03]  /*e9c0*/  SHF.R.U32.HI R10, RZ, 0x6, R10 ;  /* 0x00000006ff0a7819 */ /* 0x000fc6000001160a */
[----:B------:R1:W2:Y:S01]  /*e9d0*/  @!P1 LDG.E.U16 R23, [R4.64] ;  /* 0x0000000604179981 */ /* 0x0002a2000c1e1500 */
[----:B------:R-:W-:Y:S02]  /*e9e0*/  SGXT.U32 R10, R10, 0x1 ;  /* 0x000000010a0a781a */ /* 0x000fe40000000000 */
[----:B------:R-:W-:Y:S02]  /*e9f0*/  ISETP.GE.AND P1, PT, R15, UR4, PT ;  /* 0x000000040f007c0c */ /* 0x000fe4000bf26270 */
[----:B------:R-:W-:-:S05]  /*ea00*/  LOP3.LUT R15, R10, 0x8, RZ, 0xfc, !PT ;  /* 0x000000080a0f7812 */ /* 0x000fca00078efcff */
[----:B------:R-:W-:-:S04]  /*ea10*/  IMAD R15, R15, c[0x0][0x188], RZ ;  /* 0x000062000f0f7a24 */ /* 0x000fc800078e02ff */
[----:B-1----:R-:W-:-:S05]  /*ea20*/  IMAD.WIDE R4, R15, 0x2, R28 ;  /* 0x000000020f047825 */ /* 0x002fca00078e021c */
[----:B------:R1:W2:Y:S01]  /*ea30*/  @!P0 LDG.E.U16 R9, [R4.64] ;  /* 0x0000000604098981 */ /* 0x0002a2000c1e1500 */
[----:B0-----:R-:W-:-:S04]  /*ea40*/  SHF.R.U32.HI R10, RZ, 0x6, R11 ;  /* 0x00000006ff0a7819 */ /* 0x001fc8000001160b */
[----:B------:R-:W-:Y:S02]  /*ea50*/  SGXT.U32 R10, R10, 0x1 ;  /* 0x000000010a0a781a */ /* 0x000fe40000000000 */
[----:B------:R-:W-:Y:S02]  /*ea60*/  SHF.R.U32.HI R15, RZ, 0x6, R11 ;  /* 0x00000006ff0f7819 */ /* 0x000fe4000001160b */
[C---:B------:R-:W-:Y:S02]  /*ea70*/  LOP3.LUT R11, R10.reuse, 0xc, RZ, 0xfc, !PT ;  /* 0x0000000c0a0b7812 */ /* 0x040fe400078efcff */
[----:B------:R-:W-:Y:S02]  /*ea80*/  LOP3.LUT R10, R10, 0xa, RZ, 0xfc, !PT ;  /* 0x0000000a0a0a7812 */ /* 0x000fe400078efcff */
[----:B------:R-:W-:-:S03]  /*ea90*/  ISETP.GE.AND P0, PT, R11, UR4, PT ;  /* 0x000000040b007c0c */ /* 0x000fc6000bf06270 */
[----:B------:R-:W-:Y:S01]  /*eaa0*/  IMAD R10, R10, c[0x0][0x188], RZ ;  /* 0x000062000a0a7a24 */ /* 0x000fe200078e02ff */
[----:B-1----:R-:W-:-:S03]  /*eab0*/  PRMT R5, RZ, 0x7610, R5 ;  /* 0x00007610ff057816 */ /* 0x002fc60000000005 */
[----:B------:R-:W-:-:S05]  /*eac0*/  IMAD.WIDE R10, R10, 0x2, R28 ;  /* 0x000000020a0a7825 */ /* 0x000fca00078e021c */
[----:B------:R0:W2:Y:S04]  /*ead0*/  @!P1 LDG.E.U16 R5, [R10.64] ;  /* 0x000000060a059981 */ /* 0x0000a8000c1e1500 */
[----:B0-----:R-:W0:Y:S01]  /*eae0*/  S2R R11, SR_TID.X ;  /* 0x00000000000b7919 */ /* 0x001e220000002100 */
[----:B------:R-:W-:-:S04]  /*eaf0*/  SGXT.U32 R15, R15, 0x1 ;  /* 0x000000010f0f781a */ /* 0x000fc80000000000 */
[----:B------:R-:W-:-:S04]  /*eb00*/  LOP3.LUT R15, R15, 0xe, RZ, 0xfc, !PT ;  /* 0x0000000e0f0f7812 */ /* 0x000fc800078efcff */
[----:B------:R-:W-:Y:S02]  /*eb10*/  ISETP.GE.AND P1, PT, R15, UR4, PT ;  /* 0x000000040f007c0c */ /* 0x000fe4000bf26270 */
[----:B------:R-:W1:Y:S01]  /*eb20*/  S2R R15, SR_TID.X ;  /* 0x00000000000f7919 */ /* 0x000e620000002100 */
[----:B0-----:R-:W-:-:S04]  /*eb30*/  SHF.R.U32.HI R11, RZ, 0x6, R11 ;  /* 0x00000006ff0b7819 */ /* 0x001fc8000001160b */
[----:B------:R-:W-:-:S04]  /*eb40*/  SGXT.U32 R11, R11, 0x1 ;  /* 0x000000010b0b781a */ /* 0x000fc80000000000 */
[----:B------:R-:W-:-:S05]  /*eb50*/  LOP3.LUT R11, R11, 0xc, RZ, 0xfc, !PT ;  /* 0x0000000c0b0b7812 */ /* 0x000fca00078efcff */
[----:B------:R-:W-:-:S04]  /*eb60*/  IMAD R11, R11, c[0x0][0x188], RZ ;  /* 0x000062000b0b7a24 */ /* 0x000fc800078e02ff */
[----:B------:R-:W-:-:S05]  /*eb70*/  IMAD.WIDE R10, R11, 0x2, R28 ;  /* 0x000000020b0a7825 */ /* 0x000fca00078e021c */
[----:B------:R1:W2:Y:S02]  /*eb80*/  @!P0 LDG.E.U16 R24, [R10.64] ;  /* 0x000000060a188981 */ /* 0x0002a4000c1e1500 */
[----:B-1----:R-:W-:-:S04]  /*eb90*/  SHF.R.U32.HI R11, RZ, 0x6, R15 ;  /* 0x00000006ff0b7819 */ /* 0x002fc8000001160f */
[----:B------:R-:W-:-:S04]  /*eba0*/  SGXT.U32 R11, R11, 0x1 ;  /* 0x000000010b0b781a */ /* 0x000fc80000000000 */
[C---:B------:R-:W-:Y:S02]  /*ebb0*/  LOP3.LUT R10, R11.reuse, 0x10, RZ, 0xfc, !PT ;  /* 0x000000100b0a7812 */ /* 0x040fe400078efcff */
[----:B------:R-:W-:Y:S02]  /*ebc0*/  LOP3.LUT R11, R11, 0xe, RZ, 0xfc, !PT ;  /* 0x0000000e0b0b7812 */ /* 0x000fe400078efcff */
[----:B------:R-:W-:-:S03]  /*ebd0*/  ISETP.GE.AND P0, PT, R10, UR4, PT ;  /* 0x000000040a007c0c */ /* 0x000fc6000bf06270 */
[----:B------:R-:W-:-:S04]  /*ebe0*/  IMAD R11, R11, c[0x0][0x188], RZ ;  /* 0x000062000b0b7a24 */ /* 0x000fc800078e02ff */
[----:B------:R-:W-:-:S05]  /*ebf0*/  IMAD.WIDE R10, R11, 0x2, R28 ;  /* 0x000000020b0a7825 */ /* 0x000fca00078e021c */
[----:B------:R0:W2:Y:S01]  /*ec00*/  @!P1 LDG.E.U16 R20, [R10.64] ;  /* 0x000000060a149981 */ /* 0x0000a2000c1e1500 */
[----:B------:R-:W-:-:S03]  /*ec10*/  SHF.R.U32.HI R15, RZ, 0x6, R15 ;  /* 0x00000006ff0f7819 */ /* 0x000fc6000001160f */
        /* <DEDUP_REMOVED lines=18> */
[----:B------:R0:W2:Y:S04]  /*ed40*/  @!P1 LDG.E.U16 R12, [R10.64] ;  /* 0x000000060a0c9981 */ /* 0x0000a8000c1e1500 */
[----:B0-----:R-:W0:Y:S01]  /*ed50*/  S2R R11, SR_TID.X ;  /* 0x00000000000b7919 */ /* 0x001e220000002100 */
[----:B------:R-:W-:Y:S02]  /*ed60*/  SHF.R.U32.HI R15, RZ, 0x6, R15 ;  /* 0x00000006ff0f7819 */ /* 0x000fe4000001160f */
[----:B------:R-:W-:Y:S02]  /*ed70*/  PRMT R7, RZ, 0x7610, R7 ;  /* 0x00007610ff077816 */ /* 0x000fe40000000007 */
[----:B------:R-:W-:Y:S02]  /*ed80*/  SGXT.U32 R15, R15, 0x1 ;  /* 0x000000010f0f781a */ /* 0x000fe40000000000 */
[----:B0-----:R-:W-:-:S04]  /*ed90*/  SHF.R.U32.HI R11, RZ, 0x6, R11 ;  /* 0x00000006ff0b7819 */ /* 0x001fc8000001160b */
[----:B------:R-:W-:-:S04]  /*eda0*/  SGXT.U32 R11, R11, 0x1 ;  /* 0x000000010b0b781a */ /* 0x000fc80000000000 */
[----:B------:R-:W-:-:S05]  /*edb0*/  LOP3.LUT R11, R11, 0x18, RZ, 0xfc, !PT ;  /* 0x000000180b0b7812 */ /* 0x000fca00078efcff */
[----:B------:R-:W-:-:S04]  /*edc0*/  IMAD R11, R11, c[0x0][0x188], RZ ;  /* 0x000062000b0b7a24 */ /* 0x000fc800078e02ff */
[----:B------:R-:W-:Y:S01]  /*edd0*/  IMAD.WIDE R10, R11, 0x2, R28 ;  /* 0x000000020b0a7825 */ /* 0x000fe200078e021c */
[----:B------:R-:W-:-:S04]  /*ede0*/  LOP3.LUT R15, R15, 0x14, RZ, 0xfc, !PT ;  /* 0x000000140f0f7812 */ /* 0x000fc800078efcff */
[----:B------:R0:W2:Y:S01]  /*edf0*/  @!P2 LDG.E.U16 R7, [R10.64] ;  /* 0x000000060a07a981 */ /* 0x0000a2000c1e1500 */
[----:B------:R-:W-:-:S03]  /*ee00*/  ISETP.GE.AND P0, PT, R15, UR4, PT ;  /* 0x000000040f007c0c */ /* 0x000fc6000bf06270 */
[----:B------:R-:W1:Y:S04]  /*ee10*/  S2R R15, SR_TID.X ;  /* 0x00000000000f7919 */ /* 0x000e680000002100 */
[----:B0-----:R-:W0:Y:S01]  /*ee20*/  S2R R11, SR_TID.X ;  /* 0x00000000000b7919 */ /* 0x001e220000002100 */
[----:B----4-:R-:W-:Y:S02]  /*ee30*/  PRMT R22, RZ, 0x7610, R22 ;  /* 0x00007610ff167816 */ /* 0x010fe40000000016 */
[----:B-1----:R-:W-:Y:S02]  /*ee40*/  SHF.R.U32.HI R15, RZ, 0x6, R15 ;  /* 0x00000006ff0f7819 */ /* 0x002fe4000001160f */
[----:B0-----:R-:W-:-:S04]  /*ee50*/  SHF.R.U32.HI R11, RZ, 0x6, R11 ;  /* 0x00000006ff0b7819 */ /* 0x001fc8000001160b */
[----:B------:R-:W-:Y:S02]  /*ee60*/  SGXT.U32 R11, R11, 0x1 ;  /* 0x000000010b0b781a */ /* 0x000fe40000000000 */
[----:B------:R-:W-:Y:S02]  /*ee70*/  SGXT.U32 R15, R15, 0x1 ;  /* 0x000000010f0f781a */ /* 0x000fe40000000000 */
[----:B------:R-:W-:-:S04]  /*ee80*/  LOP3.LUT R11, R11, 0x16, RZ, 0xfc, !PT ;  /* 0x000000160b0b7812 */ /* 0x000fc800078efcff */
[----:B------:R-:W-:Y:S02]  /*ee90*/  ISETP.GE.AND P1, PT, R11, UR4, PT ;  /* 0x000000040b007c0c */ /* 0x000fe4000bf26270 */
[----:B------:R-:W-:Y:S02]  /*eea0*/  LOP3.LUT R11, R15, 0x14, RZ, 0xfc, !PT ;  /* 0x000000140f0b7812 */ /* 0x000fe400078efcff */
[----:B------:R-:W-:-:S03]  /*eeb0*/  SHF.R.U32.HI R15, RZ, 0x6, R14 ;  /* 0x00000006ff0f7819 */ /* 0x000fc6000001160e */
[----:B------:R-:W-:Y:S01]  /*eec0*/  IMAD R11, R11, c[0x0][0x188], RZ ;  /* 0x000062000b0b7a24 */ /* 0x000fe200078e02ff */
[----:B------:R-:W-:-:S03]  /*eed0*/  SGXT.U32 R15, R15, 0x1 ;  /* 0x000000010f0f781a */ /* 0x000fc60000000000 */
[----:B------:R-:W-:-:S05]  /*eee0*/  IMAD.WIDE R10, R11, 0x2, R28 ;  /* 0x000000020b0a7825 */ /* 0x000fca00078e021c */
[----:B------:R0:W4:Y:S01]  /*eef0*/  @!P0 LDG.E.U16 R22, [R10.64] ;  /* 0x000000060a168981 */ /* 0x000122000c1e1500 */
[----:B------:R-:W-:Y:S02]  /*ef00*/  PRMT R19, RZ, 0x7610, R19 ;  /* 0x00007610ff137816 */ /* 0x000fe40000000013 */
[C---:B0-----:R-:W-:Y:S02]  /*ef10*/  LOP3.LUT R11, R15.reuse, 0x1a, RZ, 0xfc, !PT ;  /* 0x0000001a0f0b7812 */ /* 0x041fe400078efcff */
[----:B------:R-:W-:Y:S02]  /*ef20*/  LOP3.LUT R15, R15, 0x16, RZ, 0xfc, !PT ;  /* 0x000000160f0f7812 */ /* 0x000fe400078efcff */
[----:B------:R-:W-:-:S03]  /*ef30*/  ISETP.GE.AND P0, PT, R11, UR4, PT ;  /* 0x000000040b007c0c */ /* 0x000fc6000bf06270 */
[----:B------:R-:W-:-:S04]  /*ef40*/  IMAD R15, R15, c[0x0][0x188], RZ ;  /* 0x000062000f0f7a24 */ /* 0x000fc800078e02ff */
[----:B------:R-:W-:-:S05]  /*ef50*/  IMAD.WIDE R10, R15, 0x2, R28 ;  /* 0x000000020f0a7825 */ /* 0x000fca00078e021c */
[----:B------:R0:W4:Y:S01]  /*ef60*/  @!P1 LDG.E.U16 R19, [R10.64] ;  /* 0x000000060a139981 */ /* 0x000122000c1e1500 */
[----:B------:R-:W-:-:S03]  /*ef70*/  SHF.R.U32.HI R14, RZ, 0x6, R14 ;  /* 0x00000006ff0e7819 */ /* 0x000fc6000001160e */
[----:B---3--:R-:W-:Y:S01]  /*ef80*/  STL [R1+0x14d0], R6 ;  /* 0x0014d00601007387 */ /* 0x008fe20000100800 */
[----:B------:R-:W-:-:S03]  /*ef90*/  SGXT.U32 R14, R14, 0x1 ;  /* 0x000000010e0e781a */ /* 0x000fc60000000000 */
[----:B------:R-:W-:Y:S04]  /*efa0*/  STL [R1+0x14d4], R6 ;  /* 0x0014d40601007387 */ /* 0x000fe80000100800 */
[----:B------:R-:W-:Y:S04]  /*efb0*/  STL [R1+0x14d8], R6 ;  /* 0x0014d80601007387 */ /* 0x000fe80000100800 */
[----:B------:R-:W-:Y:S01]  /*efc0*/  STL [R1+0x14dc], R6 ;  /* 0x0014dc0601007387 */ /* 0x000fe20000100800 */
[----:B------:R-:W-:-:S03]  /*efd0*/  LOP3.LUT R15, R14, 0x1c, RZ, 0xfc, !PT ;  /* 0x0000001c0e0f7812 */ /* 0x000fc600078efcff */
[----:B--2---:R-:W-:Y:S01]  /*efe0*/  STL [R1+0x14c8], R16 ;  /* 0x0014c81001007387 */ /* 0x004fe20000100800 */
[----:B------:R-:W-:-:S03]  /*eff0*/  LOP3.LUT R14, R14, 0x1a, RZ, 0xfc, !PT ;  /* 0x0000001a0e0e7812 */ /* 0x000fc600078efcff */
[----:B------:R-:W-:Y:S04]  /*f000*/  STL [R1+0x14cc], R16 ;  /* 0x0014cc1001007387 */ /* 0x000fe80000100800 */
[----:B------:R1:W-:Y:S01]  /*f010*/  STL [R1+0xc], R23 ;  /* 0x00000c1701007387 */ /* 0x0003e20000100800 */
[----:B------:R-:W-:Y:S01]  /*f020*/  IMAD R14, R14, c[0x0][0x188], RZ ;  /* 0x000062000e0e7a24 */ /* 0x000fe200078e02ff */
[----:B------:R-:W-:Y:S02]  /*f030*/  ISETP.GE.AND P1, PT, R15, UR4, PT ;  /* 0x000000040f007c0c */ /* 0x000fe4000bf26270 */
[----:B-1----:R-:W2:Y:S01]  /*f040*/  LDL.LU R23, [R1+0x150c] ;  /* 0x00150c0001177983 */ /* 0x002ea20000300800 */
[----:B0-----:R-:W-:Y:S01]  /*f050*/  PRMT R11, RZ, 0x7610, R11 ;  /* 0x00007610ff0b7816 */ /* 0x001fe2000000000b */
[----:B------:R-:W-:Y:S01]  /*f060*/  IMAD.WIDE R14, R14, 0x2, R28 ;  /* 0x000000020e0e7825 */ /* 0x000fe200078e021c */
[----:B------:R-:W-:-:S04]  /*f070*/  PRMT R25, RZ, 0x7610, R25 ;  /* 0x00007610ff197816 */ /* 0x000fc80000000019 */
[----:B------:R0:W3:Y:S04]  /*f080*/  @!P0 LDG.E.U16 R11, [R14.64] ;  /* 0x000000060e0b8981 */ /* 0x0000e8000c1e1500 */
[----:B------:R1:W-:Y:S04]  /*f090*/  STL [R1+0x14], R20 ;  /* 0x0000141401007387 */ /* 0x0003e80000100800 */
[----:B-1----:R-:W2:Y:S01]  /*f0a0*/  LDL.LU R20, [R1+0x1508] ;  /* 0x0015080001147983 */ /* 0x002ea20000300800 */
[----:B------:R-:W-:-:S03]  /*f0b0*/  PRMT R21, RZ, 0x7610, R21 ;  /* 0x00007610ff157816 */ /* 0x000fc60000000015 */
[----:B----4-:R1:W-:Y:S04]  /*f0c0*/  STL [R1], R22 ;  /* 0x0000001601007387 */ /* 0x0103e80000100800 */
[----:B-1----:R-:W4:Y:S04]  /*f0d0*/  LDL.LU R22, [R1+0x1504] ;  /* 0x0015040001167983 */ /* 0x002f280000300800 */
[----:B------:R1:W-:Y:S02]  /*f0e0*/  STL [R1+0x8], R19 ;  /* 0x0000081301007387 */ /* 0x0003e40000100800 */
[----:B-1----:R-:W-:-:S02]  /*f0f0*/  LOP3.LUT R19, R18, 0x1e, RZ, 0xfc, !PT ;  /* 0x0000001e12137812 */ /* 0x002fc400078efcff */
[----:B------:R-:W-:-:S05]  /*f100*/  LOP3.LUT R18, R18, 0x1c, RZ, 0xfc, !PT ;  /* 0x0000001c12127812 */ /* 0x000fca00078efcff */
[----:B------:R-:W-:-:S04]  /*f110*/  IMAD R18, R18, c[0x0][0x188], RZ ;  /* 0x0000620012127a24 */ /* 0x000fc800078e02ff */
[----:B0-----:R-:W-:Y:S01]  /*f120*/  IMAD.WIDE R14, R18, 0x2, R28 ;  /* 0x00000002120e7825 */ /* 0x001fe200078e021c */
[----:B------:R-:W-:Y:S01]  /*f130*/  ISETP.GE.AND P0, PT, R19, UR4, PT ;  /* 0x0000000413007c0c */ /* 0x000fe2000bf06270 */
[----:B------:R-:W2:Y:S04]  /*f140*/  LDL R18, [R1+0x834] ;  /* 0x0008340001127983 */ /* 0x000ea80000100800 */
[----:B------:R0:W2:Y:S04]  /*f150*/  @!P1 LDG.E.U16 R25, [R14.64] ;  /* 0x000000060e199981 */ /* 0x0000a8000c1e1500 */
[----:B------:R-:W3:Y:S04]  /*f160*/  LDL R19, [R1+0x8e4] ;  /* 0x0008e40001137983 */ /* 0x000ee80000100800 */
[----:B0-----:R-:W0:Y:S02]  /*f170*/  S2R R15, SR_TID.X ;  /* 0x00000000000f7919 */ /* 0x001e240000002100 */
[----:B0-----:R-:W-:-:S04]  /*f180*/  SHF.R.U32.HI R15, RZ, 0x6, R15 ;  /* 0x00000006ff0f7819 */ /* 0x001fc8000001160f */
[----:B------:R-:W-:-:S04]  /*f190*/  SGXT.U32 R15, R15, 0x1 ;  /* 0x000000010f0f781a */ /* 0x000fc80000000000 */
[----:B------:R-:W-:-:S05]  /*f1a0*/  LOP3.LUT R15, R15, 0x1e, RZ, 0xfc, !PT ;  /* 0x0000001e0f0f7812 */ /* 0x000fca00078efcff */
[----:B------:R-:W-:-:S04]  /*f1b0*/  IMAD R15, R15, c[0x0][0x188], RZ ;  /* 0x000062000f0f7a24 */ /* 0x000fc800078e02ff */
[----:B------:R-:W-:-:S05]  /*f1c0*/  IMAD.WIDE R14, R15, 0x2, R28 ;  /* 0x000000020f0e7825 */ /* 0x000fca00078e021c */
[----:B------:R0:W3:Y:S04]  /*f1d0*/  @!P0 LDG.E.U16 R21, [R14.64] ;  /* 0x000000060e158981 */ /* 0x0000e8000c1e1500 */
[----:B0-----:R-:W0:Y:S02]  /*f1e0*/  S2R R15, SR_TID.X ;  /* 0x00000000000f7919 */ /* 0x001e240000002100 */
[----:B0-----:R-:W-:Y:S02]  /*f1f0*/  LOP3.LUT R14, R15, 0x1f, RZ, 0xc0, !PT ;  /* 0x0000001f0f0e7812 */ /* 0x001fe400078ec0ff */
[----:B--2---:R-:W-:Y:S04]  /*f200*/  STL [R1+0x14bc], R25 ;  /* 0x0014bc1901007387 */ /* 0x004fe80000100800 */
[----:B------:R-:W-:Y:S04]  /*f210*/  STL [R1+0x14c0], R25 ;  /* 0x0014c01901007387 */ /* 0x000fe80000100800 */
[----:B------:R0:W-:Y:S04]  /*f220*/  STL [R1+0x984], R28 ;  /* 0x0009841c01007387 */ /* 0x0001e80000100800 */
[----:B0-----:R-:W2:Y:S04]  /*f230*/  LDL.LU R28, [R1+0x6dc] ;  /* 0x0006dc00011c7983 */ /* 0x001ea80000300800 */
[----:B------:R0:W-:Y:S04]  /*f240*/  STL [R1+0x980], R29 ;  /* 0x0009801d01007387 */ /* 0x0001e80000100800 */
[----:B0-----:R-:W2:Y:S04]  /*f250*/  LDL.LU R29, [R1+0x82c] ;  /* 0x00082c00011d7983 */ /* 0x001ea80000300800 */
[----:B---3--:R0:W-:Y:S04]  /*f260*/  STL [R1+0x4], R21 ;  /* 0x0000041501007387 */ /* 0x0081e80000100800 */
[----:B0-----:R-:W3:Y:S04]  /*f270*/  LDL.LU R21, [R1+0x1500] ;  /* 0x0015000001157983 */ /* 0x001ee80000300800 */
[----:B------:R-:W2:Y:S01]  /*f280*/  LDL R15, [R1+0x838] ;  /* 0x00083800010f7983 */ /* 0x000ea20000100800 */
[----:B------:R-:W-:-:S02]  /*f290*/  ISETP.GE.AND P0, PT, R14, UR4, PT ;  /* 0x000000040e007c0c */ /* 0x000fc4000bf06270 */
[----:B------:R-:W-:Y:S02]  /*f2a0*/  PRMT R17, RZ, 0x7610, R17 ;  /* 0x00007610ff117816 */ /* 0x000fe40000000011 */
[----:B------:R-:W-:Y:S01]  /*f2b0*/  PRMT R27, RZ, 0x7610, R27 ;  /* 0x00007610ff1b7816 */ /* 0x000fe2000000001b */
[----:B------:R-:W-:Y:S01]  /*f2c0*/  BAR.SYNC.DEFER_BLOCKING 0x0 ;  /* 0x0000000000007b1d */ /* 0x000fe20000010000 */
[----:B--2--5:R-:W-:-:S05]  /*f2d0*/  IADD3 R14, P1, R15, R2, RZ ;  /* 0x000000020f0e7210 */ /* 0x024fca0007f3e0ff */
[----:B------:R-:W2:Y:S02]  /*f2e0*/  LDL R15, [R1+0x6e0] ;  /* 0x0006e000010f7983 */ /* 0x000ea40000100800 */
[----:B--2---:R-:W-:-:S05]  /*f2f0*/  IMAD.X R15, R15, 0x1, R0, P1 ;  /* 0x000000010f0f7824 */ /* 0x004fca00008e0600 */
[----:B------:R0:W2:Y:S02]  /*f300*/  @!P0 LDG.E.U16 R17, [R14.64] ;  /* 0x000000060e118981 */ /* 0x0000a4000c1e1500 */
[----:B0-----:R-:W-:-:S05]  /*f310*/  IADD3 R14, P1, R19, R2, RZ ;  /* 0x00000002130e7210 */ /* 0x001fca0007f3e0ff */
[----:B------:R-:W-:-:S05]  /*f320*/  IMAD.X R15, R18, 0x1, R0, P1 ;  /* 0x00000001120f7824 */ /* 0x000fca00008e0600 */
[----:B------:R0:W3:Y:S01]  /*f330*/  @!P0 LDG.E.U16 R27, [R14.64] ;  /* 0x000000060e1b8981 */ /* 0x0000e2000c1e1500 */
[----:B------:R-:W-:Y:S02]  /*f340*/  IADD3 R18, P1, R29, R2, RZ ;  /* 0x000000021d127210 */ /* 0x000fe40007f3e0ff */
[----:B------:R-:W-:-:S03]  /*f350*/  PRMT R26, RZ, 0x7610, R26 ;  /* 0x00007610ff1a7816 */ /* 0x000fc6000000001a */
[----:B------:R-:W-:-:S05]  /*f360*/  IMAD.X R19, R28, 0x1, R0, P1 ;  /* 0x000000011c137824 */ /* 0x000fca00008e0600 */
[----:B------:R-:W4:Y:S04]  /*f370*/  @!P0 LDG.E.U16 R26, [R18.64] ;  /* 0x00000006121a8981 */ /* 0x000f28000c1e1500 */
[----:B--2---:R1:W-:Y:S04]  /*f380*/  STL [R1+0x84], R17 ;  /* 0x0000841101007387 */ /* 0x0043e80000100800 */
[----:B-1----:R-:W2:Y:S04]  /*f390*/  LDL.LU R17, [R1+0x14fc] ;  /* 0x0014fc0001117983 */ /* 0x002ea80000300800 */
[----:B0-----:R-:W2:Y:S04]  /*f3a0*/  LDL R15, [R1+0x8dc] ;  /* 0x0008dc00010f7983 */ /* 0x001ea80000100800 */
[----:B---3--:R-:W-:Y:S04]  /*f3b0*/  STL [R1+0x14ac], R27 ;  /* 0x0014ac1b01007387 */ /* 0x008fe80000100800 */
[----:B------:R-:W-:Y:S04]  /*f3c0*/  STL [R1+0x14b0], R27 ;  /* 0x0014b01b01007387 */ /* 0x000fe80000100800 */
[----:B------:R0:W-:Y:S04]  /*f3d0*/  STL [R1+0x988], R29 ;  /* 0x0009881d01007387 */ /* 0x0001e80000100800 */
[----:B0-----:R-:W3:Y:S04]  /*f3e0*/  LDL.LU R29, [R1+0x828] ;  /* 0x00082800011d7983 */ /* 0x001ee80000300800 */
[----:B------:R0:W-:Y:S04]  /*f3f0*/  STL [R1+0x98c], R28 ;  /* 0x00098c1c01007387 */ /* 0x0001e80000100800 */
[----:B0-----:R-:W3:Y:S01]  /*f400*/  LDL.LU R28, [R1+0x6d0] ;  /* 0x0006d000011c7983 */ /* 0x001ee20000300800 */
[----:B------:R-:W-:-:S03]  /*f410*/  PRMT R10, RZ, 0x7610, R10 ;  /* 0x00007610ff0a7816 */ /* 0x000fc6000000000a */
[----:B----4-:R-:W-:Y:S04]  /*f420*/  STL [R1+0x14a8], R26 ;  /* 0x0014a81a01007387 */ /* 0x010fe80000100800 */
[----:B------:R-:W-:Y:S04]  /*f430*/  STL [R1+0x14b4], R26 ;  /* 0x0014b41a01007387 */ /* 0x000fe80000100800 */
[----:B------:R-:W-:Y:S04]  /*f440*/  STL [R1+0x14b8], R26 ;  /* 0x0014b81a01007387 */ /* 0x000fe80000100800 */
[----:B------:R-:W-:Y:S04]  /*f450*/  STL [R1+0x14c4], R26 ;  /* 0x0014c41a01007387 */ /* 0x000fe80000100800 */
[----:B------:R-:W4:Y:S01]  /*f460*/  LDL R27, [R1+0x580] ;  /* 0x00058000011b7983 */ /* 0x000f220000100800 */
[----:B--2---:R-:W-:-:S05]  /*f470*/  IADD3 R14, P1, R15, R2, RZ ;  /* 0x000000020f0e7210 */ /* 0x004fca0007f3e0ff */
[----:B---3--:R-:W-:Y:S01]  /*f480*/  IMAD.X R15, R29, 0x1, R0, P1 ;  /* 0x000000011d0f7824 */ /* 0x008fe200008e0600 */
[----:B------:R0:W-:Y:S04]  /*f490*/  STL [R1+0x990], R29 ;  /* 0x0009901d01007387 */ /* 0x0001e80000100800 */
[----:B------:R1:W2:Y:S04]  /*f4a0*/  @!P0 LDG.E.U16 R10, [R14.64] ;  /* 0x000000060e0a8981 */ /* 0x0002a8000c1e1500 */
[----:B0-----:R-:W3:Y:S04]  /*f4b0*/  LDL.LU R29, [R1+0x81c] ;  /* 0x00081c00011d7983 */ /* 0x001ee80000300800 */
[----:B-1----:R-:W2:Y:S01]  /*f4c0*/  LDL R15, [R1+0x588] ;  /* 0x00058800010f7983 */ /* 0x002ea20000100800 */
[----:B------:R-:W-:-:S03]  /*f4d0*/  IADD3 R14, P1, R28, R2, RZ ;  /* 0x000000021c0e7210 */ /* 0x000fc60007f3e0ff */
[----:B------:R0:W-:Y:S04]  /*f4e0*/  STL [R1+0x994], R28 ;  /* 0x0009941c01007387 */ /* 0x0001e80000100800 */
[----:B0-----:R-:W3:Y:S01]  /*f4f0*/  LDL.LU R28, [R1+0x6cc] ;  /* 0x0006cc00011c7983 */ /* 0x001ee20000300800 */
[----:B------:R-:W-:Y:S02]  /*f500*/  PRMT R23, RZ, 0x7610, R23 ;  /* 0x00007610ff177816 */ /* 0x000fe40000000017 */
[----:B------:R-:W-:Y:S01]  /*f510*/  PRMT R18, RZ, 0x7610, R18 ;  /* 0x00007610ff127816 */ /* 0x000fe20000000012 */
[----:B--2---:R-:W-:-:S05]  /*f520*/  IMAD.X R15, R15, 0x1, R0, P1 ;  /* 0x000000010f0f7824 */ /* 0x004fca00008e0600 */
[----:B------:R3:W2:Y:S02]  /*f530*/  @!P0 LDG.E.U16 R23, [R14.64] ;  /* 0x000000060e178981 */ /* 0x0006a4000c1e1500 */
[----:B---3--:R-:W-:Y:S02]  /*f540*/  IADD3 R14, P1, R29, R2, RZ ;  /* 0x000000021d0e7210 */ /* 0x008fe40007f3e0ff */
[----:B------:R-:W-:Y:S03]  /*f550*/  STL [R1+0x998], R29 ;  /* 0x0009981d01007387 */ /* 0x000fe60000100800 */
[----:B------:R-:W-:Y:S01]  /*f560*/  IMAD.X R15, R28, 0x1, R0, P1 ;  /* 0x000000011c0f7824 */ /* 0x000fe200008e0600 */
[----:B------:R0:W-:Y:S04]  /*f570*/  STL [R1+0x99c], R28 ;  /* 0x00099c1c01007387 */ /* 0x0001e80000100800 */
[----:B------:R1:W3:Y:S04]  /*f580*/  @!P0 LDG.E.U16 R18, [R14.64] ;  /* 0x000000060e128981 */ /* 0x0002e8000c1e1500 */
[----:B0-----:R-:W2:Y:S04]  /*f590*/  LDL.LU R28, [R1+0x818] ;  /* 0x00081800011c7983 */ /* 0x001ea80000300800 */
[----:B-1----:R-:W2:Y:S01]  /*f5a0*/  LDL R15, [R1+0x8d4] ;  /* 0x0008d400010f7983 */ /* 0x002ea20000100800 */
[----:B------:R-:W-:-:S02]  /*f5b0*/  PRMT R20, RZ, 0x7610, R20 ;  /* 0x00007610ff147816 */ /* 0x000fc40000000014 */
[----:B--2---:R-:W-:-:S05]  /*f5c0*/  IADD3 R14, P1, R15, R2, RZ ;  /* 0x000000020f0e7210 */ /* 0x004fca0007f3e0ff */
[----:B------:R-:W-:Y:S01]  /*f5d0*/  IMAD.X R15, R28, 0x1, R0, P1 ;  /* 0x000000011c0f7824 */ /* 0x000fe200008e0600 */
[----:B------:R-:W-:Y:S04]  /*f5e0*/  STL [R1+0x9a0], R28 ;  /* 0x0009a01c01007387 */ /* 0x000fe80000100800 */
[----:B------:R0:W2:Y:S04]  /*f5f0*/  @!P0 LDG.E.U16 R20, [R14.64] ;  /* 0x000000060e148981 */ /* 0x0000a8000c1e1500 */
[----:B0-----:R-:W2:Y:S01]  /*f600*/  LDL R15, [R1+0x6c0] ;  /* 0x0006c000010f7983 */ /* 0x001ea20000100800 */
[----:B------:R-:W-:-:S02]  /*f610*/  PRMT R22, RZ, 0x7610, R22 ;  /* 0x00007610ff167816 */ /* 0x000fc40000000016 */
[----:B--2---:R-:W-:-:S05]  /*f620*/  IADD3 R14, P1, R15, R2, RZ ;  /* 0x000000020f0e7210 */ /* 0x004fca0007f3e0ff */
[----:B----4-:R-:W-:Y:S01]  /*f630*/  IMAD.X R15, R27, 0x1, R0, P1 ;  /* 0x000000011b0f7824 */ /* 0x010fe200008e0600 */
[----:B------:R-:W-:Y:S01]  /*f640*/  PRMT R21, RZ, 0x7610, R21 ;  /* 0x00007610ff157816 */ /* 0x000fe20000000015 */
[----:B------:R-:W2:Y:S04]  /*f650*/  LDL R27, [R1+0x8c4] ;  /* 0x0008c400011b7983 */ /* 0x000ea80000100800 */
[----:B------:R0:W4:Y:S04]  /*f660*/  @!P0 LDG.E.U16 R22, [R14.64] ;  /* 0x000000060e168981 */ /* 0x000128000c1e1500 */
[----:B0-----:R-:W2:Y:S02]  /*f670*/  LDL R15, [R1+0x80c] ;  /* 0x00080c00010f7983 */ /* 0x001ea40000100800 */
[----:B--2---:R-:W-:-:S02]  /*f680*/  IADD3 R14, P1, R15, R2, RZ ;  /* 0x000000020f0e7210 */ /* 0x004fc40007f3e0ff */
[----:B------:R-:W2:Y:S03]  /*f690*/  LDL R15, [R1+0x6bc] ;  /* 0x0006bc00010f7983 */ /* 0x000ea60000100800 */
[----:B--2---:R-:W-:-:S05]  /*f6a0*/  IMAD.X R15, R15, 0x1, R0, P1 ;  /* 0x000000010f0f7824 */ /* 0x004fca00008e0600 */
[----:B------:R0:W2:Y:S04]  /*f6b0*/  @!P0 LDG.E.U16 R21, [R14.64] ;  /* 0x000000060e158981 */ /* 0x0000a8000c1e1500 */
[----:B0-----:R-:W2:Y:S02]  /*f6c0*/  LDL R15, [R1+0x8cc] ;  /* 0x0008cc00010f7983 */ /* 0x001ea40000100800 */
[----:B--2---:R-:W-:Y:S02]  /*f6d0*/  IADD3 R14, P1, R15, R2, RZ ;  /* 0x000000020f0e7210 */ /* 0x004fe40007f3e0ff */
[----:B------:R-:W2:Y:S01]  /*f6e0*/  LDL R15, [R1+0x808] ;  /* 0x00080800010f7983 */ /* 0x000ea20000100800 */
[----:B------:R-:W-:Y:S02]  /*f6f0*/  PRMT R19, RZ, 0x7610, R19 ;  /* 0x00007610ff137816 */ /* 0x000fe40000000013 */
        /* <DEDUP_REMOVED lines=14> */
[----:B0-----:R-:W2:Y:S01]  /*f7e0*/  LDL R15, [R1+0x7f8] ;  /* 0x0007f800010f7983 */ /* 0x001ea20000100800 */
[----:B------:R-:W-:Y:S02]  /*f7f0*/  IADD3 R14, P1, R27, R2, RZ ;  /* 0x000000021b0e7210 */ /* 0x000fe40007f3e0ff */
[----:B------:R-:W-:Y:S01]  /*f800*/  PRMT R3, RZ, 0x7610, R3 ;  /* 0x00007610ff037816 */ /* 0x000fe20000000003 */
[----:B------:R-:W3:Y:S02]  /*f810*/  LDL R27, [R1+0x568] ;  /* 0x00056800011b7983 */ /* 0x000ee40000100800 */
[----:B--2---:R-:W-:-:S05]  /*f820*/  IMAD.X R15, R15, 0x1, R0, P1 ;  /* 0x000000010f0f7824 */ /* 0x004fca00008e0600 */
[----:B------:R-:W2:Y:S04]  /*f830*/  @!P0 LDG.E.U16 R3, [R14.64] ;  /* 0x000000060e038981 */ /* 0x000ea8000c1e1500 */
[----:B--2---:R0:W-:Y:S04]  /*f840*/  STL [R1+0x10], R3 ;  /* 0x0000100301007387 */ /* 0x0041e80000100800 */
[----:B0-----:R-:W2:Y:S04]  /*f850*/  LDL.LU R3, [R1+0x14f8] ;  /* 0x0014f80001037983 */ /* 0x001ea80000300800 */
[----:B------:R-:W2:Y:S02]  /*f860*/  LDL R15, [R1+0x6a0] ;  /* 0x0006a000010f7983 */ /* 0x000ea40000100800 */
[----:B--2---:R-:W-:-:S02]  /*f870*/  IADD3 R14, P1, R15, R2, RZ ;  /* 0x000000020f0e7210 */ /* 0x004fc40007f3e0ff */
[----:B------:R-:W2:Y:S01]  /*f880*/  LDL R15, [R1+0x570] ;  /* 0x00057000010f7983 */ /* 0x000ea20000100800 */
[----:B------:R-:W-:Y:S02]  /*f890*/  PRMT R3, RZ, 0x7610, R3 ;  /* 0x00007610ff037816 */ /* 0x000fe40000000003 */
        /* <DEDUP_REMOVED lines=20> */
[----:B------:R-:W3:Y:S01]  /*f9e0*/  LDL R15, [R1+0x690] ;  /* 0x00069000010f7983 */ /* 0x000ee20000100800 */
[----:B--2---:R-:W-:-:S02]  /*f9f0*/  PRMT R3, RZ, 0x7610, R3 ;  /* 0x00007610ff037816 */ /* 0x004fc40000000003 */
[----:B---3--:R-:W-:-:S05]  /*fa00*/  IADD3 R14, P1, R15, R2, RZ ;  /* 0x000000020f0e7210 */ /* 0x008fca0007f3e0ff */
[----:B------:R-:W-:Y:S02]  /*fa10*/  IMAD.X R15, R27, 0x1, R0, P1 ;  /* 0x000000011b0f7824 */ /* 0x000fe400008e0600 */
[----:B------:R-:W2:Y:S04]  /*fa20*/  LDL R27, [R1+0x67c] ;  /* 0x00067c00011b7983 */ /* 0x000ea80000100800 */
[----:B------:R-:W3:Y:S04]  /*fa30*/  @!P0 LDG.E.U16 R3, [R14.64] ;  /* 0x000000060e038981 */ /* 0x000ee8000c1e1500 */
[----:B---3--:R0:W-:Y:S04]  /*fa40*/  STL [R1+0x34], R3 ;  /* 0x0000340301007387 */ /* 0x0081e80000100800 */
[----:B0-----:R-:W3:Y:S04]  /*fa50*/  LDL.LU R3, [R1+0x14e8] ;  /* 0x0014e80001037983 */ /* 0x001ee80000300800 */
[----:B------:R-:W2:Y:S02]  /*fa60*/  LDL R15, [R1+0x7dc] ;  /* 0x0007dc00010f7983 */ /* 0x000ea40000100800 */
[----:B--2---:R-:W-:-:S02]  /*fa70*/  IADD3 R14, P1, R15, R2, RZ ;  /* 0x000000020f0e7210 */ /* 0x004fc40007f3e0ff */
[----:B------:R-:W2:Y:S01]  /*fa80*/  LDL R15, [R1+0x68c] ;  /* 0x00068c00010f7983 */ /* 0x000ea20000100800 */
[----:B------:R-:W-:Y:S02]  /*fa90*/  PRMT R25, RZ, 0x7610, R25 ;  /* 0x00007610ff197816 */ /* 0x000fe40000000019 */
[----:B--2---:R-:W-:-:S05]  /*faa0*/  IMAD.X R15, R15, 0x1, R0, P1 ;  /* 0x000000010f0f7824 */ /* 0x004fca00008e0600 */
[----:B------:R0:W2:Y:S04]  /*fab0*/  @!P0 LDG.E.U16 R25, [R14.64] ;  /* 0x000000060e198981 */ /* 0x0000a8000c1e1500 */
[----:B0-----:R-:W3:Y:S04]  /*fac0*/  LDL R15, [R1+0x8b4] ;  /* 0x0008b400010f7983 */ /* 0x001ee80000100800 */
[----:B--2---:R0:W-:Y:S01]  /*fad0*/  STL [R1+0x3c], R25 ;  /* 0x00003c1901007387 */ /* 0x0041e20000100800 */
[----:B---3--:R-:W-:-:S03]  /*fae0*/  IADD3 R14, P1, R15, R2, RZ ;  /* 0x000000020f0e7210 */ /* 0x008fc60007f3e0ff */
[----:B0-----:R-:W2:Y:S04]  /*faf0*/  LDL R25, [R1+0x8ac] ;  /* 0x0008ac0001197983 */ /* 0x001ea80000100800 */
[----:B------:R-:W3:Y:S01]  /*fb00*/  LDL R15, [R1+0x7d8] ;  /* 0x0007d800010f7983 */ /* 0x000ee20000100800 */
[----:B------:R-:W-:Y:S01]  /*fb10*/  PRMT R3, RZ, 0x7610, R3 ;  /* 0x00007610ff037816 */ /* 0x000fe20000000003 */
[----:B---3--:R-:W-:-:S05]  /*fb20*/  IMAD.X R15, R15, 0x1, R0, P1 ;  /* 0x000000010f0f7824 */ /* 0x008fca00008e0600 */
[----:B------:R-:W3:Y:S04]  /*fb30*/  @!P0 LDG.E.U16 R3, [R14.64] ;  /* 0x000000060e038981 */ /* 0x000ee8000c1e1500 */
[----:B---3--:R0:W-:Y:S04]  /*fb40*/  STL [R1+0x44], R3 ;  /* 0x0000440301007387 */ /* 0x0081e80000100800 */
[----:B0-----:R-:W3:Y:S04]  /*fb50*/  LDL.LU R3, [R1+0x14e4] ;  /* 0x0014e40001037983 */ /* 0x001ee80000300800 */
[----:B------:R-:W2:Y:S02]  /*fb60*/  LDL R15, [R1+0x680] ;  /* 0x00068000010f7983 */ /* 0x000ea40000100800 */
[----:B--2---:R-:W-:-:S02]  /*fb70*/  IADD3 R14, P1, R15, R2, RZ ;  /* 0x000000020f0e7210 */ /* 0x004fc40007f3e0ff */
[----:B------:R-:W2:Y:S01]  /*fb80*/  LDL R15, [R1+0x560] ;  /* 0x00056000010f7983 */ /* 0x000ea20000100800 */
[----:B---3--:R-:W-:Y:S02]  /*fb90*/  PRMT R3, RZ, 0x7610, R3 ;  /* 0x00007610ff037816 */ /* 0x008fe40000000003 */
[----:B--2---:R-:W-:-:S05]  /*fba0*/  IMAD.X R15, R15, 0x1, R0, P1 ;  /* 0x000000010f0f7824 */ /* 0x004fca00008e0600 */
[----:B------:R-:W2:Y:S04]  /*fbb0*/  @!P0 LDG.E.U16 R3, [R14.64] ;  /* 0x000000060e038981 */ /* 0x000ea8000c1e1500 */
[----:B--2---:R0:W-:Y:S04]  /*fbc0*/  STL [R1+0x68], R3 ;  /* 0x0000680301007387 */ /* 0x0041e80000100800 */
[----:B0-----:R-:W2:Y:S04]  /*fbd0*/  LDL.LU R3, [R1+0x14e0] ;  /* 0x0014e00001037983 */ /* 0x001ea80000300800 */
[----:B------:R-:W3:Y:S01]  /*fbe0*/  LDL R15, [R1+0x7cc] ;  /* 0x0007cc00010f7983 */ /* 0x000ee20000100800 */
[----:B------:R-:W-:-:S02]  /*fbf0*/  PRMT R6, RZ, 0x7610, R6 ;  /* 0x00007610ff067816 */ /* 0x000fc40000000006 */
[----:B---3--:R-:W-:-:S05]  /*fc00*/  IADD3 R14, P1, R15, R2, RZ ;  /* 0x000000020f0e7210 */ /* 0x008fca0007f3e0ff */
[----:B------:R-:W-:Y:S02]  /*fc10*/  IMAD.X R15, R27, 0x1, R0, P1 ;  /* 0x000000011b0f7824 */ /* 0x000fe400008e0600 */
[----:B------:R-:W3:Y:S04]  /*fc20*/  LDL R27, [R1+0x66c] ;  /* 0x00066c00011b7983 */ /* 0x000ee80000100800 */
[----:B------:R-:W2:Y:S04]  /*fc30*/  @!P0 LDG.E.U16 R6, [R14.64] ;  /* 0x000000060e068981 */ /* 0x000ea8000c1e1500 */
[----:B--2---:R0:W-:Y:S04]  /*fc40*/  STL [R1+0x64], R6 ;  /* 0x0000640601007387 */ /* 0x0041e80000100800 */
[----:B0-----:R-:W2:Y:S04]  /*fc50*/  LDL.LU R6, [R1+0x14dc] ;  /* 0x0014dc0001067983 */ /* 0x001ea80000300800 */
[----:B------:R-:W3:Y:S01]  /*fc60*/  LDL R15, [R1+0x7c8] ;  /* 0x0007c800010f7983 */ /* 0x000ee20000100800 */
[----:B------:R-:W-:-:S03]  /*fc70*/  IADD3 R14, P1, R25, R2, RZ ;  /* 0x00000002190e7210 */ /* 0x000fc60007f3e0ff */
[----:B------:R0:W-:Y:S04]  /*fc80*/  STS.U16 [R3+0x8400], R9 ;  /* 0x0084000903007388 */ /* 0x0001e80000000400 */
[----:B------:R-:W4:Y:S04]  /*fc90*/  LDL R25, [R1+0x7b8] ;  /* 0x0007b80001197983 */ /* 0x000f280000100800 */
[----:B0-----:R-:W4:Y:S01]  /*fca0*/  LDL R9, [R1+0x670] ;  /* 0x0006700001097983 */ /* 0x001f220000100800 */
[----:B--2---:R-:W-:Y:S01]  /*fcb0*/  PRMT R6, RZ, 0x7610, R6 ;  /* 0x00007610ff067816 */ /* 0x004fe20000000006 */
[----:B---3--:R-:W-:-:S05]  /*fcc0*/  IMAD.X R15, R15, 0x1, R0, P1 ;  /* 0x000000010f0f7824 */ /* 0x008fca00008e0600 */
[----:B------:R-:W2:Y:S04]  /*fcd0*/  @!P0 LDG.E.U16 R6, [R14.64] ;  /* 0x000000060e068981 */ /* 0x000ea8000c1e1500 */
[----:B------:R4:W-:Y:S02]  /*fce0*/  STS.U16 [R3+0x8800], R8 ;  /* 0x0088000803007388 */ /* 0x0009e40000000400 */
[----:B----4-:R-:W-:Y:S02]  /*fcf0*/  IADD3 R8, P1, R9, R2, RZ ;  /* 0x0000000209087210 */ /* 0x010fe40007f3e0ff */
[----:B--2---:R0:W-:Y:S04]  /*fd00*/  STL [R1+0x60], R6 ;  /* 0x0000600601007387 */ /* 0x0041e80000100800 */
[----:B0-----:R-:W2:Y:S04]  /*fd10*/  LDL.LU R6, [R1+0x14d8] ;  /* 0x0014d80001067983 */ /* 0x001ea80000300800 */
[----:B------:R-:W3:Y:S01]  /*fd20*/  LDL R9, [R1+0x558] ;  /* 0x0005580001097983 */ /* 0x000ee20000100800 */
[----:B--2---:R-:W-:Y:S01]  /*fd30*/  PRMT R6, RZ, 0x7610, R6 ;  /* 0x00007610ff067816 */ /* 0x004fe20000000006 */
[----:B---3--:R-:W-:-:S05]  /*fd40*/  IMAD.X R9, R9, 0x1, R0, P1 ;  /* 0x0000000109097824 */ /* 0x008fca00008e0600 */
[----:B------:R-:W2:Y:S04]  /*fd50*/  @!P0 LDG.E.U16 R6, [R8.64] ;  /* 0x0000000608068981 */ /* 0x000ea8000c1e1500 */
[----:B--2---:R0:W-:Y:S04]  /*fd60*/  STL [R1+0x5c], R6 ;  /* 0x00005c0601007387 */ /* 0x0041e80000100800 */
[----:B0-----:R-:W2:Y:S04]  /*fd70*/  LDL.LU R6, [R1+0x14d4] ;  /* 0x0014d40001067983 */ /* 0x001ea80000300800 */
[----:B------:R-:W3:Y:S01]  /*fd80*/  LDL R9, [R1+0x7bc] ;  /* 0x0007bc0001097983 */ /* 0x000ee20000100800 */
[----:B--2---:R-:W-:-:S02]  /*fd90*/  PRMT R6, RZ, 0x7610, R6 ;  /* 0x00007610ff067816 */ /* 0x004fc40000000006 */
[----:B---3--:R-:W-:-:S05]  /*fda0*/  IADD3 R8, P1, R9, R2, RZ ;  /* 0x0000000209087210 */ /* 0x008fca0007f3e0ff */
[----:B------:R-:W-:Y:S01]  /*fdb0*/  IMAD.X R9, R27, 0x1, R0, P1 ;  /* 0x000000011b097824 */ /* 0x000fe200008e0600 */
[----:B------:R0:W-:Y:S04]  /*fdc0*/  STS.U16 [R3+0x8c00], R7 ;  /* 0x008c000703007388 */ /* 0x0001e80000000400 */
[----:B------:R-:W2:Y:S04]  /*fdd0*/  @!P0 LDG.E.U16 R6, [R8.64] ;  /* 0x0000000608068981 */ /* 0x000ea8000c1e1500 */
[----:B------:R-:W3:Y:S04]  /*fde0*/  LDL R27, [R1+0x550] ;  /* 0x00055000011b7983 */ /* 0x000ee80000100800 */
[----:B0-----:R-:W4:Y:S04]  /*fdf0*/  LDL R7, [R1+0x8a4] ;  /* 0x0008a40001077983 */ /* 0x001f280000100800 */
[----:B--2---:R0:W-:Y:S04]  /*fe00*/  STL [R1+0x58], R6 ;  /* 0x0000580601007387 */ /* 0x0041e80000100800 */
[----:B0-----:R-:W2:Y:S01]  /*fe10*/  LDL.LU R6, [R1+0x14d0] ;  /* 0x0014d00001067983 */ /* 0x001ea20000300800 */
[----:B------:R-:W-:-:S03]  /*fe20*/  LOP3.LUT R9, R3, 0x20, RZ, 0x3c, !PT ;  /* 0x0000002003097812 */ /* 0x000fc600078e3cff */
[----:B------:R0:W-:Y:S01]  /*fe30*/  STS.U16 [R3+0x8000], R13 ;  /* 0x0080000d03007388 */ /* 0x0001e20000000400 */
[----:B------:R-:W-:-:S03]  /*fe40*/  PRMT R16, RZ, 0x7610, R16 ;  /* 0x00007610ff107816 */ /* 0x000fc60000000010 */
[----:B------:R-:W3:Y:S01]  /*fe50*/  LDL R8, [R1+0x7a8] ;  /* 0x0007a80001087983 */ /* 0x000ee20000100800 */
[----:B0-----:R-:W-:-:S03]  /*fe60*/  PRMT R13, RZ, 0x7610, R13 ;  /* 0x00007610ff0d7816 */ /* 0x001fc6000000000d */
[----:B--2---:R4:W-:Y:S02]  /*fe70*/  STS.U16 [R9+0x8100], R6 ;  /* 0x0081000609007388 */ /* 0x0049e40000000400 */
[----:B----4-:R-:W-:Y:S02]  /*fe80*/  IADD3 R6, P1, R7, R2, RZ ;  /* 0x0000000207067210 */ /* 0x010fe40007f3e0ff */
[----:B------:R-:W2:Y:S03]  /*fe90*/  LDL R9, [R1+0x65c] ;  /* 0x00065c0001097983 */ /* 0x000ea60000100800 */
[----:B------:R-:W-:Y:S02]  /*fea0*/  IMAD.X R7, R25, 0x1, R0, P1 ;  /* 0x0000000119077824 */ /* 0x000fe400008e0600 */
[----:B------:R-:W4:Y:S04]  /*feb0*/  LDL R25, [R1+0x89c] ;  /* 0x00089c0001197983 */ /* 0x000f280000100800 */
[----:B------:R0:W2:Y:S04]  /*fec0*/  @!P0 LDG.E.U16 R13, [R6.64] ;  /* 0x00000006060d8981 */ /* 0x0000a8000c1e1500 */
[----:B0-----:R-:W2:Y:S01]  /*fed0*/  LDL R7, [R1+0x660] ;  /* 0x0006600001077983 */ /* 0x001ea20000100800 */
[----:B------:R-:W-:-:S05]  /*fee0*/  LOP3.LUT R6, R3, 0x20, RZ, 0x3c, !PT ;  /* 0x0000002003067812 */ /* 0x000fca00078e3cff */
[----:B------:R2:W-:Y:S02]  /*fef0*/  STS.U16 [R6+0x8500], R5 ;  /* 0x0085000506007388 */ /* 0x0005e40000000400 */
[----:B--2---:R-:W-:-:S05]  /*ff00*/  IADD3 R6, P1, R7, R2, RZ ;  /* 0x0000000207067210 */ /* 0x004fca0007f3e0ff */
[----:B---3--:R-:W-:-:S05]  /*ff10*/  IMAD.X R7, R27, 0x1, R0, P1 ;  /* 0x000000011b077824 */ /* 0x008fca00008e0600 */
[----:B------:R-:W2:Y:S04]  /*ff20*/  @!P0 LDG.E.U16 R16, [R6.64] ;  /* 0x0000000606108981 */ /* 0x000ea8000c1e1500 */
[----:B------:R-:W-:Y:S04]  /*ff30*/  STL [R1+0x1498], R13 ;  /* 0x0014980d01007387 */ /* 0x000fe80000100800 */
[----:B------:R-:W-:Y:S04]  /*ff40*/  STL [R1+0x149c], R13 ;  /* 0x00149c0d01007387 */ /* 0x000fe80000100800 */
[----:B------:R-:W-:Y:S04]  /*ff50*/  STL [R1+0x14a0], R13 ;  /* 0x0014a00d01007387 */ /* 0x000fe80000100800 */
[----:B------:R-:W-:Y:S04]  /*ff60*/  STL [R1+0x14a4], R13 ;  /* 0x0014a40d01007387 */ /* 0x000fe80000100800 */
[----:B------:R-:W3:Y:S04]  /*ff70*/  LDL R27, [R1+0x548] ;  /* 0x00054800011b7983 */ /* 0x000ee80000100800 */
[----:B--2---:R0:W-:Y:S04]  /*ff80*/  STL [R1+0x54], R16 ;  /* 0x0000541001007387 */ /* 0x0041e80000100800 */
[----:B0-----:R-:W2:Y:S04]  /*ff90*/  LDL.LU R16, [R1+0x14cc] ;  /* 0x0014cc0001107983 */ /* 0x001ea80000300800 */
[----:B------:R-:W3:Y:S01]  /*ffa0*/  LDL R7, [R1+0x7ac] ;  /* 0x0007ac0001077983 */ /* 0x000ee20000100800 */
[----:B------:R-:W-:-:S05]  /*ffb0*/  LOP3.LUT R6, R3, 0x20, RZ, 0x3c, !PT ;  /* 0x0000002003067812 */ /* 0x000fca00078e3cff */
[----:B------:R3:W-:Y:S01]  /*ffc0*/  STS.U16 [R6+0x8900], R12 ;  /* 0x0089000c06007388 */ /* 0x0007e20000000400 */
[----:B--2---:R-:W-:Y:S02]  /*ffd0*/  PRMT R16, RZ, 0x7610, R16 ;  /* 0x00007610ff107816 */ /* 0x004fe40000000010 */
[----:B---3--:R-:W-:-:S05]  /*ffe0*/  IADD3 R6, P1, R7, R2, RZ ;  /* 0x0000000207067210 */ /* 0x008fca0007f3e0ff */
[----:B------:R-:W-:Y:S01]  /*fff0*/  IMAD.X R7, R9, 0x1, R0, P1 ;  /* 0x0000000109077824 */ /* 0x000fe200008e0600 */
[----:B------:R-:W-:Y:S01]  /*10000*/  PRMT R15, RZ, 0x7610, R15 ;  /* 0x00007610ff0f7816 */ /* 0x000fe2000000000f */
[----:B------:R-:W2:Y:S04]  /*10010*/  LDL R9, [R1+0x64c] ;  /* 0x00064c0001097983 */ /* 0x000ea80000100800 */
[----:B------:R0:W3:Y:S02]  /*10020*/  @!P0 LDG.E.U16 R16, [R6.64] ;  /* 0x0000000606108981 */ /* 0x0000e4000c1e1500 */
[----:B0-----:R-:W-:Y:S02]  /*10030*/  LOP3.LUT R7, R3, 0x20, RZ, 0x3c, !PT ;  /* 0x0000002003077812 */ /* 0x001fe400078e3cff */
[----:B----4-:R-:W-:-:S03]  /*10040*/  IADD3 R6, P1, R25, R2, RZ ;  /* 0x0000000219067210 */ /* 0x010fc60007f3e0ff */
[----:B------:R0:W-:Y:S02]  /*10050*/  STS.U16 [R7+0x8d00], R11 ;  /* 0x008d000b07007388 */ /* 0x0001e40000000400 */
[----:B0-----:R-:W-:-:S05]  /*10060*/  IMAD.X R7, R8, 0x1, R0, P1 ;  /* 0x0000000108077824 */ /* 0x001fca00008e0600 */
[----:B------:R0:W4:Y:S04]  /*10070*/  @!P0 LDG.E.U16 R15, [R6.64] ;  /* 0x00000006060f8981 */ /* 0x000128000c1e1500 */
[----:B---3--:R1:W-:Y:S04]  /*10080*/  STL [R1+0x50], R16 ;  /* 0x0000501001007387 */ /* 0x0083e80000100800 */
[----:B-1----:R-:W3:Y:S04]  /*10090*/  LDL.LU R16, [R1+0x14c8] ;  /* 0x0014c80001107983 */ /* 0x002ee80000300800 */
[----:B0-----:R-:W2:Y:S01]  /*100a0*/  LDL R7, [R1+0x650] ;  /* 0x0006500001077983 */ /* 0x001ea20000100800 */
[----:B------:R-:W-:-:S02]  /*100b0*/  PRMT R14, RZ, 0x7610, R14 ;  /* 0x00007610ff0e7816 */ /* 0x000fc4000000000e */
[----:B------:R-:W-:Y:S01]  /*100c0*/  PRMT R26, RZ, 0x7610, R26 ;  /* 0x00007610ff1a7816 */ /* 0x000fe2000000001a */
[----:B------:R-:W3:Y:S01]  /*100d0*/  LDL R8, [R1+0x798] ;  /* 0x0007980001087983 */ /* 0x000ee20000100800 */
[----:B--2---:R-:W-:-:S05]  /*100e0*/  IADD3 R6, P1, R7, R2, RZ ;  /* 0x0000000207067210 */ /* 0x004fca0007f3e0ff */
[----:B------:R-:W-:Y:S02]  /*100f0*/  IMAD.X R7, R27, 0x1, R0, P1 ;  /* 0x000000011b077824 */ /* 0x000fe400008e0600 */
[----:B------:R-:W2:Y:S04]  /*10100*/  LDL R27, [R1+0x540] ;  /* 0x00054000011b7983 */ /* 0x000ea80000100800 */
[----:B------:R0:W2:Y:S04]  /*10110*/  @!P0 LDG.E.U16 R14, [R6.64] ;  /* 0x00000006060e8981 */ /* 0x0000a8000c1e1500 */
[----:B0-----:R-:W2:Y:S02]  /*10120*/  LDL R7, [R1+0x79c] ;  /* 0x00079c0001077983 */ /* 0x001ea40000100800 */
[----:B--2---:R-:W-:-:S05]  /*10130*/  IADD3 R6, P1, R7, R2, RZ ;  /* 0x0000000207067210 */ /* 0x004fca0007f3e0ff */
[----:B------:R-:W-:Y:S02]  /*10140*/  IMAD.X R7, R9, 0x1, R0, P1 ;  /* 0x0000000109077824 */ /* 0x000fe400008e0600 */
[----:B------:R-:W2:Y:S04]  /*10150*/  LDL R9, [R1+0x63c] ;  /* 0x00063c0001097983 */ /* 0x000ea80000100800 */
[----:B------:R-:W2:Y:S01]  /*10160*/  @!P0 LDG.E.U16 R26, [R6.64] ;  /* 0x00000006061a8981 */ /* 0x000ea2000c1e1500 */
[----:B------:R-:W-:-:S03]  /*10170*/  LOP3.LUT R25, R3, 0x40, RZ, 0x3c, !PT ;  /* 0x0000004003197812 */ /* 0x000fc600078e3cff */
[----:B--2---:R0:W-:Y:S04]  /*10180*/  STL [R1+0x4c], R26 ;  /* 0x00004c1a01007387 */ /* 0x0041e80000100800 */
[----:B0-----:R-:W2:Y:S04]  /*10190*/  LDL.LU R26, [R1+0x14c4] ;  /* 0x0014c400011a7983 */ /* 0x001ea80000300800 */
[----:B------:R-:W2:Y:S04]  /*101a0*/  LDL.LU R6, [R1] ;  /* 0x0000000001067983 */ /* 0x000ea80000300800 */
[----:B------:R-:W4:Y:S04]  /*101b0*/  LDL R7, [R1+0x894] ;  /* 0x0008940001077983 */ /* 0x000f280000100800 */
[----:B---3--:R-:W-:Y:S04]  /*101c0*/  STS.U16 [R25+0x8200], R16 ;  /* 0x0082001019007388 */ /* 0x008fe80000000400 */
[----:B------:R-:W-:Y:S04]  /*101d0*/  STS.U16 [R25+0x8600], R24 ;  /* 0x0086001819007388 */ /* 0x000fe80000000400 */
[----:B--2---:R0:W-:Y:S04]  /*101e0*/  STS.U16 [R25+0x8a00], R6 ;  /* 0x008a000619007388 */ /* 0x0041e80000000400 */
[----:B0-----:R-:W2:Y:S01]  /*101f0*/  LDL.LU R25, [R1+0x14c0] ;  /* 0x0014c00001197983 */ /* 0x001ea20000300800 */
[----:B----4-:R-:W-:-:S05]  /*10200*/  IADD3 R6, P1, R7, R2, RZ ;  /* 0x0000000207067210 */ /* 0x010fca0007f3e0ff */
[----:B------:R-:W-:Y:S02]  /*10210*/  IMAD.X R7, R8, 0x1, R0, P1 ;  /* 0x0000000108077824 */ /* 0x000fe400008e0600 */
[----:B------:R-:W3:Y:S01]  /*10220*/  LDL R8, [R1+0x788] ;  /* 0x0007880001087983 */ /* 0x000ee20000100800 */
[----:B--2---:R-:W-:-:S06]  /*10230*/  PRMT R25, RZ, 0x7610, R25 ;  /* 0x00007610ff197816 */ /* 0x004fcc0000000019 */
[----:B------:R-:W2:Y:S04]  /*10240*/  @!P0 LDG.E.U16 R25, [R6.64] ;  /* 0x0000000606198981 */ /* 0x000ea8000c1e1500 */
[----:B--2---:R0:W-:Y:S04]  /*10250*/  STL [R1+0x48], R25 ;  /* 0x0000481901007387 */ /* 0x0041e80000100800 */
[----:B0-----:R-:W2:Y:S04]  /*10260*/  LDL.LU R25, [R1+0x14bc] ;  /* 0x0014bc0001197983 */ /* 0x001ea80000300800 */
[----:B------:R-:W4:Y:S01]  /*10270*/  LDL R7, [R1+0x640] ;  /* 0x0006400001077983 */ /* 0x000f220000100800 */
[----:B------:R-:W-:-:S02]  /*10280*/  LOP3.LUT R6, R3, 0x40, RZ, 0x3c, !PT ;  /* 0x0000004003067812 */ /* 0x000fc400078e3cff */
[----:B------:R-:W-:-:S03]  /*10290*/  PRMT R29, RZ, 0x7610, R29 ;  /* 0x00007610ff1d7816 */ /* 0x000fc6000000001d */
[----:B--2---:R4:W-:Y:S02]  /*102a0*/  STS.U16 [R6+0x8e00], R25 ;  /* 0x008e001906007388 */ /* 0x0049e40000000400 */
[----:B----4-:R-:W-:-:S05]  /*102b0*/  IADD3 R6, P1, R7, R2, RZ ;  /* 0x0000000207067210 */ /* 0x010fca0007f3e0ff */
[----:B------:R-:W-:-:S05]  /*102c0*/  IMAD.X R7, R27, 0x1, R0, P1 ;  /* 0x000000011b077824 */ /* 0x000fca00008e0600 */
[----:B------:R0:W2:Y:S04]  /*102d0*/  @!P0 LDG.E.U16 R29, [R6.64] ;  /* 0x00000006061d8981 */ /* 0x0000a8000c1e1500 */
[----:B0-----:R-:W4:Y:S04]  /*102e0*/  LDL.LU R6, [R1+0xc] ;  /* 0x00000c0001067983 */ /* 0x001f280000300800 */
[----:B------:R-:W2:Y:S01]  /*102f0*/  LDL R7, [R1+0x78c] ;  /* 0x00078c0001077983 */ /* 0x000ea20000100800 */
[----:B------:R-:W-:Y:S02]  /*10300*/  LOP3.LUT R27, R3, 0x60, RZ, 0x3c, !PT ;  /* 0x00000060031b7812 */ /* 0x000fe400078e3cff */
[----:B------:R-:W-:-:S03]  /*10310*/  PRMT R26, RZ, 0x7610, R26 ;  /* 0x00007610ff1a7816 */ /* 0x000fc6000000001a */
[----:B----4-:R2:W-:Y:S02]  /*10320*/  STS.U16 [R27+0x8300], R6 ;  /* 0x008300061b007388 */ /* 0x0105e40000000400 */
[----:B--2---:R-:W-:-:S05]  /*10330*/  IADD3 R6, P1, R7, R2, RZ ;  /* 0x0000000207067210 */ /* 0x004fca0007f3e0ff */
[----:B------:R-:W-:-:S05]  /*10340*/  IMAD.X R7, R9, 0x1, R0, P1 ;  /* 0x0000000109077824 */ /* 0x000fca00008e0600 */
[----:B------:R-:W2:Y:S04]  /*10350*/  @!P0 LDG.E.U16 R26, [R6.64] ;  /* 0x00000006061a8981 */ /* 0x000ea8000c1e1500 */
[----:B------:R-:W-:Y:S04]  /*10360*/  STL [R1+0x1494], R29 ;  /* 0x0014941d01007387 */ /* 0x000fe80000100800 */
[----:B------:R-:W4:Y:S04]  /*10370*/  LDL R9, [R1+0x62c] ;  /* 0x00062c0001097983 */ /* 0x000f280000100800 */
[----:B--2---:R0:W-:Y:S04]  /*10380*/  STL [R1+0x38], R26 ;  /* 0x0000381a01007387 */ /* 0x0041e80000100800 */
[----:B0-----:R-:W2:Y:S04]  /*10390*/  LDL.LU R26, [R1+0x14b8] ;  /* 0x0014b800011a7983 */ /* 0x001ea80000300800 */
[----:B------:R-:W2:Y:S04]  /*103a0*/  LDL.LU R6, [R1+0x14] ;  /* 0x0000140001067983 */ /* 0x000ea80000300800 */
[----:B------:R-:W3:Y:S01]  /*103b0*/  LDL R7, [R1+0x88c] ;  /* 0x00088c0001077983 */ /* 0x000ee20000100800 */
[----:B------:R-:W-:-:S03]  /*103c0*/  PRMT R28, RZ, 0x7610, R28 ;  /* 0x00007610ff1c7816 */ /* 0x000fc6000000001c */
[----:B--2---:R3:W-:Y:S02]  /*103d0*/  STS.U16 [R27+0x8700], R6 ;  /* 0x008700061b007388 */ /* 0x0047e40000000400 */
[----:B---3--:R-:W-:-:S05]  /*103e0*/  IADD3 R6, P1, R7, R2, RZ ;  /* 0x0000000207067210 */ /* 0x008fca0007f3e0ff */
[----:B------:R-:W-:Y:S02]  /*103f0*/  IMAD.X R7, R8, 0x1, R0, P1 ;  /* 0x0000000108077824 */ /* 0x000fe400008e0600 */
[----:B------:R-:W2:Y:S04]  /*10400*/  LDL R8, [R1+0x778] ;  /* 0x0007780001087983 */ /* 0x000ea80000100800 */
[----:B------:R0:W3:Y:S04]  /*10410*/  @!P0 LDG.E.U16 R28, [R6.64] ;  /* 0x00000006061c8981 */ /* 0x0000e8000c1e1500 */
[----:B0-----:R-:W2:Y:S04]  /*10420*/  LDL.LU R6, [R1+0x8] ;  /* 0x0000080001067983 */ /* 0x001ea80000300800 */
[----:B------:R-:W4:Y:S04]  /*10430*/  LDL R7, [R1+0x630] ;  /* 0x0006300001077983 */ /* 0x000f280000100800 */
[----:B---3--:R-:W-:Y:S04]  /*10440*/  STL [R1+0x148c], R28 ;  /* 0x00148c1c01007387 */ /* 0x008fe80000100800 */
[----:B------:R-:W-:Y:S04]  /*10450*/  STL [R1+0x1490], R28 ;  /* 0x0014901c01007387 */ /* 0x000fe80000100800 */
[----:B--2---:R4:W-:Y:S02]  /*10460*/  STS.U16 [R27+0x8b00], R6 ;  /* 0x008b00061b007388 */ /* 0x0049e40000000400 */
[----:B----4-:R-:W-:-:S02]  /*10470*/  IADD3 R6, P1, R7, R2, RZ ;  /* 0x0000000207067210 */ /* 0x010fc40007f3e0ff */
[----:B------:R-:W2:Y:S01]  /*10480*/  LDL R7, [R1+0x538] ;  /* 0x0005380001077983 */ /* 0x000ea20000100800 */
[----:B------:R-:W-:Y:S02]  /*10490*/  PRMT R26, RZ, 0x7610, R26 ;  /* 0x00007610ff1a7816 */ /* 0x000fe4000000001a */
[----:B--2---:R-:W-:-:S05]  /*104a0*/  IMAD.X R7, R7, 0x1, R0, P1 ;  /* 0x0000000107077824 */ /* 0x004fca00008e0600 */
[----:B------:R-:W2:Y:S04]  /*104b0*/  @!P0 LDG.E.U16 R26, [R6.64] ;  /* 0x00000006061a8981 */ /* 0x000ea8000c1e1500 */
[----:B--2---:R0:W-:Y:S04]  /*104c0*/  STL [R1+0x28], R26 ;  /* 0x0000281a01007387 */ /* 0x0041e80000100800 */
[----:B0-----:R-:W2:Y:S04]  /*104d0*/  LDL.LU R26, [R1+0x14b4] ;  /* 0x0014b400011a7983 */ /* 0x001ea80000300800 */
[----:B------:R-:W3:Y:S04]  /*104e0*/  LDL.LU R6, [R1+0x4] ;  /* 0x0000040001067983 */ /* 0x000ee80000300800 */
[----:B------:R-:W4:Y:S04]  /*104f0*/  LDL R7, [R1+0x77c] ;  /* 0x00077c0001077983 */ /* 0x000f280000100800 */
[----:B---3--:R0:W-:Y:S04]  /*10500*/  STS.U16 [R27+0x8f00], R6 ;  /* 0x008f00061b007388 */ /* 0x0081e80000000400 */
[----:B0-----:R-:W3:Y:S01]  /*10510*/  LDL.LU R27, [R1+0x14b0] ;  /* 0x0014b000011b7983 */ /* 0x001ee20000300800 */
[----:B----4-:R-:W-:-:S05]  /*10520*/  IADD3 R6, P1, R7, R2, RZ ;  /* 0x0000000207067210 */ /* 0x010fca0007f3e0ff */
[----:B------:R-:W-:Y:S02]  /*10530*/  IMAD.X R7, R9, 0x1, R0, P1 ;  /* 0x0000000109077824 */ /* 0x000fe400008e0600 */
[----:B------:R-:W4:Y:S01]  /*10540*/  LDL R9, [R1+0x61c] ;  /* 0x00061c0001097983 */ /* 0x000f220000100800 */
[----:B---3--:R-:W-:-:S06]  /*10550*/  PRMT R27, RZ, 0x7610, R27 ;  /* 0x00007610ff1b7816 */ /* 0x008fcc000000001b */
[----:B------:R-:W3:Y:S04]  /*10560*/  @!P0 LDG.E.U16 R27, [R6.64] ;  /* 0x00000006061b8981 */ /* 0x000ee8000c1e1500 */
[----:B---3--:R0:W-:Y:S04]  /*10570*/  STL [R1+0x20], R27 ;  /* 0x0000201b01007387 */ /* 0x0081e80000100800 */
[----:B0-----:R-:W3:Y:S04]  /*10580*/  LDL.LU R27, [R1+0x14ac] ;  /* 0x0014ac00011b7983 */ /* 0x001ee80000300800 */
        /* <DEDUP_REMOVED lines=14> */
[----:B0-----:R-:W2:Y:S01]  /*10670*/  LDL R7, [R1+0x76c] ;  /* 0x00076c0001077983 */ /* 0x001ea20000100800 */
[----:B------:R-:W-:Y:S02]  /*10680*/  PRMT R16, RZ, 0x7610, R16 ;  /* 0x00007610ff107816 */ /* 0x000fe40000000010 */
[----:B--2---:R-:W-:-:S05]  /*10690*/  IADD3 R6, P1, R7, R2, RZ ;  /* 0x0000000207067210 */ /* 0x004fca0007f3e0ff */
[----:B----4-:R-:W-:-:S05]  /*106a0*/  IMAD.X R7, R9, 0x1, R0, P1 ;  /* 0x0000000109077824 */ /* 0x010fca00008e0600 */
[----:B------:R-:W2:Y:S04]  /*106b0*/  @!P0 LDG.E.U16 R16, [R6.64] ;  /* 0x0000000606108981 */ /* 0x000ea8000c1e1500 */
[----:B------:R0:W-:Y:S04]  /*106c0*/  STL [R1+0x14], R5 ;  /* 0x0000140501007387 */ /* 0x0001e80000100800 */
[----:B0-----:R-:W4:Y:S04]  /*106d0*/  LDL R5, [R1+0x528] ;  /* 0x0005280001057983 */ /* 0x001f280000100800 */
[----:B--2---:R-:W-:Y:S04]  /*106e0*/  STL [R1+0x1480], R16 ;  /* 0x0014801001007387 */ /* 0x004fe80000100800 */
[----:B------:R-:W-:Y:S04]  /*106f0*/  STL [R1+0x1484], R16 ;  /* 0x0014841001007387 */ /* 0x000fe80000100800 */
[----:B------:R-:W-:Y:S04]  /*10700*/  STL [R1+0x1488], R16 ;  /* 0x0014881001007387 */ /* 0x000fe80000100800 */
[----:B------:R-:W2:Y:S01]  /*10710*/  LDL R9, [R1+0x768] ;  /* 0x0007680001097983 */ /* 0x000ea20000100800 */
[----:B------:R-:W-:-:S02]  /*10720*/  IADD3 R8, P1, R8, R2, RZ ;  /* 0x0000000208087210 */ /* 0x000fc40007f3e0ff */
[----:B------:R-:W-:-:S03]  /*10730*/  PRMT R7, RZ, 0x7610, R7 ;  /* 0x00007610ff077816 */ /* 0x000fc60000000007 */
[----:B--2---:R-:W-:-:S05]  /*10740*/  IMAD.X R9, R9, 0x1, R0, P1 ;  /* 0x0000000109097824 */ /* 0x004fca00008e0600 */
[----:B------:R0:W2:Y:S04]  /*10750*/  @!P0 LDG.E.U16 R7, [R8.64] ;  /* 0x0000000608078981 */ /* 0x0000a8000c1e1500 */
[----:B0-----:R-:W3:Y:S04]  /*10760*/  LDL R9, [R1+0x610] ;  /* 0x0006100001097983 */ /* 0x001ee80000100800 */
[----:B------:R0:W-:Y:S02]  /*10770*/  STS.U16 [R3+0x800], R18 ;  /* 0x0008001203007388 */ /* 0x0001e40000000400 */
[----:B0-----:R-:W-:-:S02]  /*10780*/  PRMT R18, RZ, 0x7610, R18 ;  /* 0x00007610ff127816 */ /* 0x001fc40000000012 */
[----:B--2---:R-:W-:Y:S01]  /*10790*/  STL [R1+0x147c], R7 ;  /* 0x00147c0701007387 */ /* 0x004fe20000100800 */
[----:B---3--:R-:W-:-:S05]  /*107a0*/  IADD3 R8, P1, R9, R2, RZ ;  /* 0x0000000209087210 */ /* 0x008fca0007f3e0ff */
[----:B----4-:R-:W-:Y:S02]  /*107b0*/  IMAD.X R9, R5, 0x1, R0, P1 ;  /* 0x0000000105097824 */ /* 0x010fe400008e0600 */
[----:B------:R-:W2:Y:S04]  /*107c0*/  LDL R5, [R1+0x520] ;  /* 0x0005200001057983 */ /* 0x000ea80000100800 */
[----:B------:R0:W3:Y:S04]  /*107d0*/  @!P0 LDG.E.U16 R18, [R8.64] ;  /* 0x0000000608128981 */ /* 0x0000e8000c1e1500 */
[----:B0-----:R-:W4:Y:S04]  /*107e0*/  LDL R9, [R1+0x75c] ;  /* 0x00075c0001097983 */ /* 0x001f280000100800 */
[----:B---3--:R-:W-:Y:S01]  /*107f0*/  STL [R1+0x1478], R18 ;  /* 0x0014781201007387 */ /* 0x008fe20000100800 */
[----:B----4-:R-:W-:-:S03]  /*10800*/  IADD3 R8, P1, R9, R2, RZ ;  /* 0x0000000209087210 */ /* 0x010fc60007f3e0ff */
[----:B------:R-:W3:Y:S04]  /*10810*/  LDL R9, [R1+0x60c] ;  /* 0x00060c0001097983 */ /* 0x000ee80000100800 */
[----:B------:R0:W-:Y:S02]  /*10820*/  STS.U16 [R3+0xa00], R20 ;  /* 0x000a001403007388 */ /* 0x0001e40000000400 */
[----:B0-----:R-:W-:Y:S01]  /*10830*/  PRMT R20, RZ, 0x7610, R20 ;  /* 0x00007610ff147816 */ /* 0x001fe20000000014 */
[----:B---3--:R-:W-:-:S05]  /*10840*/  IMAD.X R9, R9, 0x1, R0, P1 ;  /* 0x0000000109097824 */ /* 0x008fca00008e0600 */
[----:B------:R0:W3:Y:S04]  /*10850*/  @!P0 LDG.E.U16 R20, [R8.64] ;  /* 0x0000000608148981 */ /* 0x0000e8000c1e1500 */
[----:B0-----:R-:W4:Y:S02]  /*10860*/  LDL R9, [R1+0x874] ;  /* 0x0008740001097983 */ /* 0x001f240000100800 */
[----:B----4-:R-:W-:Y:S02]  /*10870*/  IADD3 R8, P1, R9, R2, RZ ;  /* 0x0000000209087210 */ /* 0x010fe40007f3e0ff */
[----:B------:R-:W4:Y:S04]  /*10880*/  LDL R9, [R1+0x758] ;  /* 0x0007580001097983 */ /* 0x000f280000100800 */
[----:B------:R0:W-:Y:S02]  /*10890*/  STS.U16 [R3+0xc00], R22 ;  /* 0x000c001603007388 */ /* 0x0001e40000000400 */
[----:B0-----:R-:W-:Y:S01]  /*108a0*/  PRMT R22, RZ, 0x7610, R22 ;  /* 0x00007610ff167816 */ /* 0x001fe20000000016 */
[----:B----4-:R-:W-:-:S05]  /*108b0*/  IMAD.X R9, R9, 0x1, R0, P1 ;  /* 0x0000000109097824 */ /* 0x010fca00008e0600 */
[----:B------:R0:W4:Y:S04]  /*108c0*/  @!P0 LDG.E.U16 R22, [R8.64] ;  /* 0x0000000608168981 */ /* 0x000128000c1e1500 */
[----:B0-----:R-:W2:Y:S04]  /*108d0*/  LDL R9, [R1+0x600] ;  /* 0x0006000001097983 */ /* 0x001ea80000100800 */
[----:B------:R0:W-:Y:S02]  /*108e0*/  STS.U16 [R3+0xe00], R21 ;  /* 0x000e001503007388 */ /* 0x0001e40000000400 */
[----:B0-----:R-:W-:-:S02]  /*108f0*/  PRMT R21, RZ, 0x7610, R21 ;  /* 0x00007610ff157816 */ /* 0x001fc40000000015 */
[----:B----4-:R-:W-:Y:S01]  /*10900*/  STL [R1+0x1474], R22 ;  /* 0x0014741601007387 */ /* 0x010fe20000100800 */
[----:B--2---:R-:W-:-:S05]  /*10910*/  IADD3 R8, P1, R9, R2, RZ ;  /* 0x0000000209087210 */ /* 0x004fca0007f3e0ff */
[----:B------:R-:W-:Y:S02]  /*10920*/  IMAD.X R9, R5, 0x1, R0, P1 ;  /* 0x0000000105097824 */ /* 0x000fe400008e0600 */
[----:B------:R-:W2:Y:S04]  /*10930*/  LDL R5, [R1+0x5f0] ;  /* 0x0005f00001057983 */ /* 0x000ea80000100800 */
[----:B------:R0:W4:Y:S04]  /*10940*/  @!P0 LDG.E.U16 R21, [R8.64] ;  /* 0x0000000608158981 */ /* 0x000128000c1e1500 */
[----:B0-----:R-:W2:Y:S04]  /*10950*/  LDL R9, [R1+0x74c] ;  /* 0x00074c0001097983 */ /* 0x001ea80000100800 */
[----:B----4-:R-:W-:Y:S01]  /*10960*/  STL [R1+0x1470], R21 ;  /* 0x0014701501007387 */ /* 0x010fe20000100800 */
[----:B--2---:R-:W-:-:S03]  /*10970*/  IADD3 R8, P1, R9, R2, RZ ;  /* 0x0000000209087210 */ /* 0x004fc60007f3e0ff */
[----:B------:R-:W2:Y:S04]  /*10980*/  LDL R9, [R1+0x5fc] ;  /* 0x0005fc0001097983 */ /* 0x000ea80000100800 */
[----:B------:R0:W-:Y:S02]  /*10990*/  STS.U16 [R3+0x1000], R19 ;  /* 0x0010001303007388 */ /* 0x0001e40000000400 */
[----:B0-----:R-:W-:Y:S01]  /*109a0*/  PRMT R19, RZ, 0x7610, R19 ;  /* 0x00007610ff137816 */ /* 0x001fe20000000013 */
[----:B--2---:R-:W-:-:S05]  /*109b0*/  IMAD.X R9, R9, 0x1, R0, P1 ;  /* 0x0000000109097824 */ /* 0x004fca00008e0600 */
[----:B------:R0:W2:Y:S04]  /*109c0*/  @!P0 LDG.E.U16 R19, [R8.64] ;  /* 0x0000000608138981 */ /* 0x0000a8000c1e1500 */
[----:B0-----:R-:W4:Y:S04]  /*109d0*/  LDL R9, [R1+0x86c] ;  /* 0x00086c0001097983 */ /* 0x001f280000100800 */
[----:B--2---:R-:W-:Y:S01]  /*109e0*/  STL [R1+0x146c], R19 ;  /* 0x00146c1301007387 */ /* 0x004fe20000100800 */
[----:B----4-:R-:W-:-:S03]  /*109f0*/  IADD3 R8, P1, R9, R2, RZ ;  /* 0x0000000209087210 */ /* 0x010fc60007f3e0ff */
[----:B------:R-:W2:Y:S04]  /*10a00*/  LDL R9, [R1+0x748] ;  /* 0x0007480001097983 */ /* 0x000ea80000100800 */
[----:B------:R0:W-:Y:S02]  /*10a10*/  STS.U16 [R3+0x1200], R17 ;  /* 0x0012001103007388 */ /* 0x0001e40000000400 */
[----:B0-----:R-:W-:Y:S01]  /*10a20*/  PRMT R17, RZ, 0x7610, R17 ;  /* 0x00007610ff117816 */ /* 0x001fe20000000011 */
[----:B--2---:R-:W-:-:S05]  /*10a30*/  IMAD.X R9, R9, 0x1, R0, P1 ;  /* 0x0000000109097824 */ /* 0x004fca00008e0600 */
[----:B------:R0:W2:Y:S04]  /*10a40*/  @!P0 LDG.E.U16 R17, [R8.64] ;  /* 0x0000000608118981 */ /* 0x0000a8000c1e1500 */
[----:B0-----:R-:W4:Y:S04]  /*10a50*/  LDL R9, [R1+0x518] ;  /* 0x0005180001097983 */ /* 0x001f280000100800 */
[----:B------:R0:W-:Y:S04]  /*10a60*/  STS.U16 [R3+0x1400], R4 ;  /* 0x0014000403007388 */ /* 0x0001e80000000400 */
[----:B------:R1:W-:Y:S01]  /*10a70*/  STS.U16 [R3+0x600], R23 ;  /* 0x0006001703007388 */ /* 0x0003e20000000400 */
[----:B0-----:R-:W-:-:S02]  /*10a80*/  IADD3 R4, P1, R5, R2, RZ ;  /* 0x0000000205047210 */ /* 0x001fc40007f3e0ff */
[----:B-1----:R-:W-:Y:S01]  /*10a90*/  PRMT R23, RZ, 0x7610, R23 ;  /* 0x00007610ff177816 */ /* 0x002fe20000000017 */
[----:B--2---:R-:W-:Y:S02]  /*10aa0*/  STL [R1+0x1468], R17 ;  /* 0x0014681101007387 */ /* 0x004fe40000100800 */
[----:B----4-:R-:W-:Y:S02]  /*10ab0*/  IMAD.X R5, R9, 0x1, R0, P1 ;  /* 0x0000000109057824 */ /* 0x010fe400008e0600 */
[----:B------:R-:W2:Y:S04]  /*10ac0*/  LDL.LU R9, [R1+0x3c] ;  /* 0x00003c0001097983 */ /* 0x000ea80000300800 */
[----:B------:R0:W4:Y:S04]  /*10ad0*/  @!P0 LDG.E.U16 R23, [R4.64] ;  /* 0x0000000604178981 */ /* 0x000128000c1e1500 */
[----:B0-----:R-:W2:Y:S04]  /*10ae0*/  LDL.LU R4, [R1+0x10] ;  /* 0x0000100001047983 */ /* 0x001ea80000300800 */
[----:B------:R-:W3:Y:S04]  /*10af0*/  LDL R5, [R1+0x73c] ;  /* 0x00073c0001057983 */ /* 0x000ee80000100800 */
[----:B----4-:R-:W-:Y:S04]  /*10b00*/  STL [R1+0x1464], R23 ;  /* 0x0014641701007387 */ /* 0x010fe80000100800 */
[----:B--2---:R3:W-:Y:S02]  /*10b10*/  STS.U16 [R3+0x1600], R4 ;  /* 0x0016000403007388 */ /* 0x0047e40000000400 */
[----:B---3--:R-:W-:-:S02]  /*10b20*/  IADD3 R4, P1, R5, R2, RZ ;  /* 0x0000000205047210 */ /* 0x008fc40007f3e0ff */
[----:B------:R-:W2:Y:S01]  /*10b30*/  LDL R5, [R1+0x5ec] ;  /* 0x0005ec0001057983 */ /* 0x000ea20000100800 */
[----:B------:R-:W-:Y:S02]  /*10b40*/  PRMT R8, RZ, 0x7610, R8 ;  /* 0x00007610ff087816 */ /* 0x000fe40000000008 */
[----:B--2---:R-:W-:-:S05]  /*10b50*/  IMAD.X R5, R5, 0x1, R0, P1 ;  /* 0x0000000105057824 */ /* 0x004fca00008e0600 */
[----:B------:R0:W2:Y:S04]  /*10b60*/  @!P0 LDG.E.U16 R8, [R4.64] ;  /* 0x0000000604088981 */ /* 0x0000a8000c1e1500 */
[----:B0-----:R-:W3:Y:S04]  /*10b70*/  LDL.LU R4, [R1+0x1c] ;  /* 0x00001c0001047983 */ /* 0x001ee80000300800 */
[----:B------:R-:W4:Y:S04]  /*10b80*/  LDL R5, [R1+0x864] ;  /* 0x0008640001057983 */ /* 0x000f280000100800 */
[----:B--2---:R0:W-:Y:S04]  /*10b90*/  STL [R1+0x10], R8 ;  /* 0x0000100801007387 */ /* 0x0041e80000100800 */
[----:B---3--:R4:W-:Y:S01]  /*10ba0*/  STS.U16 [R3+0x1800], R4 ;  /* 0x0018000403007388 */ /* 0x0089e20000000400 */
[----:B------:R-:W-:-:S03]  /*10bb0*/  PRMT R13, RZ, 0x7610, R13 ;  /* 0x00007610ff0d7816 */ /* 0x000fc6000000000d */
[----:B0-----:R-:W2:Y:S01]  /*10bc0*/  LDL R8, [R1+0x85c] ;  /* 0x00085c0001087983 */ /* 0x001ea20000100800 */
[----:B----4-:R-:W-:-:S03]  /*10bd0*/  IADD3 R4, P1, R5, R2, RZ ;  /* 0x0000000205047210 */ /* 0x010fc60007f3e0ff */
[----:B------:R-:W3:Y:S02]  /*10be0*/  LDL R5, [R1+0x738] ;  /* 0x0007380001057983 */ /* 0x000ee40000100800 */
[----:B---3--:R-:W-:-:S05]  /*10bf0*/  IMAD.X R5, R5, 0x1, R0, P1 ;  /* 0x0000000105057824 */ /* 0x008fca00008e0600 */
[----:B------:R-:W3:Y:S04]  /*10c00*/  @!P0 LDG.E.U16 R13, [R4.64] ;  /* 0x00000006040d8981 */ /* 0x000ee8000c1e1500 */
[----:B---3--:R0:W-:Y:S04]  /*10c10*/  STL [R1+0xc], R13 ;  /* 0x00000c0d01007387 */ /* 0x0081e80000100800 */
[----:B0-----:R-:W3:Y:S04]  /*10c20*/  LDL.LU R13, [R1+0x14a4] ;  /* 0x0014a400010d7983 */ /* 0x001ee80000300800 */
[----:B------:R-:W4:Y:S04]  /*10c30*/  LDL.LU R4, [R1+0x24] ;  /* 0x0000240001047983 */ /* 0x000f280000300800 */
[----:B------:R-:W2:Y:S04]  /*10c40*/  LDL R5, [R1+0x5e0] ;  /* 0x0005e00001057983 */ /* 0x000ea80000100800 */
[----:B----4-:R2:W-:Y:S02]  /*10c50*/  STS.U16 [R3+0x1a00], R4 ;  /* 0x001a000403007388 */ /* 0x0105e40000000400 */
[----:B--2---:R-:W-:-:S02]  /*10c60*/  IADD3 R4, P1, R5, R2, RZ ;  /* 0x0000000205047210 */ /* 0x004fc40007f3e0ff */
[----:B------:R-:W2:Y:S01]  /*10c70*/  LDL R5, [R1+0x510] ;  /* 0x0005100001057983 */ /* 0x000ea20000100800 */
[----:B---3--:R-:W-:Y:S02]  /*10c80*/  PRMT R13, RZ, 0x7610, R13 ;  /* 0x00007610ff0d7816 */ /* 0x008fe4000000000d */
[----:B--2---:R-:W-:-:S05]  /*10c90*/  IMAD.X R5, R5, 0x1, R0, P1 ;  /* 0x0000000105057824 */ /* 0x004fca00008e0600 */
[----:B------:R-:W2:Y:S04]  /*10ca0*/  @!P0 LDG.E.U16 R13, [R4.64] ;  /* 0x00000006040d8981 */ /* 0x000ea8000c1e1500 */
[----:B--2---:R0:W-:Y:S04]  /*10cb0*/  STL [R1+0x8], R13 ;  /* 0x0000080d01007387 */ /* 0x0041e80000100800 */
[----:B0-----:R-:W2:Y:S04]  /*10cc0*/  LDL.LU R13, [R1+0x14a0] ;  /* 0x0014a000010d7983 */ /* 0x001ea80000300800 */
[----:B------:R-:W3:Y:S04]  /*10cd0*/  LDL.LU R4, [R1+0x2c] ;  /* 0x00002c0001047983 */ /* 0x000ee80000300800 */
[----:B------:R-:W4:Y:S04]  /*10ce0*/  LDL R5, [R1+0x72c] ;  /* 0x00072c0001057983 */ /* 0x000f280000100800 */
[----:B---3--:R4:W-:Y:S02]  /*10cf0*/  STS.U16 [R3+0x1c00], R4 ;  /* 0x001c000403007388 */ /* 0x0089e40000000400 */
[----:B----4-:R-:W-:-:S02]  /*10d00*/  IADD3 R4, P1, R5, R2, RZ ;  /* 0x0000000205047210 */ /* 0x010fc40007f3e0ff */
[----:B------:R-:W3:Y:S01]  /*10d10*/  LDL R5, [R1+0x5dc] ;  /* 0x0005dc0001057983 */ /* 0x000ee20000100800 */
[----:B--2---:R-:W-:Y:S02]  /*10d20*/  PRMT R13, RZ, 0x7610, R13 ;  /* 0x00007610ff0d7816 */ /* 0x004fe4000000000d */
[----:B---3--:R-:W-:-:S05]  /*10d30*/  IMAD.X R5, R5, 0x1, R0, P1 ;  /* 0x0000000105057824 */ /* 0x008fca00008e0600 */
[----:B------:R-:W2:Y:S04]  /*10d40*/  @!P0 LDG.E.U16 R13, [R4.64] ;  /* 0x00000006040d8981 */ /* 0x000ea8000c1e1500 */
[----:B--2---:R0:W-:Y:S04]  /*10d50*/  STL [R1+0x4], R13 ;  /* 0x0000040d01007387 */ /* 0x0041e80000100800 */
[----:B0-----:R-:W2:Y:S04]  /*10d60*/  LDL.LU R13, [R1+0x149c] ;  /* 0x00149c00010d7983 */ /* 0x001ea80000300800 */
[----:B------:R-:W3:Y:S01]  /*10d70*/  LDL.LU R5, [R1+0x34] ;  /* 0x0000340001057983 */ /* 0x000ee20000300800 */
[----:B------:R-:W-:-:S03]  /*10d80*/  IADD3 R4, P1, R8, R2, RZ ;  /* 0x0000000208047210 */ /* 0x000fc60007f3e0ff */
[----:B------:R-:W4:Y:S04]  /*10d90*/  LDL R8, [R1+0x5cc] ;  /* 0x0005cc0001087983 */ /* 0x000f280000100800 */
[----:B---3--:R0:W-:Y:S04]  /*10da0*/  STS.U16 [R3+0x1e00], R5 ;  /* 0x001e000503007388 */ /* 0x0081e80000000400 */
[----:B0-----:R-:W3:Y:S01]  /*10db0*/  LDL R5, [R1+0x728] ;  /* 0x0007280001057983 */ /* 0x001ee20000100800 */
[----:B--2---:R-:W-:Y:S01]  /*10dc0*/  PRMT R13, RZ, 0x7610, R13 ;  /* 0x00007610ff0d7816 */ /* 0x004fe2000000000d */
[----:B---3--:R-:W-:-:S05]  /*10dd0*/  IMAD.X R5, R5, 0x1, R0, P1 ;  /* 0x0000000105057824 */ /* 0x008fca00008e0600 */
[----:B------:R-:W2:Y:S04]  /*10de0*/  @!P0 LDG.E.U16 R13, [R4.64] ;  /* 0x00000006040d8981 */ /* 0x000ea8000c1e1500 */
[----:B--2---:R0:W-:Y:S04]  /*10df0*/  STL [R1], R13 ;  /* 0x0000000d01007387 */ /* 0x0041e80000100800 */
[----:B0-----:R-:W2:Y:S04]  /*10e00*/  LDL.LU R13, [R1+0x1498] ;  /* 0x00149800010d7983 */ /* 0x001ea80000300800 */
[----:B------:R-:W3:Y:S04]  /*10e10*/  LDL R5, [R1+0x5d0] ;  /* 0x0005d00001057983 */ /* 0x000ee80000100800 */
[----:B------:R0:W-:Y:S04]  /*10e20*/  STS.U16 [R3+0x2000], R9 ;  /* 0x0020000903007388 */ /* 0x0001e80000000400 */
[----:B0-----:R-:W2:Y:S01]  /*10e30*/  LDL.LU R9, [R1+0x5c] ;  /* 0x00005c0001097983 */ /* 0x001ea20000300800 */
[----:B---3--:R-:W-:-:S03]  /*10e40*/  IADD3 R4, P1, R5, R2, RZ ;  /* 0x0000000205047210 */ /* 0x008fc60007f3e0ff */
[----:B------:R-:W3:Y:S04]  /*10e50*/  LDL R5, [R1+0x508] ;  /* 0x0005080001057983 */ /* 0x000ee80000100800 */
[----:B------:R0:W-:Y:S02]  /*10e60*/  STS.U16 [R3], R27 ;  /* 0x0000001b03007388 */ /* 0x0001e40000000400 */
[----:B0-----:R-:W-:Y:S01]  /*10e70*/  PRMT R27, RZ, 0x7610, R27 ;  /* 0x00007610ff1b7816 */ /* 0x001fe2000000001b */
[----:B---3--:R-:W-:-:S05]  /*10e80*/  IMAD.X R5, R5, 0x1, R0, P1 ;  /* 0x0000000105057824 */ /* 0x008fca00008e0600 */
[----:B------:R0:W3:Y:S04]  /*10e90*/  @!P0 LDG.E.U16 R27, [R4.64] ;  /* 0x00000006041b8981 */ /* 0x0000e8000c1e1500 */
[----:B0-----:R-:W2:Y:S04]  /*10ea0*/  LDL.LU R4, [R1+0x44] ;  /* 0x0000440001047983 */ /* 0x001ea80000300800 */
[----:B------:R-:W4:Y:S04]  /*10eb0*/  LDL R5, [R1+0x71c] ;  /* 0x00071c0001057983 */ /* 0x000f280000100800 */
[----:B------:R0:W-:Y:S02]  /*10ec0*/  STS.U16 [R3+0x200], R26 ;  /* 0x0002001a03007388 */ /* 0x0001e40000000400 */
[----:B0-----:R-:W-:-:S02]  /*10ed0*/  PRMT R26, RZ, 0x7610, R26 ;  /* 0x00007610ff1a7816 */ /* 0x001fc4000000001a */
[----:B---3--:R-:W-:Y:S04]  /*10ee0*/  STL [R1+0x1450], R27 ;  /* 0x0014501b01007387 */ /* 0x008fe80000100800 */
[----:B--2---:R4:W-:Y:S04]  /*10ef0*/  STS.U16 [R3+0x2200], R4 ;  /* 0x0022000403007388 */ /* 0x0049e80000000400 */
[----:B------:R-:W-:Y:S01]  /*10f00*/  STL [R1+0x1454], R27 ;  /* 0x0014541b01007387 */ /* 0x000fe20000100800 */
[----:B----4-:R-:W-:-:S03]  /*10f10*/  IADD3 R4, P1, R5, R2, RZ ;  /* 0x0000000205047210 */ /* 0x010fc60007f3e0ff */
[----:B------:R-:W-:Y:S02]  /*10f20*/  STL [R1+0x1458], R27 ;  /* 0x0014581b01007387 */ /* 0x000fe40000100800 */
[----:B------:R-:W-:Y:S02]  /*10f30*/  IMAD.X R5, R8, 0x1, R0, P1 ;  /* 0x0000000108057824 */ /* 0x000fe400008e0600 */
[----:B------:R-:W-:Y:S04]  /*10f40*/  STL [R1+0x145c], R27 ;  /* 0x00145c1b01007387 */ /* 0x000fe80000100800 */
[----:B------:R-:W-:Y:S04]  /*10f50*/  STL [R1+0x1460], R27 ;  /* 0x0014601b01007387 */ /* 0x000fe80000100800 */
[----:B------:R-:W2:Y:S04]  /*10f60*/  LDL R8, [R1+0x84c] ;  /* 0x00084c0001087983 */ /* 0x000ea80000100800 */
[----:B------:R0:W3:Y:S04]  /*10f70*/  @!P0 LDG.E.U16 R26, [R4.64] ;  /* 0x00000006041a8981 */ /* 0x0000e8000c1e1500 */
[----:B0-----:R-:W4:Y:S04]  /*10f80*/  LDL.LU R4, [R1+0x68] ;  /* 0x0000680001047983 */ /* 0x001f280000300800 */
[----:B------:R-:W2:Y:S04]  /*10f90*/  LDL R5, [R1+0x854] ;  /* 0x0008540001057983 */ /* 0x000ea80000100800 */
[----:B----4-:R2:W-:Y:S02]  /*10fa0*/  STS.U16 [R3+0x2400], R4 ;  /* 0x0024000403007388 */ /* 0x0105e40000000400 */
[----:B--2---:R-:W-:-:S02]  /*10fb0*/  IADD3 R4, P1, R5, R2, RZ ;  /* 0x0000000205047210 */ /* 0x004fc40007f3e0ff */
[----:B------:R-:W2:Y:S01]  /*10fc0*/  LDL R5, [R1+0x718] ;  /* 0x0007180001057983 */ /* 0x000ea20000100800 */
[----:B------:R-:W-:Y:S02]  /*10fd0*/  PRMT R25, RZ, 0x7610, R25 ;  /* 0x00007610ff197816 */ /* 0x000fe40000000019 */
[----:B--2---:R-:W-:-:S05]  /*10fe0*/  IMAD.X R5, R5, 0x1, R0, P1 ;  /* 0x0000000105057824 */ /* 0x004fca00008e0600 */
[----:B------:R0:W2:Y:S04]  /*10ff0*/  @!P0 LDG.E.U16 R25, [R4.64] ;  /* 0x0000000604198981 */ /* 0x0000a8000c1e1500 */
        /* <DEDUP_REMOVED lines=10> */
[----:B------:R0:W-:Y:S04]  /*110a0*/  STS.U16 [R3+0x2a00], R9 ;  /* 0x002a000903007388 */ /* 0x0001e80000000400 */
[----:B0-----:R-:W3:Y:S04]  /*110b0*/  LDL R9, [R1+0x708] ;  /* 0x0007080001097983 */ /* 0x001ee80000100800 */
[----:B----4-:R2:W-:Y:S02]  /*110c0*/  STS.U16 [R3+0x2800], R4 ;  /* 0x0028000403007388 */ /* 0x0105e40000000400 */
[----:B--2---:R-:W-:-:S02]  /*110d0*/  IADD3 R4, P1, R5, R2, RZ ;  /* 0x0000000205047210 */ /* 0x004fc40007f3e0ff */
[----:B------:R-:W2:Y:S01]  /*110e0*/  LDL R5, [R1+0x5bc] ;  /* 0x0005bc0001057983 */ /* 0x000ea20000100800 */
[----:B------:R-:W-:Y:S02]  /*110f0*/  PRMT R6, RZ, 0x7610, R6 ;  /* 0x00007610ff067816 */ /* 0x000fe40000000006 */
[----:B--2---:R-:W-:Y:S01]  /*11100*/  IMAD.X R5, R5, 0x1, R0, P1 ;  /* 0x0000000105057824 */ /* 0x004fe200008e0600 */
[----:B------:R-:W-:-:S04]  /*11110*/  IADD3 R8, P1, R8, R2, RZ ;  /* 0x0000000208087210 */ /* 0x000fc80007f3e0ff */
[----:B------:R0:W2:Y:S01]  /*11120*/  @!P0 LDG.E.U16 R6, [R4.64] ;  /* 0x0000000604068981 */ /* 0x0000a2000c1e1500 */
[----:B---3--:R-:W-:Y:S01]  /*11130*/  IMAD.X R9, R9, 0x1, R0, P1 ;  /* 0x0000000109097824 */ /* 0x008fe200008e0600 */
[----:B0-----:R-:W-:-:S06]  /*11140*/  PRMT R5, RZ, 0x7610, R5 ;  /* 0x00007610ff057816 */ /* 0x001fcc0000000005 */
        /* <DEDUP_REMOVED lines=9> */
[----:B0-----:R-:W4:Y:S02]  /*111e0*/  LDL R9, [R1+0x6fc] ;  /* 0x0006fc0001097983 */ /* 0x001f240000100800 */
[----:B----4-:R-:W-:Y:S02]  /*111f0*/  IADD3 R8, P1, R9, R2, RZ ;  /* 0x0000000209087210 */ /* 0x010fe40007f3e0ff */
[----:B------:R-:W4:Y:S04]  /*11200*/  LDL R9, [R1+0x5ac] ;  /* 0x0005ac0001097983 */ /* 0x000f280000100800 */
[----:B------:R0:W-:Y:S02]  /*11210*/  STS.U16 [R3+0x2e00], R13 ;  /* 0x002e000d03007388 */ /* 0x0001e40000000400 */
[----:B0-----:R-:W-:Y:S01]  /*11220*/  PRMT R13, RZ, 0x7610, R13 ;  /* 0x00007610ff0d7816 */ /* 0x001fe2000000000d */
[----:B----4-:R-:W-:-:S05]  /*11230*/  IMAD.X R9, R9, 0x1, R0, P1 ;  /* 0x0000000109097824 */ /* 0x010fca00008e0600 */
        /* <DEDUP_REMOVED lines=12> */
[----:B--2---:R-:W-:Y:S04]  /*11300*/  STL [R1+0x1444], R12 ;  /* 0x0014440c01007387 */ /* 0x004fe80000100800 */
[----:B---3--:R4:W-:Y:S02]  /*11310*/  STS.U16 [R3+0x3200], R8 ;  /* 0x0032000803007388 */ /* 0x0089e40000000400 */
[----:B----4-:R-:W-:-:S02]  /*11320*/  IADD3 R8, P1, R9, R2, RZ ;  /* 0x0000000209087210 */ /* 0x010fc40007f3e0ff */
[----:B------:R-:W2:Y:S01]  /*11330*/  LDL R9, [R1+0x4f0] ;  /* 0x0004f00001097983 */ /* 0x000ea20000100800 */
[----:B------:R-:W-:Y:S02]  /*11340*/  PRMT R11, RZ, 0x7610, R11 ;  /* 0x00007610ff0b7816 */ /* 0x000fe4000000000b */
[----:B--2---:R-:W-:-:S05]  /*11350*/  IMAD.X R9, R9, 0x1, R0, P1 ;  /* 0x0000000109097824 */ /* 0x004fca00008e0600 */
[----:B------:R0:W2:Y:S04]  /*11360*/  @!P0 LDG.E.U16 R11, [R8.64] ;  /* 0x00000006080b8981 */ /* 0x0000a8000c1e1500 */
[----:B0-----:R-:W3:Y:S04]  /*11370*/  LDL R9, [R1+0x6ec] ;  /* 0x0006ec0001097983 */ /* 0x001ee80000100800 */
[----:B--2---:R-:W-:Y:S04]  /*11380*/  STL [R1+0x1440], R11 ;  /* 0x0014400b01007387 */ /* 0x004fe80000100800 */
[----:B------:R-:W-:Y:S01]  /*11390*/  STL [R1+0x144c], R11 ;  /* 0x00144c0b01007387 */ /* 0x000fe20000100800 */
[----:B---3--:R-:W-:-:S03]  /*113a0*/  IADD3 R8, P1, R9, R2, RZ ;  /* 0x0000000209087210 */ /* 0x008fc60007f3e0ff */
[----:B------:R-:W2:Y:S04]  /*113b0*/  LDL R9, [R1+0x59c] ;  /* 0x00059c0001097983 */ /* 0x000ea80000100800 */
[----:B------:R0:W-:Y:S04]  /*113c0*/  STS.U16 [R3+0x400], R10 ;  /* 0x0004000a03007388 */ /* 0x0001e80000000400 */
[----:B------:R1:W-:Y:S01]  /*113d0*/  STS.U16 [R3+0x3400], R15 ;  /* 0x0034000f03007388 */ /* 0x0003e20000000400 */
[----:B0-----:R-:W-:-:S03]  /*113e0*/  PRMT R10, RZ, 0x7610, R10 ;  /* 0x00007610ff0a7816 */ /* 0x001fc6000000000a */
[----:B-1----:R-:W3:Y:S01]  /*113f0*/  LDL R15, [R1+0x83c] ;  /* 0x00083c00010f7983 */ /* 0x002ee20000100800 */
[----:B--2---:R-:W-:-:S05]  /*11400*/  IMAD.X R9, R9, 0x1, R0, P1 ;  /* 0x0000000109097824 */ /* 0x004fca00008e0600 */
[----:B------:R-:W2:Y:S04]  /*11410*/  @!P0 LDG.E.U16 R10, [R8.64] ;  /* 0x00000006080a8981 */ /* 0x000ea8000c1e1500 */
[----:B------:R3:W-:Y:S02]  /*11420*/  STS.U16 [R3+0x3600], R14 ;  /* 0x0036000e03007388 */ /* 0x0007e40000000400 */
[----:B---3--:R-:W-:Y:S02]  /*11430*/  IADD3 R14, P1, R15, R2, RZ ;  /* 0x000000020f0e7210 */ /* 0x008fe40007f3e0ff */
[----:B--2---:R-:W-:Y:S04]  /*11440*/  STL [R1+0x143c], R10 ;  /* 0x00143c0a01007387 */ /* 0x004fe80000100800 */
[----:B------:R-:W2:Y:S01]  /*11450*/  LDL R15, [R1+0x6e8] ;  /* 0x0006e800010f7983 */ /* 0x000ea20000100800 */
[----:B------:R-:W-:Y:S01]  /*11460*/  PRMT R9, RZ, 0x7610, R9 ;  /* 0x00007610ff097816 */ /* 0x000fe20000000009 */
        /* <DEDUP_REMOVED lines=19> */
[----:B------:R-:W2:Y:S04]  /*115a0*/  @!P0 LDG.E.U16 R29, [R14.64] ;  /* 0x000000060e1d8981 */ /* 0x000ea8000c1e1500 */
[----:B--2---:R0:W-:Y:S04]  /*115b0*/  STL [R1+0x80], R29 ;  /* 0x0000801d01007387 */ /* 0x0041e80000100800 */
[----:B0-----:R-:W2:Y:S04]  /*115c0*/  LDL.LU R29, [R1+0x1494] ;  /* 0x00149400011d7983 */ /* 0x001ea80000300800 */
[----:B------:R-:W3:Y:S04]  /*115d0*/  LDL R15, [R1+0x6d8] ;  /* 0x0006d800010f7983 */ /* 0x000ee80000100800 */
[----:B--2---:R0:W-:Y:S01]  /*115e0*/  STS.U16 [R3+0x3c00], R29 ;  /* 0x003c001d03007388 */ /* 0x0041e20000000400 */
[----:B---3--:R-:W-:-:S03]  /*115f0*/  IADD3 R14, P1, R15, R2, RZ ;  /* 0x000000020f0e7210 */ /* 0x008fc60007f3e0ff */
[----:B0-----:R-:W2:Y:S04]  /*11600*/  LDL.LU R29, [R1+0x584] ;  /* 0x00058400011d7983 */ /* 0x001ea80000300800 */
[----:B------:R-:W3:Y:S01]  /*11610*/  LDL R15, [R1+0x58c] ;  /* 0x00058c00010f7983 */ /* 0x000ee20000100800 */
[----:B------:R-:W-:Y:S01]  /*11620*/  PRMT R28, RZ, 0x7610, R28 ;  /* 0x00007610ff1c7816 */ /* 0x000fe2000000001c */
        /* <DEDUP_REMOVED lines=26> */
[----:B----4-:R2:W-:Y:S01]  /*117d0*/  STS.U16 [R3+0x4200], R14 ;  /* 0x0042000e03007388 */ /* 0x0105e20000000400 */
[----:B---3--:R-:W-:-:S02]  /*117e0*/  PRMT R16, RZ, 0x7610, R16 ;  /* 0x00007610ff107816 */ /* 0x008fc40000000010 */
[----:B--2---:R-:W-:-:S05]  /*117f0*/  IADD3 R14, P1, R15, R2, RZ ;  /* 0x000000020f0e7210 */ /* 0x004fca0007f3e0ff */
[----:B------:R-:W-:-:S05]  /*11800*/  IMAD.X R15, R29, 0x1, R0, P1 ;  /* 0x000000011d0f7824 */ /* 0x000fca00008e0600 */
[----:B------:R-:W2:Y:S04]  /*11810*/  @!P0 LDG.E.U16 R16, [R14.64] ;  /* 0x000000060e108981 */ /* 0x000ea8000c1e1500 */
[----:B------:R0:W-:Y:S04]  /*11820*/  STL [R1+0x9a4], R29 ;  /* 0x0009a41d01007387 */ /* 0x0001e80000100800 */
[----:B0-----:R-:W3:Y:S04]  /*11830*/  LDL.LU R29, [R1+0x810] ;  /* 0x00081000011d7983 */ /* 0x001ee80000300800 */
[----:B--2---:R0:W-:Y:S04]  /*11840*/  STL [R1+0x70], R16 ;  /* 0x0000701001007387 */ /* 0x0041e80000100800 */
[----:B0-----:R-:W2:Y:S04]  /*11850*/  LDL.LU R16, [R1+0x1484] ;  /* 0x0014840001107983 */ /* 0x001ea80000300800 */
[----:B------:R-:W4:Y:S04]  /*11860*/  LDL.LU R14, [R1+0x20] ;  /* 0x00002000010e7983 */ /* 0x000f280000300800 */
[----:B------:R-:W2:Y:S04]  /*11870*/  LDL R15, [R1+0x814] ;  /* 0x00081400010f7983 */ /* 0x000ea80000100800 */
[----:B----4-:R2:W-:Y:S02]  /*11880*/  STS.U16 [R3+0x4400], R14 ;  /* 0x0044000e03007388 */ /* 0x0105e40000000400 */
[----:B--2---:R-:W-:-:S02]  /*11890*/  IADD3 R14, P1, R15, R2, RZ ;  /* 0x000000020f0e7210 */ /* 0x004fc40007f3e0ff */
[----:B------:R-:W2:Y:S01]  /*118a0*/  LDL R15, [R1+0x6c4] ;  /* 0x0006c400010f7983 */ /* 0x000ea20000100800 */
[----:B------:R-:W-:Y:S02]  /*118b0*/  PRMT R16, RZ, 0x7610, R16 ;  /* 0x00007610ff107816 */ /* 0x000fe40000000010 */
[----:B--2---:R-:W-:-:S05]  /*118c0*/  IMAD.X R15, R15, 0x1, R0, P1 ;  /* 0x000000010f0f7824 */ /* 0x004fca00008e0600 */
[----:B------:R-:W2:Y:S04]  /*118d0*/  @!P0 LDG.E.U16 R16, [R14.64] ;  /* 0x000000060e108981 */ /* 0x000ea8000c1e1500 */
[----:B--2---:R0:W-:Y:S04]  /*118e0*/  STL [R1+0x6c], R16 ;  /* 0x00006c1001007387 */ /* 0x0041e80000100800 */
[----:B0-----:R-:W2:Y:S04]  /*118f0*/  LDL.LU R16, [R1+0x1480] ;  /* 0x0014800001107983 */ /* 0x001ea80000300800 */
[----:B------:R-:W4:Y:S01]  /*11900*/  LDL.LU R15, [R1+0x18] ;  /* 0x00001800010f7983 */ /* 0x000f220000300800 */
[----:B------:R-:W-:-:S02]  /*11910*/  IADD3 R14, P1, R28, R2, RZ ;  /* 0x000000021c0e7210 */ /* 0x000fc40007f3e0ff */
[----:B------:R-:W-:Y:S01]  /*11920*/  PRMT R12, RZ, 0x7610, R12 ;  /* 0x00007610ff0c7816 */ /* 0x000fe2000000000c */
[----:B------:R0:W-:Y:S04]  /*11930*/  STL [R1+0x9a8], R28 ;  /* 0x0009a81c01007387 */ /* 0x0001e80000100800 */
[----:B0-----:R-:W2:Y:S04]  /*11940*/  LDL.LU R28, [R1+0x6b8] ;  /* 0x0006b800011c7983 */ /* 0x001ea80000300800 */
[----:B---3--:R-:W-:Y:S04]  /*11950*/  STL [R1+0x9ac], R29 ;  /* 0x0009ac1d01007387 */ /* 0x008fe80000100800 */
[----:B----4-:R0:W-:Y:S02]  /*11960*/  STS.U16 [R3+0x4600], R15 ;  /* 0x0046000f03007388 */ /* 0x0101e40000000400 */
[----:B0-----:R-:W-:-:S02]  /*11970*/  IMAD.X R15, R29, 0x1, R0, P1 ;  /* 0x000000011d0f7824 */ /* 0x001fc400008e0600 */
[----:B------:R-:W3:Y:S04]  /*11980*/  LDL.LU R29, [R1+0x57c] ;  /* 0x00057c00011d7983 */ /* 0x000ee80000300800 */
[----:B------:R0:W4:Y:S04]  /*11990*/  @!P0 LDG.E.U16 R12, [R14.64] ;  /* 0x000000060e0c8981 */ /* 0x000128000c1e1500 */
[----:B0-----:R-:W4:Y:S01]  /*119a0*/  LDL.LU R15, [R1+0x14] ;  /* 0x00001400010f7983 */ /* 0x001f220000300800 */
[----:B--2---:R-:W-:-:S03]  /*119b0*/  IADD3 R14, P1, R28, R2, RZ ;  /* 0x000000021c0e7210 */ /* 0x004fc60007f3e0ff */
[----:B------:R0:W-:Y:S04]  /*119c0*/  STL [R1+0x9b0], R28 ;  /* 0x0009b01c01007387 */ /* 0x0001e80000100800 */
[----:B0-----:R-:W2:Y:S04]  /*119d0*/  LDL.LU R28, [R1+0x804] ;  /* 0x00080400011c7983 */ /* 0x001ea80000300800 */
[----:B---3--:R-:W-:Y:S04]  /*119e0*/  STL [R1+0x9b4], R29 ;  /* 0x0009b41d01007387 */ /* 0x008fe80000100800 */
[----:B----4-:R0:W-:Y:S02]  /*119f0*/  STS.U16 [R3+0x4800], R15 ;  /* 0x0048000f03007388 */ /* 0x0101e40000000400 */
[----:B0-----:R-:W-:-:S02]  /*11a00*/  IMAD.X R15, R29, 0x1, R0, P1 ;  /* 0x000000011d0f7824 */ /* 0x001fc400008e0600 */
[----:B------:R-:W3:Y:S01]  /*11a10*/  LDL.LU R29, [R1+0x6b4] ;  /* 0x0006b400011d7983 */ /* 0x000ee20000300800 */
[----:B------:R-:W-:-:S06]  /*11a20*/  PRMT R18, RZ, 0x7610, R18 ;  /* 0x00007610ff127816 */ /* 0x000fcc0000000012 */
[----:B------:R2:W4:Y:S01]  /*11a30*/  @!P0 LDG.E.U16 R18, [R14.64] ;  /* 0x000000060e128981 */ /* 0x000522000c1e1500 */
[----:B------:R-:W-:Y:S02]  /*11a40*/  PRMT R7, RZ, 0x7610, R7 ;  /* 0x00007610ff077816 */ /* 0x000fe40000000007 */
[----:B--2---:R-:W-:-:S05]  /*11a50*/  IADD3 R14, P1, R28, R2, RZ ;  /* 0x000000021c0e7210 */ /* 0x004fca0007f3e0ff */
[----:B---3--:R-:W-:-:S05]  /*11a60*/  IMAD.X R15, R29, 0x1, R0, P1 ;  /* 0x000000011d0f7824 */ /* 0x008fca00008e0600 */
[----:B------:R-:W2:Y:S04]  /*11a70*/  @!P0 LDG.E.U16 R7, [R14.64] ;  /* 0x000000060e078981 */ /* 0x000ea8000c1e1500 */
[----:B------:R0:W-:Y:S04]  /*11a80*/  STL [R1+0x9b8], R28 ;  /* 0x0009b81c01007387 */ /* 0x0001e80000100800 */
[----:B0-----:R-:W3:Y:S04]  /*11a90*/  LDL.LU R28, [R1+0x8c8] ;  /* 0x0008c800011c7983 */ /* 0x001ee80000300800 */
[----:B------:R0:W-:Y:S04]  /*11aa0*/  STL [R1+0x9bc], R29 ;  /* 0x0009bc1d01007387 */ /* 0x0001e80000100800 */
[----:B0-----:R-:W3:Y:S04]  /*11ab0*/  LDL.LU R29, [R1+0x800] ;  /* 0x00080000011d7983 */ /* 0x001ee80000300800 */
[----:B--2---:R0:W-:Y:S04]  /*11ac0*/  STL [R1+0x60], R7 ;  /* 0x0000600701007387 */ /* 0x0041e80000100800 */
[----:B0-----:R-:W2:Y:S01]  /*11ad0*/  LDL.LU R7, [R1+0x147c] ;  /* 0x00147c0001077983 */ /* 0x001ea20000300800 */
[----:B----4-:R-:W-:-:S03]  /*11ae0*/  IMAD.MOV.U32 R15, RZ, RZ, R18 ;  /* 0x000000ffff0f7224 */ /* 0x010fc600078e0012 */
[----:B------:R-:W4:Y:S01]  /*11af0*/  LDL.LU R18, [R1+0x1478] ;  /* 0x0014780001127983 */ /* 0x000f220000300800 */
[----:B---3--:R-:W-:-:S03]  /*11b00*/  IADD3 R14, P1, R28, R2, RZ ;  /* 0x000000021c0e7210 */ /* 0x008fc60007f3e0ff */
[----:B------:R0:W-:Y:S04]  /*11b10*/  STL [R1+0x9c0], R28 ;  /* 0x0009c01c01007387 */ /* 0x0001e80000100800 */
[----:B0-----:R-:W3:Y:S04]  /*11b20*/  LDL.LU R28, [R1+0x6a8] ;  /* 0x0006a800011c7983 */ /* 0x001ee80000300800 */
[----:B------:R-:W-:Y:S04]  /*11b30*/  STL [R1+0x9c4], R29 ;  /* 0x0009c41d01007387 */ /* 0x000fe80000100800 */
[----:B--2---:R0:W-:Y:S02]  /*11b40*/  STS.U16 [R3+0x4c00], R7 ;  /* 0x004c000703007388 */ /* 0x0041e40000000400 */
[----:B0-----:R-:W-:-:S02]  /*11b50*/  IMAD.MOV.U32 R7, RZ, RZ, R15 ;  /* 0x000000ffff077224 */ /* 0x001fc400078e000f */
[----:B------:R-:W-:Y:S02]  /*11b60*/  IMAD.X R15, R29, 0x1, R0, P1 ;  /* 0x000000011d0f7824 */ /* 0x000fe400008e0600 */
[----:B------:R-:W2:Y:S01]  /*11b70*/  LDL.LU R29, [R1+0x574] ;  /* 0x00057400011d7983 */ /* 0x000ea20000300800 */
[----:B------:R-:W-:-:S06]  /*11b80*/  PRMT R11, RZ, 0x7610, R11 ;  /* 0x00007610ff0b7816 */ /* 0x000fcc000000000b */
[----:B------:R3:W2:Y:S04]  /*11b90*/  @!P0 LDG.E.U16 R11, [R14.64] ;  /* 0x000000060e0b8981 */ /* 0x0006a8000c1e1500 */
[----:B------:R0:W-:Y:S01]  /*11ba0*/  STS.U16 [R3+0x4a00], R16 ;  /* 0x004a001003007388 */ /* 0x0001e20000000400 */
[----:B---3--:R-:W-:-:S03]  /*11bb0*/  IADD3 R14, P1, R28, R2, RZ ;  /* 0x000000021c0e7210 */ /* 0x008fc60007f3e0ff */
[----:B----4-:R-:W-:Y:S01]  /*11bc0*/  STL [R1+0x1430], R18 ;  /* 0x0014301201007387 */ /* 0x010fe20000100800 */
[----:B0-----:R-:W-:-:S03]  /*11bd0*/  PRMT R16, RZ, 0x7610, R16 ;  /* 0x00007610ff107816 */ /* 0x001fc60000000010 */
[----:B------:R0:W-:Y:S04]  /*11be0*/  STL [R1+0x9c8], R28 ;  /* 0x0009c81c01007387 */ /* 0x0001e80000100800 */
[----:B0-----:R-:W3:Y:S01]  /*11bf0*/  LDL.LU R28, [R1+0x8c0] ;  /* 0x0008c000011c7983 */ /* 0x001ee20000300800 */
[----:B--2---:R-:W-:-:S03]  /*11c00*/  IMAD.X R15, R29, 0x1, R0, P1 ;  /* 0x000000011d0f7824 */ /* 0x004fc600008e0600 */
[----:B------:R0:W-:Y:S04]  /*11c10*/  STL [R1+0x9cc], R29 ;  /* 0x0009cc1d01007387 */ /* 0x0001e80000100800 */
[----:B------:R1:W2:Y:S04]  /*11c20*/  @!P0 LDG.E.U16 R16, [R14.64] ;  /* 0x000000060e108981 */ /* 0x0002a8000c1e1500 */
[----:B0-----:R-:W4:Y:S04]  /*11c30*/  LDL.LU R29, [R1+0x7f0] ;  /* 0x0007f000011d7983 */ /* 0x001f280000300800 */
[----:B-1----:R-:W2:Y:S02]  /*11c40*/  LDL R15, [R1+0x7f4] ;  /* 0x0007f400010f7983 */ /* 0x002ea40000100800 */
[----:B--2---:R-:W-:-:S02]  /*11c50*/  IADD3 R14, P1, R15, R2, RZ ;  /* 0x000000020f0e7210 */ /* 0x004fc40007f3e0ff */
[----:B------:R-:W2:Y:S01]  /*11c60*/  LDL R15, [R1+0x6a4] ;  /* 0x0006a400010f7983 */ /* 0x000ea20000100800 */
[----:B------:R-:W-:Y:S02]  /*11c70*/  PRMT R22, RZ, 0x7610, R22 ;  /* 0x00007610ff167816 */ /* 0x000fe40000000016 */
[----:B--2---:R-:W-:-:S05]  /*11c80*/  IMAD.X R15, R15, 0x1, R0, P1 ;  /* 0x000000010f0f7824 */ /* 0x004fca00008e0600 */
[----:B------:R3:W2:Y:S02]  /*11c90*/  @!P0 LDG.E.U16 R22, [R14.64] ;  /* 0x000000060e168981 */ /* 0x0006a4000c1e1500 */
[----:B---3--:R-:W-:-:S05]  /*11ca0*/  IADD3 R14, P1, R28, R2, RZ ;  /* 0x000000021c0e7210 */ /* 0x008fca0007f3e0ff */
[----:B----4-:R-:W-:Y:S01]  /*11cb0*/  IMAD.X R15, R29, 0x1, R0, P1 ;  /* 0x000000011d0f7824 */ /* 0x010fe200008e0600 */
[----:B--2---:R0:W-:Y:S04]  /*11cc0*/  STL [R1+0x58], R22 ;  /* 0x0000581601007387 */ /* 0x0041e80000100800 */
[----:B0-----:R-:W2:Y:S04]  /*11cd0*/  LDL.LU R22, [R1+0x1474] ;  /* 0x0014740001167983 */ /* 0x001ea80000300800 */
[----:B------:R0:W-:Y:S04]  /*11ce0*/  STL [R1+0x9d0], R28 ;  /* 0x0009d01c01007387 */ /* 0x0001e80000100800 */
[----:B0-----:R-:W3:Y:S04]  /*11cf0*/  LDL.LU R28, [R1+0x698] ;  /* 0x00069800011c7983 */ /* 0x001ee80000300800 */
[----:B------:R0:W-:Y:S04]  /*11d00*/  STL [R1+0x9d4], R29 ;  /* 0x0009d41d01007387 */ /* 0x0001e80000100800 */
[----:B0-----:R-:W4:Y:S01]  /*11d10*/  LDL.LU R29, [R1+0x56c] ;  /* 0x00056c00011d7983 */ /* 0x001f220000300800 */
[----:B------:R-:W-:-:S06]  /*11d20*/  PRMT R21, RZ, 0x7610, R21 ;  /* 0x00007610ff157816 */ /* 0x000fcc0000000015 */
[----:B------:R3:W2:Y:S01]  /*11d30*/  @!P0 LDG.E.U16 R21, [R14.64] ;  /* 0x000000060e158981 */ /* 0x0006a2000c1e1500 */
[----:B------:R-:W-:Y:S02]  /*11d40*/  PRMT R19, RZ, 0x7610, R19 ;  /* 0x00007610ff137816 */ /* 0x000fe40000000013 */
[----:B---3--:R-:W-:-:S05]  /*11d50*/  IADD3 R14, P1, R28, R2, RZ ;  /* 0x000000021c0e7210 */ /* 0x008fca0007f3e0ff */
[----:B----4-:R-:W-:-:S05]  /*11d60*/  IMAD.X R15, R29, 0x1, R0, P1 ;  /* 0x000000011d0f7824 */ /* 0x010fca00008e0600 */
[----:B------:R-:W3:Y:S04]  /*11d70*/  @!P0 LDG.E.U16 R19, [R14.64] ;  /* 0x000000060e138981 */ /* 0x000ee8000c1e1500 */
[----:B--2---:R0:W-:Y:S04]  /*11d80*/  STL [R1+0x54], R21 ;  /* 0x0000541501007387 */ /* 0x0041e80000100800 */
[----:B0-----:R-:W2:Y:S04]  /*11d90*/  LDL.LU R21, [R1+0x1470] ;  /* 0x0014700001157983 */ /* 0x001ea80000300800 */
[----:B------:R0:W-:Y:S04]  /*11da0*/  STL [R1+0x9d8], R28 ;  /* 0x0009d81c01007387 */ /* 0x0001e80000100800 */
[----:B0-----:R-:W4:Y:S04]  /*11db0*/  LDL.LU R28, [R1+0x8b8] ;  /* 0x0008b800011c7983 */ /* 0x001f280000300800 */
[----:B------:R0:W-:Y:S04]  /*11dc0*/  STL [R1+0x9dc], R29 ;  /* 0x0009dc1d01007387 */ /* 0x0001e80000100800 */
[----:B0-----:R-:W2:Y:S04]  /*11dd0*/  LDL.LU R29, [R1+0x7e0] ;  /* 0x0007e000011d7983 */ /* 0x001ea80000300800 */
[----:B---3--:R0:W-:Y:S04]  /*11de0*/  STL [R1+0x50], R19 ;  /* 0x0000501301007387 */ /* 0x0081e80000100800 */
[----:B0-----:R-:W3:Y:S04]  /*11df0*/  LDL.LU R19, [R1+0x146c] ;  /* 0x00146c0001137983 */ /* 0x001ee80000300800 */
[----:B------:R-:W2:Y:S02]  /*11e00*/  LDL R15, [R1+0x7e4] ;  /* 0x0007e400010f7983 */ /* 0x000ea40000100800 */
[----:B--2---:R-:W-:-:S02]  /*11e10*/  IADD3 R14, P1, R15, R2, RZ ;  /* 0x000000020f0e7210 */ /* 0x004fc40007f3e0ff */
[----:B------:R-:W2:Y:S01]  /*11e20*/  LDL R15, [R1+0x694] ;  /* 0x00069400010f7983 */ /* 0x000ea20000100800 */
[----:B------:R-:W-:Y:S02]  /*11e30*/  PRMT R17, RZ, 0x7610, R17 ;  /* 0x00007610ff117816 */ /* 0x000fe40000000011 */
[----:B--2---:R-:W-:-:S05]  /*11e40*/  IMAD.X R15, R15, 0x1, R0, P1 ;  /* 0x000000010f0f7824 */ /* 0x004fca00008e0600 */
[----:B------:R4:W2:Y:S02]  /*11e50*/  @!P0 LDG.E.U16 R17, [R14.64] ;  /* 0x000000060e118981 */ /* 0x0008a4000c1e1500 */
[----:B----4-:R-:W-:-:S05]  /*11e60*/  IADD3 R14, P1, R28, R2, RZ ;  /* 0x000000021c0e7210 */ /* 0x010fca0007f3e0ff */
[----:B------:R-:W-:Y:S01]  /*11e70*/  IMAD.X R15, R29, 0x1, R0, P1 ;  /* 0x000000011d0f7824 */ /* 0x000fe200008e0600 */
[----:B--2---:R0:W-:Y:S04]  /*11e80*/  STL [R1+0x4c], R17 ;  /* 0x00004c1101007387 */ /* 0x0041e80000100800 */
[----:B0-----:R-:W2:Y:S04]  /*11e90*/  LDL.LU R17, [R1+0x1468] ;  /* 0x0014680001117983 */ /* 0x001ea80000300800 */
[----:B------:R0:W-:Y:S04]  /*11ea0*/  STL [R1+0x9e0], R28 ;  /* 0x0009e01c01007387 */ /* 0x0001e80000100800 */
[----:B0-----:R-:W4:Y:S04]  /*11eb0*/  LDL.LU R28, [R1+0x688] ;  /* 0x00068800011c7983 */ /* 0x001f280000300800 */
[----:B------:R0:W-:Y:S04]  /*11ec0*/  STL [R1+0x9e4], R29 ;  /* 0x0009e41d01007387 */ /* 0x0001e80000100800 */
[----:B0-----:R-:W2:Y:S01]  /*11ed0*/  LDL.LU R29, [R1+0x564] ;  /* 0x00056400011d7983 */ /* 0x001ea20000300800 */
[----:B------:R-:W-:-:S06]  /*11ee0*/  PRMT R23, RZ, 0x7610, R23 ;  /* 0x00007610ff177816 */ /* 0x000fcc0000000017 */
[----:B------:R4:W3:Y:S01]  /*11ef0*/  @!P0 LDG.E.U16 R23, [R14.64] ;  /* 0x000000060e178981 */ /* 0x0008e2000c1e1500 */
[----:B------:R-:W-:Y:S02]  /*11f00*/  PRMT R27, RZ, 0x7610, R27 ;  /* 0x00007610ff1b7816 */ /* 0x000fe4000000001b */
[----:B----4-:R-:W-:-:S05]  /*11f10*/  IADD3 R14, P1, R28, R2, RZ ;  /* 0x000000021c0e7210 */ /* 0x010fca0007f3e0ff */
[----:B--2---:R-:W-:-:S05]  /*11f20*/  IMAD.X R15, R29, 0x1, R0, P1 ;  /* 0x000000011d0f7824 */ /* 0x004fca00008e0600 */
[----:B------:R-:W2:Y:S04]  /*11f30*/  @!P0 LDG.E.U16 R27, [R14.64] ;  /* 0x000000060e1b8981 */ /* 0x000ea8000c1e1500 */
[----:B---3--:R0:W-:Y:S04]  /*11f40*/  STL [R1+0x48], R23 ;  /* 0x0000481701007387 */ /* 0x0081e80000100800 */
[----:B0-----:R-:W3:Y:S04]  /*11f50*/  LDL.LU R23, [R1+0x1464] ;  /* 0x0014640001177983 */ /* 0x001ee80000300800 */
[----:B------:R0:W-:Y:S04]  /*11f60*/  STL [R1+0x9e8], R28 ;  /* 0x0009e81c01007387 */ /* 0x0001e80000100800 */
[----:B0-----:R-:W4:Y:S04]  /*11f70*/  LDL.LU R28, [R1+0x7d4] ;  /* 0x0007d400011c7983 */ /* 0x001f280000300800 */
[----:B------:R0:W-:Y:S04]  /*11f80*/  STL [R1+0x9ec], R29 ;  /* 0x0009ec1d01007387 */ /* 0x0001e80000100800 */
[----:B0-----:R-:W3:Y:S04]  /*11f90*/  LDL.LU R29, [R1+0x684] ;  /* 0x00068400011d7983 */ /* 0x001ee80000300800 */
[----:B--2---:R0:W-:Y:S04]  /*11fa0*/  STL [R1+0x44], R27 ;  /* 0x0000441b01007387 */ /* 0x0041e80000100800 */
[----:B0-----:R-:W2:Y:S04]  /*11fb0*/  LDL.LU R27, [R1+0x1460] ;  /* 0x00146000011b7983 */ /* 0x001ea80000300800 */
[----:B------:R-:W3:Y:S01]  /*11fc0*/  LDL.LU R15, [R1+0x10] ;  /* 0x00001000010f7983 */ /* 0x000ee20000300800 */
[----:B----4-:R-:W-:-:S02]  /*11fd0*/  IADD3 R14, P1, R28, R2, RZ ;  /* 0x000000021c0e7210 */ /* 0x010fc40007f3e0ff */
[----:B--2---:R-:W-:Y:S01]  /*11fe0*/  PRMT R27, RZ, 0x7610, R27 ;  /* 0x00007610ff1b7816 */ /* 0x004fe2000000001b */
[----:B---3--:R0:W-:Y:S02]  /*11ff0*/  STS.U16 [R3+0x5c00], R15 ;  /* 0x005c000f03007388 */ /* 0x0081e40000000400 */
[----:B0-----:R-:W-:-:S05]  /*12000*/  IMAD.X R15, R29, 0x1, R0, P1 ;  /* 0x000000011d0f7824 */ /* 0x001fca00008e0600 */
[----:B------:R-:W2:Y:S04]  /*12010*/  @!P0 LDG.E.U16 R27, [R14.64] ;  /* 0x000000060e1b8981 */ /* 0x000ea8000c1e1500 */
[----:B------:R0:W-:Y:S04]  /*12020*/  STL [R1+0x9f0], R28 ;  /* 0x0009f01c01007387 */ /* 0x0001e80000100800 */
[----:B0-----:R-:W3:Y:S04]  /*12030*/  LDL.LU R28, [R1+0x8b0] ;  /* 0x0008b000011c7983 */ /* 0x001ee80000300800 */
[----:B------:R0:W-:Y:S04]  /*12040*/  STL [R1+0x9f4], R29 ;  /* 0x0009f41d01007387 */ /* 0x0001e80000100800 */
[----:B0-----:R-:W4:Y:S04]  /*12050*/  LDL.LU R29, [R1+0x7d0] ;  /* 0x0007d000011d7983 */ /* 0x001f280000300800 */
[----:B--2---:R0:W-:Y:S04]  /*12060*/  STL [R1+0x40], R27 ;  /* 0x0000401b01007387 */ /* 0x0041e80000100800 */
[----:B0-----:R-:W2:Y:S04]  /*12070*/  LDL.LU R27, [R1+0x145c] ;  /* 0x00145c00011b7983 */ /* 0x001ea80000300800 */
[----:B------:R-:W4:Y:S01]  /*12080*/  LDL.LU R15, [R1+0xc] ;  /* 0x00000c00010f7983 */ /* 0x000f220000300800 */
[----:B---3--:R-:W-:-:S02]  /*12090*/  IADD3 R14, P1, R28, R2, RZ ;  /* 0x000000021c0e7210 */ /* 0x008fc40007f3e0ff */
[----:B--2---:R-:W-:Y:S01]  /*120a0*/  PRMT R27, RZ, 0x7610, R27 ;  /* 0x00007610ff1b7816 */ /* 0x004fe2000000001b */
[----:B----4-:R0:W-:Y:S02]  /*120b0*/  STS.U16 [R3+0x5e00], R15 ;  /* 0x005e000f03007388 */ /* 0x0101e40000000400 */
        /* <DEDUP_REMOVED lines=20> */
[----:B------:R-:W2:Y:S04]  /*12200*/  LDL.LU R14, [R1+0x4] ;  /* 0x00000400010e7983 */ /* 0x000ea80000300800 */
[----:B------:R-:W3:Y:S04]  /*12210*/  LDL R15, [R1+0x7c4] ;  /* 0x0007c400010f7983 */ /* 0x000ee80000100800 */
[----:B--2---:R3:W-:Y:S02]  /*12220*/  STS.U16 [R3+0x6200], R14 ;  /* 0x0062000e03007388 */ /* 0x0047e40000000400 */
[----:B---3--:R-:W-:-:S02]  /*12230*/  IADD3 R14, P1, R15, R2, RZ ;  /* 0x000000020f0e7210 */ /* 0x008fc40007f3e0ff */
[----:B------:R-:W2:Y:S01]  /*12240*/  LDL R15, [R1+0x674] ;  /* 0x00067400010f7983 */ /* 0x000ea20000100800 */
[----:B------:R-:W-:Y:S02]  /*12250*/  PRMT R27, RZ, 0x7610, R27 ;  /* 0x00007610ff1b7816 */ /* 0x000fe4000000001b */
[----:B--2---:R-:W-:-:S05]  /*12260*/  IMAD.X R15, R15, 0x1, R0, P1 ;  /* 0x000000010f0f7824 */ /* 0x004fca00008e0600 */
[----:B------:R-:W2:Y:S04]  /*12270*/  @!P0 LDG.E.U16 R27, [R14.64] ;  /* 0x000000060e1b8981 */ /* 0x000ea8000c1e1500 */
[----:B--2---:R0:W-:Y:S04]  /*12280*/  STL [R1+0x34], R27 ;  /* 0x0000341b01007387 */ /* 0x0041e80000100800 */
[----:B0-----:R-:W2:Y:S04]  /*12290*/  LDL.LU R27, [R1+0x1450] ;  /* 0x00145000011b7983 */ /* 0x001ea80000300800 */
[----:B------:R-:W3:Y:S01]  /*122a0*/  LDL.LU R15, [R1] ;  /* 0x00000000010f7983 */ /* 0x000ee20000300800 */
[----:B------:R-:W-:-:S03]  /*122b0*/  IADD3 R14, P1, R28, R2, RZ ;  /* 0x000000021c0e7210 */ /* 0x000fc60007f3e0ff */
[----:B------:R0:W-:Y:S04]  /*122c0*/  STS.U16 [R3+0x5800], R17 ;  /* 0x0058001103007388 */ /* 0x0001e80000000400 */
[----:B------:R1:W-:Y:S01]  /*122d0*/  STL [R1+0xa08], R28 ;  /* 0x000a081c01007387 */ /* 0x0003e20000100800 */
[----:B0-----:R-:W-:-:S03]  /*122e0*/  PRMT R17, RZ, 0x7610, R17 ;  /* 0x00007610ff117816 */ /* 0x001fc60000000011 */
[----:B-1----:R-:W2:Y:S04]  /*122f0*/  LDL.LU R28, [R1+0x554] ;  /* 0x00055400011c7983 */ /* 0x002ea80000300800 */
[----:B----4-:R-:W-:Y:S04]  /*12300*/  STL [R1+0xa0c], R29 ;  /* 0x000a0c1d01007387 */ /* 0x010fe80000100800 */
[----:B---3--:R0:W-:Y:S02]  /*12310*/  STS.U16 [R3+0x6400], R15 ;  /* 0x0064000f03007388 */ /* 0x0081e40000000400 */
[----:B0-----:R-:W-:-:S02]  /*12320*/  IMAD.X R15, R29, 0x1, R0, P1 ;  /* 0x000000011d0f7824 */ /* 0x001fc400008e0600 */
[----:B------:R-:W3:Y:S04]  /*12330*/  LDL.LU R29, [R1+0x7b4] ;  /* 0x0007b400011d7983 */ /* 0x000ee80000300800 */
[----:B------:R0:W4:Y:S04]  /*12340*/  @!P0 LDG.E.U16 R17, [R14.64] ;  /* 0x000000060e118981 */ /* 0x000128000c1e1500 */
[----:B0-----:R-:W3:Y:S04]  /*12350*/  LDL R15, [R1+0x668] ;  /* 0x00066800010f7983 */ /* 0x001ee80000100800 */
[----:B------:R0:W-:Y:S04]  /*12360*/  STS.U16 [R3+0x5600], R19 ;  /* 0x0056001303007388 */ /* 0x0001e80000000400 */
[----:B--2---:R1:W-:Y:S01]  /*12370*/  STL [R1+0xa10], R28 ;  /* 0x000a101c01007387 */ /* 0x0043e20000100800 */
[----:B0-----:R-:W-:-:S02]  /*12380*/  PRMT R19, RZ, 0x7610, R19 ;  /* 0x00007610ff137816 */ /* 0x001fc40000000013 */
[----:B---3--:R-:W-:-:S05]  /*12390*/  IADD3 R14, P1, R15, R2, RZ ;  /* 0x000000020f0e7210 */ /* 0x008fca0007f3e0ff */
[----:B------:R-:W-:Y:S02]  /*123a0*/  IMAD.X R15, R28, 0x1, R0, P1 ;  /* 0x000000011c0f7824 */ /* 0x000fe400008e0600 */
[----:B-1----:R-:W2:Y:S04]  /*123b0*/  LDL.LU R28, [R1+0x8a0] ;  /* 0x0008a000011c7983 */ /* 0x002ea80000300800 */
[----:B------:R0:W3:Y:S04]  /*123c0*/  @!P0 LDG.E.U16 R19, [R14.64] ;  /* 0x000000060e138981 */ /* 0x0000e8000c1e1500 */
[----:B0-----:R-:W3:Y:S01]  /*123d0*/  LDL R15, [R1+0x664] ;  /* 0x00066400010f7983 */ /* 0x001ee20000100800 */
[----:B------:R-:W-:-:S03]  /*123e0*/  IADD3 R14, P1, R29, R2, RZ ;  /* 0x000000021d0e7210 */ /* 0x000fc60007f3e0ff */
[----:B------:R0:W-:Y:S04]  /*123f0*/  STL [R1+0xa14], R29 ;  /* 0x000a141d01007387 */ /* 0x0001e80000100800 */
[----:B0-----:R-:W4:Y:S04]  /*12400*/  LDL.LU R29, [R1+0x7b0] ;  /* 0x0007b000011d7983 */ /* 0x001f280000300800 */
[----:B------:R0:W-:Y:S02]  /*12410*/  STS.U16 [R3+0x5000], R20 ;  /* 0x0050001403007388 */ /* 0x0001e40000000400 */
[----:B0-----:R-:W-:-:S02]  /*12420*/  PRMT R20, RZ, 0x7610, R20 ;  /* 0x00007610ff147816 */ /* 0x001fc40000000014 */
[----:B------:R0:W-:Y:S02]  /*12430*/  STS.U16 [R3+0x5400], R21 ;  /* 0x0054001503007388 */ /* 0x0001e40000000400 */
[----:B0-----:R-:W-:Y:S02]  /*12440*/  PRMT R21, RZ, 0x7610, R21 ;  /* 0x00007610ff157816 */ /* 0x001fe40000000015 */
[----:B--2---:R0:W-:Y:S01]  /*12450*/  STL [R1+0xa18], R28 ;  /* 0x000a181c01007387 */ /* 0x0041e20000100800 */
[----:B---3--:R-:W-:-:S05]  /*12460*/  IMAD.X R15, R15, 0x1, R0, P1 ;  /* 0x000000010f0f7824 */ /* 0x008fca00008e0600 */
[----:B------:R1:W2:Y:S02]  /*12470*/  @!P0 LDG.E.U16 R20, [R14.64] ;  /* 0x000000060e148981 */ /* 0x0002a4000c1e1500 */
[----:B-1----:R-:W-:Y:S02]  /*12480*/  IADD3 R14, P1, R28, R2, RZ ;  /* 0x000000021c0e7210 */ /* 0x002fe40007f3e0ff */
[----:B0-----:R-:W3:Y:S03]  /*12490*/  LDL.LU R28, [R1+0x54c] ;  /* 0x00054c00011c7983 */ /* 0x001ee60000300800 */
[----:B----4-:R-:W-:Y:S01]  /*124a0*/  IMAD.X R15, R29, 0x1, R0, P1 ;  /* 0x000000011d0f7824 */ /* 0x010fe200008e0600 */
[----:B------:R0:W-:Y:S04]  /*124b0*/  STL [R1+0xa1c], R29 ;  /* 0x000a1c1d01007387 */ /* 0x0001e80000100800 */
[----:B------:R1:W4:Y:S04]  /*124c0*/  @!P0 LDG.E.U16 R21, [R14.64] ;  /* 0x000000060e158981 */ /* 0x000328000c1e1500 */
[----:B0-----:R-:W2:Y:S04]  /*124d0*/  LDL.LU R29, [R1+0x7a4] ;  /* 0x0007a400011d7983 */ /* 0x001ea80000300800 */
[----:B-1----:R-:W2:Y:S04]  /*124e0*/  LDL R15, [R1+0x658] ;  /* 0x00065800010f7983 */ /* 0x002ea80000100800 */
[----:B------:R0:W-:Y:S02]  /*124f0*/  STS.U16 [R3+0x5a00], R23 ;  /* 0x005a001703007388 */ /* 0x0001e40000000400 */
[----:B0-----:R-:W-:-:S02]  /*12500*/  PRMT R23, RZ, 0x7610, R23 ;  /* 0x00007610ff177816 */ /* 0x001fc40000000017 */
[----:B---3--:R0:W-:Y:S01]  /*12510*/  STL [R1+0xa20], R28 ;  /* 0x000a201c01007387 */ /* 0x0081e20000100800 */
[----:B--2---:R-:W-:-:S05]  /*12520*/  IADD3 R14, P1, R15, R2, RZ ;  /* 0x000000020f0e7210 */ /* 0x004fca0007f3e0ff */
[----:B------:R-:W-:Y:S02]  /*12530*/  IMAD.X R15, R28, 0x1, R0, P1 ;  /* 0x000000011c0f7824 */ /* 0x000fe400008e0600 */
[----:B0-----:R-:W2:Y:S04]  /*12540*/  LDL.LU R28, [R1+0x898] ;  /* 0x00089800011c7983 */ /* 0x001ea80000300800 */
[----:B------:R0:W3:Y:S02]  /*12550*/  @!P0 LDG.E.U16 R23, [R14.64] ;  /* 0x000000060e178981 */ /* 0x0000e4000c1e1500 */
[----:B0-----:R-:W-:Y:S02]  /*12560*/  IMAD.MOV.U32 R15, RZ, RZ, R7 ;  /* 0x000000ffff0f7224 */ /* 0x001fe400078e0007 */
[----:B------:R-:W3:Y:S04]  /*12570*/  LDL R7, [R1+0x654] ;  /* 0x0006540001077983 */ /* 0x000ee80000100800 */
[----:B------:R0:W-:Y:S04]  /*12580*/  STS.U16 [R3+0x6e00], R6 ;  /* 0x006e000603007388 */ /* 0x0001e80000000400 */
[----:B------:R1:W-:Y:S01]  /*12590*/  STS.U16 [R3+0x6a00], R25 ;  /* 0x006a001903007388 */ /* 0x0003e20000000400 */
[----:B0-----:R-:W-:-:S03]  /*125a0*/  IADD3 R6, P1, R29, R2, RZ ;  /* 0x000000021d067210 */ /* 0x001fc60007f3e0ff */
[----:B------:R0:W-:Y:S01]  /*125b0*/  STL [R1+0xa24], R29 ;  /* 0x000a241d01007387 */ /* 0x0001e20000100800 */
[----:B-1----:R-:W-:-:S03]  /*125c0*/  PRMT R25, RZ, 0x7610, R25 ;  /* 0x00007610ff197816 */ /* 0x002fc60000000019 */
[----:B------:R1:W-:Y:S04]  /*125d0*/  STS.U16 [R3+0x7000], R5 ;  /* 0x0070000503007388 */ /* 0x0003e80000000400 */
[----:B0-----:R-:W4:Y:S04]  /*125e0*/  LDL.LU R29, [R1+0x7a0] ;  /* 0x0007a000011d7983 */ /* 0x001f280000300800 */
[----:B-1----:R-:W4:Y:S04]  /*125f0*/  LDL R5, [R1+0x648] ;  /* 0x0006480001057983 */ /* 0x002f280000100800 */
[----:B--2---:R0:W-:Y:S01]  /*12600*/  STL [R1+0xa28], R28 ;  /* 0x000a281c01007387 */ /* 0x0041e20000100800 */
[----:B---3--:R-:W-:-:S05]  /*12610*/  IMAD.X R7, R7, 0x1, R0, P1 ;  /* 0x0000000107077824 */ /* 0x008fca00008e0600 */
[----:B------:R1:W2:Y:S02]  /*12620*/  @!P0 LDG.E.U16 R25, [R6.64] ;  /* 0x0000000606198981 */ /* 0x0002a4000c1e1500 */
[----:B-1----:R-:W-:Y:S02]  /*12630*/  IADD3 R6, P1, R28, R2, RZ ;  /* 0x000000021c067210 */ /* 0x002fe40007f3e0ff */
[----:B0-----:R-:W3:Y:S04]  /*12640*/  LDL.LU R28, [R1+0x544] ;  /* 0x00054400011c7983 */ /* 0x001ee80000300800 */
[----:B------:R0:W-:Y:S01]  /*12650*/  STS.U16 [R3+0x7200], R4 ;  /* 0x0072000403007388 */ /* 0x0001e20000000400 */
[----:B----4-:R-:W-:Y:S01]  /*12660*/  IMAD.X R7, R29, 0x1, R0, P1 ;  /* 0x000000011d077824 */ /* 0x010fe200008e0600 */
[----:B------:R-:W-:-:S02]  /*12670*/  PRMT R13, RZ, 0x7610, R13 ;  /* 0x00007610ff0d7816 */ /* 0x000fc4000000000d */
[----:B0-----:R-:W-:-:S05]  /*12680*/  IADD3 R4, P1, R5, R2, RZ ;  /* 0x0000000205047210 */ /* 0x001fca0007f3e0ff */
[----:B---3--:R-:W-:-:S05]  /*12690*/  IMAD.X R5, R28, 0x1, R0, P1 ;  /* 0x000000011c057824 */ /* 0x008fca00008e0600 */
[----:B------:R-:W3:Y:S04]  /*126a0*/  @!P0 LDG.E.U16 R13, [R4.64] ;  /* 0x00000006040d8981 */ /* 0x000ee8000c1e1500 */
[----:B------:R0:W-:Y:S04]  /*126b0*/  STS.U16 [R3+0x6600], R27 ;  /* 0x0066001b03007388 */ /* 0x0001e80000000400 */
[----:B------:R1:W-:Y:S01]  /*126c0*/  STL [R1+0xa2c], R29 ;  /* 0x000a2c1d01007387 */ /* 0x0003e20000100800 */
[----:B0-----:R-:W-:-:S03]  /*126d0*/  PRMT R27, RZ, 0x7610, R27 ;  /* 0x00007610ff1b7816 */ /* 0x001fc6000000001b */
[----:B-1----:R-:W4:Y:S04]  /*126e0*/  LDL.LU R29, [R1+0x794] ;  /* 0x00079400011d7983 */ /* 0x002f280000300800 */
[----:B------:R0:W2:Y:S02]  /*126f0*/  @!P0 LDG.E.U16 R27, [R6.64] ;  /* 0x00000006061b8981 */ /* 0x0000a4000c1e1500 */
[----:B0-----:R-:W-:Y:S02]  /*12700*/  IMAD.MOV.U32 R6, RZ, RZ, R11 ;  /* 0x000000ffff067224 */ /* 0x001fe400078e000b */
[----:B------:R-:W2:Y:S04]  /*12710*/  LDL.LU R11, [R1+0x144c] ;  /* 0x00144c00010b7983 */ /* 0x000ea80000300800 */
[----:B------:R0:W-:Y:S04]  /*12720*/  STL [R1+0xa30], R28 ;  /* 0x000a301c01007387 */ /* 0x0001e80000100800 */
[----:B0-----:R-:W2:Y:S04]  /*12730*/  LDL.LU R28, [R1+0x890] ;  /* 0x00089000011c7983 */ /* 0x001ea80000300800 */
[----:B---3--:R0:W-:Y:S04]  /*12740*/  STL [R1+0x30], R13 ;  /* 0x0000300d01007387 */ /* 0x0081e80000100800 */
[----:B0-----:R-:W3:Y:S01]  /*12750*/  LDL.LU R13, [R1+0x1448] ;  /* 0x00144800010d7983 */ /* 0x001ee20000300800 */
[----:B------:R-:W-:-:S03]  /*12760*/  IMAD.MOV.U32 R5, RZ, RZ, R12 ;  /* 0x000000ffff057224 */ /* 0x000fc600078e000c */
[----:B------:R-:W2:Y:S04]  /*12770*/  LDL.LU R12, [R1+0x1444] ;  /* 0x00144400010c7983 */ /* 0x000ea80000300800 */
[----:B---3--:R0:W-:Y:S02]  /*12780*/  STS.U16 [R3+0x7400], R13 ;  /* 0x0074000d03007388 */ /* 0x0081e40000000400 */
[----:B0-----:R-:W-:Y:S02]  /*12790*/  IMAD.MOV.U32 R13, RZ, RZ, R5 ;  /* 0x000000ffff0d7224 */ /* 0x001fe400078e0005 */
[----:B------:R-:W3:Y:S01]  /*127a0*/  LDL R5, [R1+0x644] ;  /* 0x0006440001057983 */ /* 0x000ee20000100800 */
[----:B----4-:R-:W-:Y:S02]  /*127b0*/  IADD3 R4, P1, R29, R2, RZ ;  /* 0x000000021d047210 */ /* 0x010fe40007f3e0ff */
[----:B------:R-:W-:Y:S01]  /*127c0*/  PRMT R14, RZ, 0x7610, R14 ;  /* 0x00007610ff0e7816 */ /* 0x000fe2000000000e */
[----:B------:R0:W-:Y:S04]  /*127d0*/  STL [R1+0xa34], R29 ;  /* 0x000a341d01007387 */ /* 0x0001e80000100800 */
[----:B0-----:R-:W4:Y:S01]  /*127e0*/  LDL.LU R29, [R1+0x790] ;  /* 0x00079000011d7983 */ /* 0x001f220000300800 */
[----:B---3--:R-:W-:-:S05]  /*127f0*/  IMAD.X R5, R5, 0x1, R0, P1 ;  /* 0x0000000105057824 */ /* 0x008fca00008e0600 */
[----:B------:R2:W3:Y:S02]  /*12800*/  @!P0 LDG.E.U16 R14, [R4.64] ;  /* 0x00000006040e8981 */ /* 0x0004e4000c1e1500 */
[----:B--2---:R-:W-:-:S05]  /*12810*/  IADD3 R4, P1, R28, R2, RZ ;  /* 0x000000021c047210 */ /* 0x004fca0007f3e0ff */
[----:B----4-:R-:W-:Y:S01]  /*12820*/  IMAD.X R5, R29, 0x1, R0, P1 ;  /* 0x000000011d057824 */ /* 0x010fe200008e0600 */
[----:B---3--:R0:W-:Y:S04]  /*12830*/  STL [R1+0x2c], R14 ;  /* 0x00002c0e01007387 */ /* 0x0081e80000100800 */
[----:B0-----:R-:W2:Y:S04]  /*12840*/  LDL R14, [R1+0x784] ;  /* 0x00078400010e7983 */ /* 0x001ea80000100800 */
        /* <DEDUP_REMOVED lines=18> */
[----:B------:R-:W2:Y:S01]  /*12970*/  LDL R5, [R1+0x634] ;  /* 0x0006340001057983 */ /* 0x000ea20000100800 */
[----:B------:R-:W-:-:S02]  /*12980*/  IADD3 R4, P1, R14, R2, RZ ;  /* 0x000000020e047210 */ /* 0x000fc40007f3e0ff */
[----:B------:R-:W-:Y:S01]  /*12990*/  PRMT R9, RZ, 0x7610, R9 ;  /* 0x00007610ff097816 */ /* 0x000fe20000000009 */
[----:B------:R-:W3:Y:S01]  /*129a0*/  LDL R14, [R1+0x628] ;  /* 0x00062800010e7983 */ /* 0x000ee20000100800 */
[----:B------:R-:W-:Y:S01]  /*129b0*/  PRMT R8, RZ, 0x7610, R8 ;  /* 0x00007610ff087816 */ /* 0x000fe20000000008 */
[----:B--2---:R-:W-:-:S05]  /*129c0*/  IMAD.X R5, R5, 0x1, R0, P1 ;  /* 0x0000000105057824 */ /* 0x004fca00008e0600 */
[----:B------:R4:W2:Y:S02]  /*129d0*/  @!P0 LDG.E.U16 R9, [R4.64] ;  /* 0x0000000604098981 */ /* 0x0008a4000c1e1500 */
[----:B----4-:R-:W-:-:S05]  /*129e0*/  IADD3 R4, P1, R28, R2, RZ ;  /* 0x000000021c047210 */ /* 0x010fca0007f3e0ff */
[----:B------:R-:W-:-:S05]  /*129f0*/  IMAD.X R5, R29, 0x1, R0, P1 ;  /* 0x000000011d057824 */ /* 0x000fca00008e0600 */
[----:B------:R-:W4:Y:S04]  /*12a00*/  @!P0 LDG.E.U16 R8, [R4.64] ;  /* 0x0000000604088981 */ /* 0x000f28000c1e1500 */
[----:B--2---:R0:W-:Y:S04]  /*12a10*/  STL [R1+0x20], R9 ;  /* 0x0000200901007387 */ /* 0x0041e80000100800 */
[----:B0-----:R-:W2:Y:S04]  /*12a20*/  LDL.LU R9, [R1+0x1438] ;  /* 0x0014380001097983 */ /* 0x001ea80000300800 */
[----:B------:R0:W-:Y:S04]  /*12a30*/  STL [R1+0xa4c], R28 ;  /* 0x000a4c1c01007387 */ /* 0x0001e80000100800 */
[----:B0-----:R-:W2:Y:S04]  /*12a40*/  LDL.LU R28, [R1+0x774] ;  /* 0x00077400011c7983 */ /* 0x001ea80000300800 */
[----:B------:R0:W-:Y:S04]  /*12a50*/  STL [R1+0xa50], R29 ;  /* 0x000a501d01007387 */ /* 0x0001e80000100800 */
[----:B0-----:R-:W2:Y:S04]  /*12a60*/  LDL.LU R29, [R1+0x624] ;  /* 0x00062400011d7983 */ /* 0x001ea80000300800 */
[----:B----4-:R0:W-:Y:S04]  /*12a70*/  STL [R1+0x1c], R8 ;  /* 0x00001c0801007387 */ /* 0x0101e80000100800 */
[----:B0-----:R-:W4:Y:S04]  /*12a80*/  LDL.LU R8, [R1+0x1434] ;  /* 0x0014340001087983 */ /* 0x001f280000300800 */
[----:B------:R-:W-:Y:S04]  /*12a90*/  STS.U16 [R3+0x4e00], R18 ;  /* 0x004e001203007388 */ /* 0x000fe80000000400 */
[----:B------:R-:W-:Y:S04]  /*12aa0*/  STS.U16 [R3+0x5200], R22 ;  /* 0x0052001603007388 */ /* 0x000fe80000000400 */
[----:B------:R-:W-:Y:S04]  /*12ab0*/  STS.U16 [R3+0x6800], R26 ;  /* 0x0068001a03007388 */ /* 0x000fe80000000400 */
[----:B------:R-:W-:Y:S04]  /*12ac0*/  STS.U16 [R3+0x6c00], R24 ;  /* 0x006c001803007388 */ /* 0x000fe80000000400 */
[----:B------:R-:W-:Y:S04]  /*12ad0*/  STS.U16 [R3+0x7600], R12 ;  /* 0x0076000c03007388 */ /* 0x000fe80000000400 */
[----:B------:R-:W-:Y:S04]  /*12ae0*/  STS.U16 [R3+0x7800], R11 ;  /* 0x0078000b03007388 */ /* 0x000fe80000000400 */
[----:B---3--:R-:W-:Y:S04]  /*12af0*/  STS.U16 [R3+0x7a00], R10 ;  /* 0x007a000a03007388 */ /* 0x008fe80000000400 */
[----:B------:R-:W-:Y:S04]  /*12b00*/  STL [R1+0xa48], R3 ;  /* 0x000a480301007387 */ /* 0x000fe80000100800 */
[----:B--2---:R-:W-:Y:S04]  /*12b10*/  STS.U16 [R3+0x7c00], R9 ;  /* 0x007c000903007388 */ /* 0x004fe80000000400 */
[----:B----4-:R0:W-:Y:S04]  /*12b20*/  STS.U16 [R3+0x7e00], R8 ;  /* 0x007e000803007388 */ /* 0x0101e80000000400 */
[----:B0-----:R-:W2:Y:S01]  /*12b30*/  LDL.LU R3, [R1+0x534] ;  /* 0x0005340001037983 */ /* 0x001ea20000300800 */
[----:B------:R-:W-:-:S03]  /*12b40*/  IADD3 R4, P1, R14, R2, RZ ;  /* 0x000000020e047210 */ /* 0x000fc60007f3e0ff */
[----:B------:R-:W0:Y:S01]  /*12b50*/  S2R R14, SR_TID.X ;  /* 0x00000000000e7919 */ /* 0x000e220000002100 */
[----:B------:R-:W-:Y:S02]  /*12b60*/  PRMT R11, RZ, 0x7610, R11 ;  /* 0x00007610ff0b7816 */ /* 0x000fe4000000000b */
[----:B0-----:R-:W-:-:S04]  /*12b70*/  LOP3.LUT P2, RZ, R14, 0x40, RZ, 0xc0, !PT ;  /* 0x000000400eff7812 */ /* 0x001fc8000784c0ff */
[----:B------:R-:W-:Y:S01]  /*12b80*/  SEL R14, RZ, 0x90, !P2 ;  /* 0x00000090ff0e7807 */ /* 0x000fe20005000000 */
[----:B--2---:R-:W-:Y:S01]  /*12b90*/  IMAD.X R5, R3, 0x1, R0, P1 ;  /* 0x0000000103057824 */ /* 0x004fe200008e0600 */
[----:B------:R0:W-:Y:S04]  /*12ba0*/  STL [R1+0xa54], R3 ;  /* 0x000a540301007387 */ /* 0x0001e80000100800 */
[----:B------:R1:W2:Y:S04]  /*12bb0*/  @!P0 LDG.E.U16 R11, [R4.64] ;  /* 0x00000006040b8981 */ /* 0x0002a8000c1e1500 */
[----:B0-----:R-:W0:Y:S02]  /*12bc0*/  S2R R3, SR_TID.X ;  /* 0x0000000000037919 */ /* 0x001e240000002100 */
[----:B0-----:R-:W-:-:S05]  /*12bd0*/  LOP3.LUT R3, R3, 0x3f, RZ, 0xc0, !PT ;  /* 0x0000003f03037812 */ /* 0x001fca00078ec0ff */
[----:B------:R-:W-:-:S05]  /*12be0*/  IMAD.SHL.U32 R3, R3, 0x2, RZ ;  /* 0x0000000203037824 */ /* 0x000fca00078e00ff */
[----:B------:R-:W-:Y:S02]  /*12bf0*/  LOP3.LUT R14, R14, R3, RZ, 0x3c, !PT ;  /* 0x000000030e0e7212 */ /* 0x000fe400078e3cff */
[----:B------:R-:W3:Y:S04]  /*12c00*/  LDL.LU R3, [R1+0x880] ;  /* 0x0008800001037983 */ /* 0x000ee80000300800 */
[----:B-1----:R-:W4:Y:S01]  /*12c10*/  LDL.LU R5, [R1+0x80] ;  /* 0x0000800001057983 */ /* 0x002f220000300800 */
[----:B------:R-:W-:Y:S02]  /*12c20*/  LOP3.LUT R14, R14, 0x20, RZ, 0x3c, !PT ;  /* 0x000000200e0e7812 */ /* 0x000fe400078e3cff */
[----:B------:R-:W-:Y:S02]  /*12c30*/  IADD3 R4, P1, R28, R2, RZ ;  /* 0x000000021c047210 */ /* 0x000fe40007f3e0ff */
[----:B------:R-:W-:Y:S01]  /*12c40*/  PRMT R12, RZ, 0x7610, R12 ;  /* 0x00007610ff0c7816 */ /* 0x000fe2000000000c */
[----:B--2---:R0:W-:Y:S04]  /*12c50*/  STL [R1+0x18], R11 ;  /* 0x0000180b01007387 */ /* 0x0041e80000100800 */
[----:B0-----:R-:W2:Y:S04]  /*12c60*/  LDL.LU R11, [R1+0x74] ;  /* 0x00007400010b7983 */ /* 0x001ea80000300800 */
[----:B------:R0:W-:Y:S04]  /*12c70*/  STL [R1+0xa58], R28 ;  /* 0x000a581c01007387 */ /* 0x0001e80000100800 */
[----:B0-----:R-:W2:Y:S04]  /*12c80*/  LDL.LU R28, [R1+0x770] ;  /* 0x00077000011c7983 */ /* 0x001ea80000300800 */
[----:B------:R-:W-:Y:S04]  /*12c90*/  STL [R1+0xa5c], R29 ;  /* 0x000a5c1d01007387 */ /* 0x000fe80000100800 */
[----:B----4-:R0:W-:Y:S02]  /*12ca0*/  STS.U16 [R14+0x100], R5 ;  /* 0x000100050e007388 */ /* 0x0101e40000000400 */
[----:B0-----:R-:W-:-:S02]  /*12cb0*/  IMAD.X R5, R29, 0x1, R0, P1 ;  /* 0x000000011d057824 */ /* 0x001fc400008e0600 */
[----:B------:R-:W4:Y:S04]  /*12cc0*/  LDL.LU R29, [R1+0x618] ;  /* 0x00061800011d7983 */ /* 0x000f280000300800 */
[----:B------:R0:W2:Y:S04]  /*12cd0*/  @!P0 LDG.E.U16 R12, [R4.64] ;  /* 0x00000006040c8981 */ /* 0x0000a8000c1e1500 */
[----:B0-----:R-:W4:Y:S01]  /*12ce0*/  LDL.LU R5, [R1+0x7c] ;  /* 0x00007c0001057983 */ /* 0x001f220000300800 */
[----:B---3--:R-:W-:Y:S02]  /*12cf0*/  IADD3 R4, P1, R3, R2, RZ ;  /* 0x0000000203047210 */ /* 0x008fe40007f3e0ff */
[----:B------:R-:W-:Y:S01]  /*12d00*/  PRMT R7, RZ, 0x7610, R7 ;  /* 0x00007610ff077816 */ /* 0x000fe20000000007 */
[----:B--2---:R0:W-:Y:S04]  /*12d10*/  STL [R1+0x14], R12 ;  /* 0x0000140c01007387 */ /* 0x0041e80000100800 */
[----:B----4-:R1:W-:Y:S01]  /*12d20*/  STS.U16 [R14+0x300], R5 ;  /* 0x000300050e007388 */ /* 0x0103e20000000400 */
[----:B0-----:R-:W-:-:S03]  /*12d30*/  IMAD.MOV.U32 R12, RZ, RZ, R15 ;  /* 0x000000ffff0c7224 */ /* 0x001fc600078e000f */
[----:B------:R-:W2:Y:S04]  /*12d40*/  LDL.LU R15, [R1+0x70] ;  /* 0x00007000010f7983 */ /* 0x000ea80000300800 */
[----:B------:R0:W-:Y:S01]  /*12d50*/  STL [R1+0xa60], R3 ;  /* 0x000a600301007387 */ /* 0x0001e20000100800 */
[----:B-1----:R-:W-:-:S05]  /*12d60*/  IMAD.X R5, R28, 0x1, R0, P1 ;  /* 0x000000011c057824 */ /* 0x002fca00008e0600 */
[----:B------:R1:W3:Y:S04]  /*12d70*/  @!P0 LDG.E.U16 R7, [R4.64] ;  /* 0x0000000604078981 */ /* 0x0002e8000c1e1500 */
[----:B0-----:R-:W4:Y:S04]  /*12d80*/  LDL.LU R3, [R1+0x764] ;  /* 0x0007640001037983 */ /* 0x001f280000300800 */
[----:B------:R0:W-:Y:S04]  /*12d90*/  STL [R1+0xa64], R28 ;  /* 0x000a641c01007387 */ /* 0x0001e80000100800 */
[----:B0-----:R-:W2:Y:S04]  /*12da0*/  LDL.LU R28, [R1+0x614] ;  /* 0x00061400011c7983 */ /* 0x001ea80000300800 */
[----:B-1----:R-:W2:Y:S04]  /*12db0*/  LDL.LU R5, [R1+0x78] ;  /* 0x0000780001057983 */ /* 0x002ea80000300800 */
[----:B---3--:R0:W-:Y:S04]  /*12dc0*/  STL [R1+0x10], R7 ;  /* 0x0000100701007387 */ /* 0x0081e80000100800 */
[----:B0-----:R-:W3:Y:S04]  /*12dd0*/  LDL.LU R7, [R1+0x6c] ;  /* 0x00006c0001077983 */ /* 0x001ee80000300800 */
[----:B--2---:R0:W-:Y:S04]  /*12de0*/  STS.U16 [R14+0x500], R5 ;  /* 0x000500050e007388 */ /* 0x0041e80000000400 */
[----:B0-----:R-:W2:Y:S01]  /*12df0*/  LDL R5, [R1+0x52c] ;  /* 0x00052c0001057983 */ /* 0x001ea20000100800 */
[----:B------:R-:W-:-:S02]  /*12e00*/  IADD3 R4, P1, R29, R2, RZ ;  /* 0x000000021d047210 */ /* 0x000fc40007f3e0ff */
[----:B------:R-:W-:Y:S02]  /*12e10*/  PRMT R18, RZ, 0x7610, R18 ;  /* 0x00007610ff127816 */ /* 0x000fe40000000012 */
[----:B------:R-:W-:Y:S01]  /*12e20*/  PRMT R9, RZ, 0x7610, R9 ;  /* 0x00007610ff097816 */ /* 0x000fe20000000009 */
[----:B--2---:R-:W-:-:S05]  /*12e30*/  IMAD.X R5, R5, 0x1, R0, P1 ;  /* 0x0000000105057824 */ /* 0x004fca00008e0600 */
[----:B------:R4:W2:Y:S02]  /*12e40*/  @!P0 LDG.E.U16 R18, [R4.64] ;  /* 0x0000000604128981 */ /* 0x0008a4000c1e1500 */
[----:B----4-:R-:W-:-:S05]  /*12e50*/  IADD3 R4, P1, R3, R2, RZ ;  /* 0x0000000203047210 */ /* 0x010fca0007f3e0ff */
[----:B------:R-:W-:-:S05]  /*12e60*/  IMAD.X R5, R28, 0x1, R0, P1 ;  /* 0x000000011c057824 */ /* 0x000fca00008e0600 */
[----:B------:R-:W4:Y:S04]  /*12e70*/  @!P0 LDG.E.U16 R9, [R4.64] ;  /* 0x0000000604098981 */ /* 0x000f28000c1e1500 */
[----:B------:R0:W-:Y:S04]  /*12e80*/  STL [R1+0xa68], R29 ;  /* 0x000a681d01007387 */ /* 0x0001e80000100800 */
[----:B0-----:R-:W3:Y:S04]  /*12e90*/  LDL.LU R29, [R1+0x878] ;  /* 0x00087800011d7983 */ /* 0x001ee80000300800 */
[----:B--2---:R0:W-:Y:S04]  /*12ea0*/  STL [R1+0xc], R18 ;  /* 0x00000c1201007387 */ /* 0x0041e80000100800 */
[----:B0-----:R-:W2:Y:S04]  /*12eb0*/  LDL.LU R18, [R1+0x1430] ;  /* 0x0014300001127983 */ /* 0x001ea80000300800 */
[----:B------:R0:W-:Y:S04]  /*12ec0*/  STL [R1+0xa6c], R3 ;  /* 0x000a6c0301007387 */ /* 0x0001e80000100800 */
[----:B0-----:R-:W2:Y:S04]  /*12ed0*/  LDL.LU R3, [R1+0x760] ;  /* 0x0007600001037983 */ /* 0x001ea80000300800 */
[----:B------:R0:W-:Y:S04]  /*12ee0*/  STL [R1+0xa70], R28 ;  /* 0x000a701c01007387 */ /* 0x0001e80000100800 */
[----:B0-----:R-:W2:Y:S04]  /*12ef0*/  LDL.LU R28, [R1+0x608] ;  /* 0x00060800011c7983 */ /* 0x001ea80000300800 */
[----:B----4-:R0:W-:Y:S01]  /*12f00*/  STL [R1+0x8], R9 ;  /* 0x0000080901007387 */ /* 0x0101e20000100800 */
[----:B---3--:R-:W-:-:S03]  /*12f10*/  IADD3 R4, P1, R29, R2, RZ ;  /* 0x000000021d047210 */ /* 0x008fc60007f3e0ff */
[----:B------:R-:W-:Y:S04]  /*12f20*/  STS.U16 [R14+0x700], R11 ;  /* 0x0007000b0e007388 */ /* 0x000fe80000000400 */
[----:B0-----:R-:W3:Y:S04]  /*12f30*/  LDL R9, [R1+0x524] ;  /* 0x0005240001097983 */ /* 0x001ee80000100800 */
[----:B------:R0:W-:Y:S04]  /*12f40*/  STS.U16 [R14+0x900], R15 ;  /* 0x0009000f0e007388 */ /* 0x0001e80000000400 */
[----:B0-----:R-:W4:Y:S04]  /*12f50*/  LDL.LU R15, [R1+0x60] ;  /* 0x00006000010f7983 */ /* 0x001f280000300800 */
[----:B------:R0:W-:Y:S04]  /*12f60*/  STL [R1+0xa74], R29 ;  /* 0x000a741d01007387 */ /* 0x0001e80000100800 */
[----:B0-----:R-:W4:Y:S01]  /*12f70*/  LDL.LU R29, [R1+0x754] ;  /* 0x00075400011d7983 */ /* 0x001f220000300800 */
[----:B--2---:R-:W-:-:S03]  /*12f80*/  IMAD.X R5, R3, 0x1, R0, P1 ;  /* 0x0000000103057824 */ /* 0x004fc600008e0600 */
[----:B------:R0:W-:Y:S04]  /*12f90*/  STL [R1+0xa78], R3 ;  /* 0x000a780301007387 */ /* 0x0001e80000100800 */
[----:B0-----:R-:W2:Y:S01]  /*12fa0*/  LDL.LU R3, [R1+0x604] ;  /* 0x0006040001037983 */ /* 0x001ea20000300800 */
[----:B------:R-:W-:-:S06]  /*12fb0*/  PRMT R10, RZ, 0x7610, R10 ;  /* 0x00007610ff0a7816 */ /* 0x000fcc000000000a */
[----:B------:R0:W2:Y:S01]  /*12fc0*/  @!P0 LDG.E.U16 R10, [R4.64] ;  /* 0x00000006040a8981 */ /* 0x0000a2000c1e1500 */
[----:B------:R-:W-:Y:S02]  /*12fd0*/  PRMT R8, RZ, 0x7610, R8 ;  /* 0x00007610ff087816 */ /* 0x000fe40000000008 */
[----:B0-----:R-:W-:-:S05]  /*12fe0*/  IADD3 R4, P1, R28, R2, RZ ;  /* 0x000000021c047210 */ /* 0x001fca0007f3e0ff */
[----:B---3--:R-:W-:Y:S01]  /*12ff0*/  IMAD.X R5, R9, 0x1, R0, P1 ;  /* 0x0000000109057824 */ /* 0x008fe200008e0600 */
[----:B------:R0:W-:Y:S04]  /*13000*/  STS.U16 [R14+0xb00], R7 ;  /* 0x000b00070e007388 */ /* 0x0001e80000000400 */
[----:B------:R4:W3:Y:S01]  /*13010*/  @!P0 LDG.E.U16 R8, [R4.64] ;  /* 0x0000000604088981 */ /* 0x0008e2000c1e1500 */
[----:B------:R-:W-:-:S03]  /*13020*/  PRMT R26, RZ, 0x7610, R26 ;  /* 0x00007610ff1a7816 */ /* 0x000fc6000000001a */
[----:B0-----:R-:W3:Y:S04]  /*13030*/  LDL R7, [R1+0x750] ;  /* 0x0007500001077983 */ /* 0x001ee80000100800 */
[----:B------:R0:W-:Y:S01]  /*13040*/  STL [R1+0xa7c], R28 ;  /* 0x000a7c1c01007387 */ /* 0x0001e20000100800 */
[----:B----4-:R-:W-:-:S03]  /*13050*/  IADD3 R4, P1, R29, R2, RZ ;  /* 0x000000021d047210 */ /* 0x010fc60007f3e0ff */
[----:B0-----:R-:W4:Y:S02]  /*13060*/  LDL.LU R28, [R1+0x870] ;  /* 0x00087000011c7983 */ /* 0x001f240000300800 */
[----:B--2---:R-:W-:-:S05]  /*13070*/  IMAD.X R5, R3, 0x1, R0, P1 ;  /* 0x0000000103057824 */ /* 0x004fca00008e0600 */
[----:B------:R4:W2:Y:S04]  /*13080*/  @!P0 LDG.E.U16 R26, [R4.64] ;  /* 0x00000006041a8981 */ /* 0x0008a8000c1e1500 */
[----:B------:R0:W-:Y:S02]  /*13090*/  STS.U16 [R14+0xd00], R13 ;  /* 0x000d000d0e007388 */ /* 0x0001e40000000400 */
[----:B0-----:R-:W-:Y:S02]  /*130a0*/  IMAD.MOV.U32 R13, RZ, RZ, R6 ;  /* 0x000000ffff0d7224 */ /* 0x001fe400078e0006 */
[----:B------:R-:W2:Y:S04]  /*130b0*/  LDL R6, [R1+0x5f4] ;  /* 0x0005f40001067983 */ /* 0x000ea80000100800 */
[----:B------:R0:W-:Y:S01]  /*130c0*/  STL [R1+0xa80], R29 ;  /* 0x000a801d01007387 */ /* 0x0001e20000100800 */
[----:B------:R-:W-:-:S03]  /*130d0*/  PRMT R24, RZ, 0x7610, R24 ;  /* 0x00007610ff187816 */ /* 0x000fc60000000018 */
[----:B0-----:R-:W2:Y:S04]  /*130e0*/  LDL.LU R29, [R1+0x5f8] ;  /* 0x0005f800011d7983 */ /* 0x001ea80000300800 */
[----:B------:R0:W-:Y:S01]  /*130f0*/  STL [R1+0xa84], R3 ;  /* 0x000a840301007387 */ /* 0x0001e20000100800 */
[----:B----4-:R-:W-:-:S03]  /*13100*/  IADD3 R4, P1, R28, R2, RZ ;  /* 0x000000021c047210 */ /* 0x010fc60007f3e0ff */
[----:B0-----:R-:W4:Y:S02]  /*13110*/  LDL.LU R3, [R1+0x51c] ;  /* 0x00051c0001037983 */ /* 0x001f240000300800 */
[----:B---3--:R-:W-:-:S05]  /*13120*/  IMAD.X R5, R7, 0x1, R0, P1 ;  /* 0x0000000107057824 */ /* 0x008fca00008e0600 */
[----:B------:R0:W3:Y:S04]  /*13130*/  @!P0 LDG.E.U16 R24, [R4.64] ;  /* 0x0000000604188981 */ /* 0x0000e8000c1e1500 */
[----:B--2---:R-:W-:Y:S04]  /*13140*/  STL [R1+0x1408], R26 ;  /* 0x0014081a01007387 */ /* 0x004fe80000100800 */
[----:B------:R1:W-:Y:S04]  /*13150*/  STL [R1+0xa88], R28 ;  /* 0x000a881c01007387 */ /* 0x0003e80000100800 */
[----:B-1----:R-:W2:Y:S01]  /*13160*/  LDL.LU R28, [R1+0x744] ;  /* 0x00074400011c7983 */ /* 0x002ea20000300800 */
[----:B------:R-:W-:-:S02]  /*13170*/  PRMT R22, RZ, 0x7610, R22 ;  /* 0x00007610ff167816 */ /* 0x000fc40000000016 */
[----:B0-----:R-:W-:Y:S02]  /*13180*/  IADD3 R4, P1, R29, R2, RZ ;  /* 0x000000021d047210 */ /* 0x001fe40007f3e0ff */
[----:B------:R-:W-:-:S03]  /*13190*/  PRMT R18, RZ, 0x7610, R18 ;  /* 0x00007610ff127816 */ /* 0x000fc60000000012 */
[----:B----4-:R-:W-:-:S05]  /*131a0*/  IMAD.X R5, R3, 0x1, R0, P1 ;  /* 0x0000000103057824 */ /* 0x010fca00008e0600 */
[----:B------:R2:W4:Y:S04]  /*131b0*/  @!P0 LDG.E.U16 R22, [R4.64] ;  /* 0x0000000604168981 */ /* 0x000528000c1e1500 */
[----:B---3--:R-:W-:Y:S04]  /*131c0*/  STL [R1+0x140c], R24 ;  /* 0x00140c1801007387 */ /* 0x008fe80000100800 */
[----:B------:R-:W3:Y:S04]  /*131d0*/  LDL.LU R7, [R1+0x58] ;  /* 0x0000580001077983 */ /* 0x000ee80000300800 */
[----:B------:R0:W-:Y:S04]  /*131e0*/  STL [R1], R8 ;  /* 0x0000000801007387 */ /* 0x0001e80000100800 */
[----:B------:R-:W-:Y:S04]  /*131f0*/  STS.U16 [R14+0xf00], R12 ;  /* 0x000f000c0e007388 */ /* 0x000fe80000000400 */
[----:B------:R-:W-:Y:S04]  /*13200*/  STL [R1+0x4], R10 ;  /* 0x0000040a01007387 */ /* 0x000fe80000100800 */
[----:B------:R1:W-:Y:S04]  /*13210*/  STS.U16 [R14+0x1100], R15 ;  /* 0x0011000f0e007388 */ /* 0x0003e80000000400 */
[----:B0-----:R-:W3:Y:S04]  /*13220*/  LDL R8, [R1+0x514] ;  /* 0x0005140001087983 */ /* 0x001ee80000100800 */
[----:B-1----:R-:W3:Y:S04]  /*13230*/  LDL.LU R15, [R1+0x54] ;  /* 0x00005400010f7983 */ /* 0x002ee80000300800 */
[----:B------:R0:W-:Y:S04]  /*13240*/  STL [R1+0xa8c], R29 ;  /* 0x000a8c1d01007387 */ /* 0x0001e80000100800 */
[----:B0-----:R-:W3:Y:S04]  /*13250*/  LDL.LU R29, [R1+0x868] ;  /* 0x00086800011d7983 */ /* 0x001ee80000300800 */
[----:B------:R0:W-:Y:S04]  /*13260*/  STL [R1+0xa90], R3 ;  /* 0x000a900301007387 */ /* 0x0001e80000100800 */
[----:B0-----:R-:W3:Y:S01]  /*13270*/  LDL.LU R3, [R1+0x740] ;  /* 0x0007400001037983 */ /* 0x001ee20000300800 */
[----:B--2---:R-:W-:-:S05]  /*13280*/  IADD3 R4, P1, R28, R2, RZ ;  /* 0x000000021c047210 */ /* 0x004fca0007f3e0ff */
[----:B------:R-:W-:-:S05]  /*13290*/  IMAD.X R5, R6, 0x1, R0, P1 ;  /* 0x0000000106057824 */ /* 0x000fca00008e0600 */
[----:B------:R3:W2:Y:S04]  /*132a0*/  @!P0 LDG.E.U16 R18, [R4.64] ;  /* 0x0000000604128981 */ /* 0x0006a8000c1e1500 */
[----:B------:R-:W-:Y:S04]  /*132b0*/  STS.U16 [R14+0x1300], R13 ;  /* 0x0013000d0e007388 */ /* 0x000fe80000000400 */
[----:B------:R-:W-:Y:S04]  /*132c0*/  STS.U16 [R14+0x1500], R16 ;  /* 0x001500100e007388 */ /* 0x000fe80000000400 */
[----:B----4-:R-:W-:Y:S04]  /*132d0*/  STL [R1+0x1410], R22 ;  /* 0x0014101601007387 */ /* 0x010fe80000100800 */
[----:B------:R0:W-:Y:S04]  /*132e0*/  STL [R1+0xa94], R28 ;  /* 0x000a941c01007387 */ /* 0x0001e80000100800 */
[----:B0-----:R-:W4:Y:S04]  /*132f0*/  LDL.LU R28, [R1+0x5e8] ;  /* 0x0005e800011c7983 */ /* 0x001f280000300800 */
[----:B------:R-:W4:Y:S04]  /*13300*/  LDL.LU R12, [R1+0x50] ;  /* 0x00005000010c7983 */ /* 0x000f280000300800 */
[----:B------:R-:W4:Y:S04]  /*13310*/  LDL R10, [R1+0x730] ;  /* 0x00073000010a7983 */ /* 0x000f280000100800 */
[----:B------:R-:W4:Y:S01]  /*13320*/  LDL.LU R13, [R1+0x4c] ;  /* 0x00004c00010d7983 */ /* 0x000f220000300800 */
[----:B------:R-:W-:-:S02]  /*13330*/  PRMT R16, RZ, 0x7610, R16 ;  /* 0x00007610ff107816 */ /* 0x000fc40000000010 */
[----:B---3--:R-:W-:-:S05]  /*13340*/  IADD3 R4, P1, R29, R2, RZ ;  /* 0x000000021d047210 */ /* 0x008fca0007f3e0ff */
[----:B------:R-:W-:-:S05]  /*13350*/  IMAD.X R5, R3, 0x1, R0, P1 ;  /* 0x0000000103057824 */ /* 0x000fca00008e0600 */
[----:B------:R0:W3:Y:S04]  /*13360*/  @!P0 LDG.E.U16 R16, [R4.64] ;  /* 0x0000000604108981 */ /* 0x0000e8000c1e1500 */
[----:B--2---:R-:W-:Y:S04]  /*13370*/  STL [R1+0x1414], R18 ;  /* 0x0014141201007387 */ /* 0x004fe80000100800 */
[----:B------:R1:W-:Y:S04]  /*13380*/  STL [R1+0xa98], R29 ;  /* 0x000a981d01007387 */ /* 0x0003e80000100800 */
[----:B-1----:R-:W2:Y:S04]  /*13390*/  LDL.LU R29, [R1+0x734] ;  /* 0x00073400011d7983 */ /* 0x002ea80000300800 */
[----:B------:R1:W-:Y:S04]  /*133a0*/  STL [R1+0xa9c], R3 ;  /* 0x000a9c0301007387 */ /* 0x0003e80000100800 */
[----:B-1----:R-:W2:Y:S01]  /*133b0*/  LDL.LU R3, [R1+0x5e4] ;  /* 0x0005e40001037983 */ /* 0x002ea20000300800 */
[----:B0-----:R-:W-:-:S03]  /*133c0*/  PRMT R4, RZ, 0x7610, R4 ;  /* 0x00007610ff047816 */ /* 0x001fc60000000004 */
[----:B------:R0:W-:Y:S01]  /*133d0*/  STS.U16 [R14+0x1700], R7 ;  /* 0x001700070e007388 */ /* 0x0001e20000000400 */
[----:B----4-:R-:W-:-:S05]  /*133e0*/  IADD3 R6, P1, R28, R2, RZ ;  /* 0x000000021c067210 */ /* 0x010fca0007f3e0ff */
[----:B0-----:R-:W-:-:S05]  /*133f0*/  IMAD.X R7, R8, 0x1, R0, P1 ;  /* 0x0000000108077824 */ /* 0x001fca00008e0600 */
[----:B------:R2:W4:Y:S01]  /*13400*/  @!P0 LDG.E.U16 R4, [R6.64] ;  /* 0x0000000606048981 */ /* 0x000522000c1e1500 */
[----:B------:R-:W-:-:S03]  /*13410*/  PRMT R5, RZ, 0x7610, R5 ;  /* 0x00007610ff057816 */ /* 0x000fc60000000005 */
[----:B---3--:R-:W-:Y:S04]  /*13420*/  STL [R1+0x1418], R16 ;  /* 0x0014181001007387 */ /* 0x008fe80000100800 */
[----:B------:R0:W-:Y:S04]  /*13430*/  STL [R1+0xaa0], R28 ;  /* 0x000aa01c01007387 */ /* 0x0001e80000100800 */
[----:B0-----:R-:W3:Y:S01]  /*13440*/  LDL.LU R28, [R1+0x860] ;  /* 0x00086000011c7983 */ /* 0x001ee20000300800 */
[----:B--2---:R-:W-:-:S05]  /*13450*/  IADD3 R6, P1, R29, R2, RZ ;  /* 0x000000021d067210 */ /* 0x004fca0007f3e0ff */
[----:B------:R-:W-:-:S05]  /*13460*/  IMAD.X R7, R3, 0x1, R0, P1 ;  /* 0x0000000103077824 */ /* 0x000fca00008e0600 */
[----:B------:R0:W2:Y:S04]  /*13470*/  @!P0 LDG.E.U16 R5, [R6.64] ;  /* 0x0000000606058981 */ /* 0x0000a8000c1e1500 */
[----:B------:R1:W-:Y:S04]  /*13480*/  STS.U16 [R14+0x1900], R15 ;  /* 0x0019000f0e007388 */ /* 0x0003e80000000400 */
[----:B------:R-:W-:Y:S04]  /*13490*/  STS.U16 [R14+0x1b00], R12 ;  /* 0x001b000c0e007388 */ /* 0x000fe80000000400 */
[----:B----4-:R-:W-:Y:S04]  /*134a0*/  STL [R1+0x141c], R4 ;  /* 0x00141c0401007387 */ /* 0x010fe80000100800 */
[----:B-1----:R-:W4:Y:S04]  /*134b0*/  LDL.LU R15, [R1+0x48] ;  /* 0x00004800010f7983 */ /* 0x002f280000300800 */
[----:B------:R-:W4:Y:S04]  /*134c0*/  LDL R16, [R1+0x5d4] ;  /* 0x0005d40001107983 */ /* 0x000f280000100800 */
[----:B------:R1:W-:Y:S04]  /*134d0*/  STL [R1+0xaa4], R29 ;  /* 0x000aa41d01007387 */ /* 0x0003e80000100800 */
[----:B-1----:R-:W4:Y:S04]  /*134e0*/  LDL.LU R29, [R1+0x5d8] ;  /* 0x0005d800011d7983 */ /* 0x002f280000300800 */
[----:B------:R1:W-:Y:S04]  /*134f0*/  STL [R1+0xaa8], R3 ;  /* 0x000aa80301007387 */ /* 0x0003e80000100800 */
[----:B-1----:R-:W4:Y:S01]  /*13500*/  LDL.LU R3, [R1+0x50c] ;  /* 0x00050c0001037983 */ /* 0x002f220000300800 */
[----:B0-----:R-:W-:-:S02]  /*13510*/  PRMT R6, RZ, 0x7610, R6 ;  /* 0x00007610ff067816 */ /* 0x001fc40000000006 */
[----:B---3--:R-:W-:-:S05]  /*13520*/  IADD3 R8, P1, R28, R2, RZ ;  /* 0x000000021c087210 */ /* 0x008fca0007f3e0ff */
[----:B------:R-:W-:-:S05]  /*13530*/  IMAD.X R9, R10, 0x1, R0, P1 ;  /* 0x000000010a097824 */ /* 0x000fca00008e0600 */
[----:B------:R4:W3:Y:S04]  /*13540*/  @!P0 LDG.E.U16 R6, [R8.64] ;  /* 0x0000000608068981 */ /* 0x0008e8000c1e1500 */
[----:B--2---:R-:W-:Y:S04]  /*13550*/  STL [R1+0x1420], R5 ;  /* 0x0014200501007387 */ /* 0x004fe80000100800 */
[----:B------:R-:W2:Y:S04]  /*13560*/  LDL.LU R12, [R1+0x44] ;  /* 0x00004400010c7983 */ /* 0x000ea80000300800 */
[----:B------:R0:W-:Y:S04]  /*13570*/  STL [R1+0xaac], R28 ;  /* 0x000aac1c01007387 */ /* 0x0001e80000100800 */
[----:B0-----:R-:W2:Y:S01]  /*13580*/  LDL.LU R28, [R1+0x724] ;  /* 0x00072400011c7983 */ /* 0x001ea20000300800 */
[----:B------:R-:W-:-:S02]  /*13590*/  PRMT R7, RZ, 0x7610, R7 ;  /* 0x00007610ff077816 */ /* 0x000fc40000000007 */
[----:B----4-:R-:W-:-:S05]  /*135a0*/  IADD3 R8, P1, R29, R2, RZ ;  /* 0x000000021d087210 */ /* 0x010fca0007f3e0ff */
[----:B------:R-:W-:-:S05]  /*135b0*/  IMAD.X R9, R3, 0x1, R0, P1 ;  /* 0x0000000103097824 */ /* 0x000fca00008e0600 */
[----:B------:R0:W4:Y:S02]  /*135c0*/  @!P0 LDG.E.U16 R7, [R8.64] ;  /* 0x0000000608078981 */ /* 0x000124000c1e1500 */
[----:B0-----:R-:W-:Y:S02]  /*135d0*/  PRMT R8, RZ, 0x7610, R8 ;  /* 0x00007610ff087816 */ /* 0x001fe40000000008 */
[----:B------:R0:W-:Y:S04]  /*135e0*/  STS.U16 [R14+0x1d00], R13 ;  /* 0x001d000d0e007388 */ /* 0x0001e80000000400 */
[----:B---3--:R-:W-:Y:S04]  /*135f0*/  STL [R1+0x1424], R6 ;  /* 0x0014240601007387 */ /* 0x008fe80000100800 */
[----:B0-----:R-:W3:Y:S04]  /*13600*/  LDL.LU R13, [R1+0x40] ;  /* 0x00004000010d7983 */ /* 0x001ee80000300800 */
[----:B------:R0:W-:Y:S04]  /*13610*/  STL [R1+0xab0], R29 ;  /* 0x000ab01d01007387 */ /* 0x0001e80000100800 */
[----:B0-----:R-:W3:Y:S04]  /*13620*/  LDL.LU R29, [R1+0x858] ;  /* 0x00085800011d7983 */ /* 0x001ee80000300800 */
[----:B------:R0:W-:Y:S04]  /*13630*/  STL [R1+0xab4], R3 ;  /* 0x000ab40301007387 */ /* 0x0001e80000100800 */
[----:B0-----:R-:W3:Y:S01]  /*13640*/  LDL.LU R3, [R1+0x720] ;  /* 0x0007200001037983 */ /* 0x001ee20000300800 */
[----:B--2---:R-:W-:-:S05]  /*13650*/  IADD3 R10, P1, R28, R2, RZ ;  /* 0x000000021c0a7210 */ /* 0x004fca0007f3e0ff */
[----:B------:R-:W-:-:S05]  /*13660*/  IMAD.X R11, R16, 0x1, R0, P1 ;  /* 0x00000001100b7824 */ /* 0x000fca00008e0600 */
[----:B------:R3:W2:Y:S04]  /*13670*/  @!P0 LDG.E.U16 R8, [R10.64] ;  /* 0x000000060a088981 */ /* 0x0006a8000c1e1500 */
[----:B------:R0:W-:Y:S04]  /*13680*/  STS.U16 [R14+0x1f00], R15 ;  /* 0x001f000f0e007388 */ /* 0x0001e80000000400 */
[----:B0-----:R-:W0:Y:S04]  /*13690*/  S2R R15, SR_TID.X ;  /* 0x00000000000f7919 */ /* 0x001e280000002100 */
[----:B----4-:R-:W-:Y:S04]  /*136a0*/  STL [R1+0x1428], R7 ;  /* 0x0014280701007387 */ /* 0x010fe80000100800 */
[----:B------:R-:W4:Y:S04]  /*136b0*/  LDL R4, [R1+0x504] ;  /* 0x0005040001047983 */ /* 0x000f280000100800 */
[----:B------:R-:W4:Y:S01]  /*136c0*/  LDL.LU R14, [R1+0x3c] ;  /* 0x00003c00010e7983 */ /* 0x000f220000300800 */
[----:B0-----:R-:W-:-:S02]  /*136d0*/  LOP3.LUT R26, R15, 0x3f, RZ, 0xc0, !PT ;  /* 0x0000003f0f1a7812 */ /* 0x001fc400078ec0ff */
[----:B------:R-:W-:Y:S01]  /*136e0*/  LOP3.LUT P2, RZ, R15, 0x40, RZ, 0xc0, !PT ;  /* 0x000000400fff7812 */ /* 0x000fe2000784c0ff */
[----:B------:R0:W-:Y:S02]  /*136f0*/  STL [R1+0xab8], R28 ;  /* 0x000ab81c01007387 */ /* 0x0001e40000100800 */
[----:B------:R-:W-:Y:S02]  /*13700*/  IMAD.SHL.U32 R26, R26, 0x2, RZ ;  /* 0x000000021a1a7824 */ /* 0x000fe400078e00ff */
[----:B0-----:R-:W4:Y:S01]  /*13710*/  LDL.LU R28, [R1+0x5c8] ;  /* 0x0005c800011c7983 */ /* 0x001f220000300800 */
[----:B---3--:R-:W-:-:S05]  /*13720*/  IADD3 R10, P1, R29, R2, RZ ;  /* 0x000000021d0a7210 */ /* 0x008fca0007f3e0ff */
[----:B------:R-:W-:Y:S01]  /*13730*/  IMAD.X R11, R3, 0x1, R0, P1 ;  /* 0x00000001030b7824 */ /* 0x000fe200008e0600 */
[----:B--2---:R0:W-:Y:S04]  /*13740*/  STL [R1+0x142c], R8 ;  /* 0x00142c0801007387 */ /* 0x0041e80000100800 */
[----:B------:R-:W2:Y:S04]  /*13750*/  LDL.LU R15, [R1+0x38] ;  /* 0x00003800010f7983 */ /* 0x000ea80000300800 */
[----:B------:R-:W3:Y:S01]  /*13760*/  LDL R5, [R1+0x710] ;  /* 0x0007100001057983 */ /* 0x000ee20000100800 */
[----:B0-----:R-:W-:-:S04]  /*13770*/  SEL R8, RZ, 0x90, !P2 ;  /* 0x00000090ff087807 */ /* 0x001fc80005000000 */
[----:B------:R-:W-:Y:S02]  /*13780*/  LOP3.LUT R8, R8, R26, RZ, 0x3c, !PT ;  /* 0x0000001a08087212 */ /* 0x000fe400078e3cff */
[----:B------:R-:W2:Y:S04]  /*13790*/  LDL.LU R26, [R1+0x34] ;  /* 0x00003400011a7983 */ /* 0x000ea80000300800 */
[----:B------:R0:W-:Y:S04]  /*137a0*/  STL [R1+0xabc], R29 ;  /* 0x000abc1d01007387 */ /* 0x0001e80000100800 */
[----:B0-----:R-:W2:Y:S04]  /*137b0*/  LDL.LU R29, [R1+0x714] ;  /* 0x00071400011d7983 */ /* 0x001ea80000300800 */
[----:B------:R0:W-:Y:S04]  /*137c0*/  STL [R1+0xac0], R3 ;  /* 0x000ac00301007387 */ /* 0x0001e80000100800 */
[----:B0-----:R-:W3:Y:S01]  /*137d0*/  LDL.LU R3, [R1+0x5c4] ;  /* 0x0005c40001037983 */ /* 0x001ee20000300800 */
[----:B------:R-:W-:-:S02]  /*137e0*/  LOP3.LUT R8, R8, 0x20, RZ, 0x3c, !PT ;  /* 0x0000002008087812 */ /* 0x000fc400078e3cff */
[----:B------:R-:W-:-:S03]  /*137f0*/  PRMT R9, RZ, 0x7610, R9 ;  /* 0x00007610ff097816 */ /* 0x000fc60000000009 */
[----:B------:R0:W-:Y:S04]  /*13800*/  STS.U16 [R8+0x2100], R12 ;  /* 0x0021000c08007388 */ /* 0x0001e80000000400 */
[----:B----4-:R1:W-:Y:S04]  /*13810*/  STL [R1+0xac4], R28 ;  /* 0x000ac41c01007387 */ /* 0x0103e80000100800 */
[----:B------:R4:W3:Y:S01]  /*13820*/  @!P0 LDG.E.U16 R9, [R10.64] ;  /* 0x000000060a098981 */ /* 0x0008e2000c1e1500 */
[----:B0-----:R-:W-:-:S03]  /*13830*/  IADD3 R12, P1, R28, R2, RZ ;  /* 0x000000021c0c7210 */ /* 0x001fc60007f3e0ff */
[----:B-1----:R-:W3:Y:S04]  /*13840*/  LDL.LU R28, [R1+0x850] ;  /* 0x00085000011c7983 */ /* 0x002ee80000300800 */
[----:B------:R0:W-:Y:S01]  /*13850*/  STS.U16 [R8+0x2300], R13 ;  /* 0x0023000d08007388 */ /* 0x0001e20000000400 */
[----:B----4-:R-:W-:Y:S01]  /*13860*/  PRMT R10, RZ, 0x7610, R10 ;  /* 0x00007610ff0a7816 */ /* 0x010fe2000000000a */
[----:B0-----:R-:W-:Y:S02]  /*13870*/  IMAD.X R13, R4, 0x1, R0, P1 ;  /* 0x00000001040d7824 */ /* 0x001fe400008e0600 */
[----:B------:R-:W4:Y:S04]  /*13880*/  LDL R4, [R1+0x5b4] ;  /* 0x0005b40001047983 */ /* 0x000f280000100800 */
[----:B------:R2:W4:Y:S02]  /*13890*/  @!P0 LDG.E.U16 R10, [R12.64] ;  /* 0x000000060c0a8981 */ /* 0x000524000c1e1500 */
[----:B--2---:R-:W-:-:S02]  /*138a0*/  IADD3 R12, P1, R29, R2, RZ ;  /* 0x000000021d0c7210 */ /* 0x004fc40007f3e0ff */
[----:B------:R0:W-:Y:S04]  /*138b0*/  STL [R1+0xac8], R29 ;  /* 0x000ac81d01007387 */ /* 0x0001e80000100800 */
[----:B0-----:R-:W2:Y:S01]  /*138c0*/  LDL.LU R29, [R1+0x5b8] ;  /* 0x0005b800011d7983 */ /* 0x001ea20000300800 */
[----:B---3--:R-:W-:-:S03]  /*138d0*/  IMAD.X R13, R3, 0x1, R0, P1 ;  /* 0x00000001030d7824 */ /* 0x008fc600008e0600 */
[----:B------:R0:W-:Y:S04]  /*138e0*/  STL [R1+0xacc], R3 ;  /* 0x000acc0301007387 */ /* 0x0001e80000100800 */
[----:B0-----:R-:W3:Y:S01]  /*138f0*/  LDL.LU R3, [R1+0x4fc] ;  /* 0x0004fc0001037983 */ /* 0x001ee20000300800 */
[----:B------:R-:W-:-:S03]  /*13900*/  PRMT R11, RZ, 0x7610, R11 ;  /* 0x00007610ff0b7816 */ /* 0x000fc6000000000b */
[----:B------:R0:W-:Y:S04]  /*13910*/  STS.U16 [R8+0x2500], R14 ;  /* 0x0025000e08007388 */ /* 0x0001e80000000400 */
[----:B------:R1:W4:Y:S04]  /*13920*/  @!P0 LDG.E.U16 R11, [R12.64] ;  /* 0x000000060c0b8981 */ /* 0x000328000c1e1500 */
[----:B------:R1:W-:Y:S01]  /*13930*/  STL [R1+0xad0], R28 ;  /* 0x000ad01c01007387 */ /* 0x0003e20000100800 */
[----:B0-----:R-:W-:-:S03]  /*13940*/  IADD3 R14, P1, R28, R2, RZ ;  /* 0x000000021c0e7210 */ /* 0x001fc60007f3e0ff */
[----:B------:R0:W-:Y:S01]  /*13950*/  STS.U16 [R8+0x2700], R15 ;  /* 0x0027000f08007388 */ /* 0x0001e20000000400 */
[----:B-1----:R-:W-:-:S03]  /*13960*/  PRMT R12, RZ, 0x7610, R12 ;  /* 0x00007610ff0c7816 */ /* 0x002fc6000000000c */
[----:B------:R-:W4:Y:S01]  /*13970*/  LDL.LU R28, [R1+0x704] ;  /* 0x00070400011c7983 */ /* 0x000f220000300800 */
[----:B0-----:R-:W-:-:S03]  /*13980*/  IMAD.X R15, R5, 0x1, R0, P1 ;  /* 0x00000001050f7824 */ /* 0x001fc600008e0600 */
[----:B------:R-:W4:Y:S04]  /*13990*/  LDL R5, [R1+0x4f4] ;  /* 0x0004f40001057983 */ /* 0x000f280000100800 */
[----:B------:R2:W4:Y:S02]  /*139a0*/  @!P0 LDG.E.U16 R12, [R14.64] ;  /* 0x000000060e0c8981 */ /* 0x000524000c1e1500 */
[----:B--2---:R-:W-:Y:S02]  /*139b0*/  IADD3 R14, P1, R29, R2, RZ ;  /* 0x000000021d0e7210 */ /* 0x004fe40007f3e0ff */
[----:B------:R0:W-:Y:S04]  /*139c0*/  STL [R1+0xad4], R29 ;  /* 0x000ad41d01007387 */ /* 0x0001e80000100800 */
[----:B0-----:R-:W2:Y:S01]  /*139d0*/  LDL.LU R29, [R1+0x848] ;  /* 0x00084800011d7983 */ /* 0x001ea20000300800 */
[----:B---3--:R-:W-:-:S03]  /*139e0*/  IMAD.X R15, R3, 0x1, R0, P1 ;  /* 0x00000001030f7824 */ /* 0x008fc600008e0600 */
[----:B------:R0:W-:Y:S04]  /*139f0*/  STL [R1+0xad8], R3 ;  /* 0x000ad80301007387 */ /* 0x0001e80000100800 */
[----:B0-----:R-:W3:Y:S01]  /*13a00*/  LDL.LU R3, [R1+0x700] ;  /* 0x0007000001037983 */ /* 0x001ee20000300800 */
[----:B------:R-:W-:-:S03]  /*13a10*/  PRMT R13, RZ, 0x7610, R13 ;  /* 0x00007610ff0d7816 */ /* 0x000fc6000000000d */
[----:B------:R-:W-:Y:S04]  /*13a20*/  STS.U16 [R8+0x2900], R26 ;  /* 0x0029001a08007388 */ /* 0x000fe80000000400 */
[----:B------:R0:W3:Y:S04]  /*13a30*/  @!P0 LDG.E.U16 R13, [R14.64] ;  /* 0x000000060e0d8981 */ /* 0x0000e8000c1e1500 */
[----:B----4-:R1:W-:Y:S01]  /*13a40*/  STL [R1+0xadc], R28 ;  /* 0x000adc1c01007387 */ /* 0x0103e20000100800 */
[----:B0-----:R-:W-:-:S03]  /*13a50*/  IADD3 R14, P1, R28, R2, RZ ;  /* 0x000000021c0e7210 */ /* 0x001fc60007f3e0ff */
[----:B------:R0:W-:Y:S04]  /*13a60*/  STS.U16 [R8+0x2b00], R17 ;  /* 0x002b001108007388 */ /* 0x0001e80000000400 */
[----:B-1----:R-:W4:Y:S01]  /*13a70*/  LDL.LU R28, [R1+0x5a8] ;  /* 0x0005a800011c7983 */ /* 0x002f220000300800 */
[----:B------:R-:W-:-:S03]  /*13a80*/  IMAD.X R15, R4, 0x1, R0, P1 ;  /* 0x00000001040f7824 */ /* 0x000fc600008e0600 */
[----:B------:R-:W4:Y:S01]  /*13a90*/  LDL R4, [R1+0x6f0] ;  /* 0x0006f00001047983 */ /* 0x000f220000100800 */
[----:B0-----:R-:W-:-:S06]  /*13aa0*/  PRMT R17, RZ, 0x7610, R17 ;  /* 0x00007610ff117816 */ /* 0x001fcc0000000011 */
[----:B------:R2:W4:Y:S02]  /*13ab0*/  @!P0 LDG.E.U16 R17, [R14.64] ;  /* 0x000000060e118981 */ /* 0x000524000c1e1500 */
[----:B--2---:R-:W-:Y:S02]  /*13ac0*/  IADD3 R14, P1, R29, R2, RZ ;  /* 0x000000021d0e7210 */ /* 0x004fe40007f3e0ff */
[----:B------:R0:W-:Y:S04]  /*13ad0*/  STL [R1+0xae0], R29 ;  /* 0x000ae01d01007387 */ /* 0x0001e80000100800 */
[----:B0-----:R-:W2:Y:S01]  /*13ae0*/  LDL.LU R29, [R1+0x6f4] ;  /* 0x0006f400011d7983 */ /* 0x001ea20000300800 */
[----:B---3--:R-:W-:-:S03]  /*13af0*/  IMAD.X R15, R3, 0x1, R0, P1 ;  /* 0x00000001030f7824 */ /* 0x008fc600008e0600 */
[----:B------:R0:W-:Y:S04]  /*13b00*/  STL [R1+0xae4], R3 ;  /* 0x000ae40301007387 */ /* 0x0001e80000100800 */
[----:B0-----:R-:W3:Y:S04]  /*13b10*/  LDL.LU R3, [R1+0x5a4] ;  /* 0x0005a40001037983 */ /* 0x001ee80000300800 */
[----:B------:R0:W-:Y:S02]  /*13b20*/  STS.U16 [R8+0x2d00], R19 ;  /* 0x002d001308007388 */ /* 0x0001e40000000400 */
[----:B0-----:R-:W-:-:S02]  /*13b30*/  PRMT R19, RZ, 0x7610, R19 ;  /* 0x00007610ff137816 */ /* 0x001fc40000000013 */
[----:B----4-:R0:W-:Y:S04]  /*13b40*/  STL [R1+0xae8], R28 ;  /* 0x000ae81c01007387 */ /* 0x0101e80000100800 */
[----:B------:R1:W4:Y:S04]  /*13b50*/  @!P0 LDG.E.U16 R19, [R14.64] ;  /* 0x000000060e138981 */ /* 0x000328000c1e1500 */
[----:B------:R0:W-:Y:S01]  /*13b60*/  STS.U16 [R8+0x2f00], R20 ;  /* 0x002f001408007388 */ /* 0x0001e20000000400 */
[----:B-1----:R-:W-:-:S03]  /*13b70*/  IADD3 R14, P1, R28, R2, RZ ;  /* 0x000000021c0e7210 */ /* 0x002fc60007f3e0ff */
[----:B0-----:R-:W4:Y:S01]  /*13b80*/  LDL.LU R28, [R1+0x840] ;  /* 0x00084000011c7983 */ /* 0x001f220000300800 */
[----:B------:R-:W-:Y:S01]  /*13b90*/  PRMT R20, RZ, 0x7610, R20 ;  /* 0x00007610ff147816 */ /* 0x000fe20000000014 */
[----:B------:R-:W-:-:S05]  /*13ba0*/  IMAD.X R15, R5, 0x1, R0, P1 ;  /* 0x00000001050f7824 */ /* 0x000fca00008e0600 */
        /* <DEDUP_REMOVED lines=9> */
[----:B------:R0:W-:Y:S04]  /*13c40*/  STS.U16 [R8+0x3300], R23 ;  /* 0x0033001708007388 */ /* 0x0001e80000000400 */
[----:B------:R4:W3:Y:S01]  /*13c50*/  @!P0 LDG.E.U16 R21, [R14.64] ;  /* 0x000000060e158981 */ /* 0x0008e2000c1e1500 */
[----:B0-----:R-:W-:Y:S02]  /*13c60*/  PRMT R23, RZ, 0x7610, R23 ;  /* 0x00007610ff177816 */ /* 0x001fe40000000017 */
[----:B----4-:R-:W-:Y:S01]  /*13c70*/  IADD3 R14, P1, R28, R2, RZ ;  /* 0x000000021c0e7210 */ /* 0x010fe20007f3e0ff */
[----:B------:R0:W-:Y:S04]  /*13c80*/  STL [R1+0xaf4], R28 ;  /* 0x000af41c01007387 */ /* 0x0001e80000100800 */
[----:B------:R-:W-:Y:S01]  /*13c90*/  IMAD.X R15, R4, 0x1, R0, P1 ;  /* 0x00000001040f7824 */ /* 0x000fe200008e0600 */
[----:B------:R1:W-:Y:S04]  /*13ca0*/  STS.U16 [R8+0x3500], R25 ;  /* 0x0035001908007388 */ /* 0x0003e80000000400 */
[----:B------:R2:W4:Y:S04]  /*13cb0*/  @!P0 LDG.E.U16 R23, [R14.64] ;  /* 0x000000060e178981 */ /* 0x000528000c1e1500 */
[----:B0-----:R-:W4:Y:S04]  /*13cc0*/  LDL.LU R28, [R1+0x6e4] ;  /* 0x0006e400011c7983 */ /* 0x001f280000300800 */
[----:B------:R-:W4:Y:S04]  /*13cd0*/  LDL.LU R7, [R1+0x84] ;  /* 0x0000840001077983 */ /* 0x000f280000300800 */
[----:B------:R-:W4:Y:S01]  /*13ce0*/  LDL.LU R6, [R1+0x30] ;  /* 0x0000300001067983 */ /* 0x000f220000300800 */
[----:B-1----:R-:W-:-:S03]  /*13cf0*/  PRMT R25, RZ, 0x7610, R25 ;  /* 0x00007610ff197816 */ /* 0x002fc60000000019 */
[----:B------:R-:W4:Y:S04]  /*13d00*/  LDL.LU R5, [R1+0x2c] ;  /* 0x00002c0001057983 */ /* 0x000f280000300800 */
[----:B------:R-:W4:Y:S04]  /*13d10*/  LDL.LU R4, [R1+0x28] ;  /* 0x0000280001047983 */ /* 0x000f280000300800 */
[----:B------:R-:W4:Y:S04]  /*13d20*/  LDL.LU R16, [R1+0x24] ;  /* 0x0000240001107983 */ /* 0x000f280000300800 */
[----:B------:R-:W4:Y:S04]  /*13d30*/  LDL.LU R18, [R1+0x20] ;  /* 0x0000200001127983 */ /* 0x000f280000300800 */
[----:B------:R-:W4:Y:S04]  /*13d40*/  LDL.LU R22, [R1+0x1c] ;  /* 0x00001c0001167983 */ /* 0x000f280000300800 */
[----:B------:R-:W4:Y:S04]  /*13d50*/  LDL.LU R24, [R1+0x18] ;  /* 0x0000180001187983 */ /* 0x000f280000300800 */
[----:B------:R-:W4:Y:S01]  /*13d60*/  LDL.LU R26, [R1+0x14] ;  /* 0x00001400011a7983 */ /* 0x000f220000300800 */
[----:B--2---:R-:W-:-:S03]  /*13d70*/  IADD3 R14, P1, R29, R2, RZ ;  /* 0x000000021d0e7210 */ /* 0x004fc60007f3e0ff */
[----:B------:R-:W-:Y:S02]  /*13d80*/  STL [R1+0xb20], R29 ;  /* 0x000b201d01007387 */ /* 0x000fe40000100800 */
[----:B---3--:R-:W-:Y:S02]  /*13d90*/  IMAD.X R15, R3, 0x1, R0, P1 ;  /* 0x00000001030f7824 */ /* 0x008fe400008e0600 */
[----:B------:R0:W-:Y:S04]  /*13da0*/  STL [R1+0xb24], R3 ;  /* 0x000b240301007387 */ /* 0x0001e80000100800 */
[----:B------:R1:W2:Y:S04]  /*13db0*/  @!P0 LDG.E.U16 R25, [R14.64] ;  /* 0x000000060e198981 */ /* 0x0002a8000c1e1500 */
[----:B0-----:R-:W3:Y:S04]  /*13dc0*/  LDL.LU R3, [R1] ;  /* 0x0000000001037983 */ /* 0x001ee80000300800 */
[----:B-1----:R-:W2:Y:S04]  /*13dd0*/  LDL R15, [R1+0x594] ;  /* 0x00059400010f7983 */ /* 0x002ea80000100800 */
[----:B------:R0:W-:Y:S04]  /*13de0*/  STS.U16 [R8+0x3700], R27 ;  /* 0x0037001b08007388 */ /* 0x0001e80000000400 */
[----:B------:R-:W1:Y:S04]  /*13df0*/  S2R R29, SR_TID.X ;  /* 0x00000000001d7919 */ /* 0x000e680000002100 */
[----:B0-----:R-:W0:Y:S01]  /*13e00*/  S2R R8, SR_TID.X ;  /* 0x0000000000087919 */ /* 0x001e220000002100 */
[----:B------:R-:W-:-:S02]  /*13e10*/  PRMT R27, RZ, 0x7610, R27 ;  /* 0x00007610ff1b7816 */ /* 0x000fc4000000001b */
[----:B----4-:R-:W-:Y:S01]  /*13e20*/  IADD3 R14, P1, R28, R2, RZ ;  /* 0x000000021c0e7210 */ /* 0x010fe20007f3e0ff */
[----:B------:R4:W-:Y:S01]  /*13e30*/  STL [R1+0xb2c], R28 ;  /* 0x000b2c1c01007387 */ /* 0x0009e20000100800 */
[----:B-1----:R-:W-:Y:S02]  /*13e40*/  LOP3.LUT P2, RZ, R29, 0x40, RZ, 0xc0, !PT ;  /* 0x000000401dff7812 */ /* 0x002fe4000784c0ff */
[----:B0-----:R-:W-:Y:S01]  /*13e50*/  LOP3.LUT R8, R8, 0x3f, RZ, 0xc0, !PT ;  /* 0x0000003f08087812 */ /* 0x001fe200078ec0ff */
[----:B----4-:R-:W4:Y:S04]  /*13e60*/  LDL.LU R28, [R1+0x4] ;  /* 0x00000400011c7983 */ /* 0x010f280000300800 */
[----:B------:R-:W-:Y:S01]  /*13e70*/  IMAD.SHL.U32 R8, R8, 0x2, RZ ;  /* 0x0000000208087824 */ /* 0x000fe200078e00ff */
[----:B------:R0:W-:Y:S02]  /*13e80*/  STL [R1+0xb28], R2 ;  /* 0x000b280201007387 */ /* 0x0001e40000100800 */
[----:B0-----:R-:W-:-:S04]  /*13e90*/  SEL R2, RZ, 0x90, !P2 ;  /* 0x00000090ff027807 */ /* 0x001fc80005000000 */
[----:B------:R-:W-:Y:S02]  /*13ea0*/  LOP3.LUT R2, R2, R8, RZ, 0x3c, !PT ;  /* 0x0000000802027212 */ /* 0x000fe400078e3cff */
[----:B------:R-:W3:Y:S04]  /*13eb0*/  LDL.LU R8, [R1+0x142c] ;  /* 0x00142c0001087983 */ /* 0x000ee80000300800 */
[----:B------:R0:W-:Y:S01]  /*13ec0*/  STL [R1+0xb90], R0 ;  /* 0x000b900001007387 */ /* 0x0001e20000100800 */
[----:B--2---:R-:W-:-:S03]  /*13ed0*/  IMAD.X R15, R15, 0x1, R0, P1 ;  /* 0x000000010f0f7824 */ /* 0x004fc600008e0600 */
[----:B0-----:R-:W2:Y:S04]  /*13ee0*/  LDL.LU R0, [R1+0x8] ;  /* 0x0000080001007983 */ /* 0x001ea80000300800 */
[----:B------:R0:W2:Y:S04]  /*13ef0*/  @!P0 LDG.E.U16 R27, [R14.64] ;  /* 0x000000060e1b8981 */ /* 0x0000a8000c1e1500 */
[----:B0-----:R-:W2:Y:S04]  /*13f00*/  LDL.LU R14, [R1+0x10] ;  /* 0x00001000010e7983 */ /* 0x001ea80000300800 */
[----:B------:R-:W3:Y:S01]  /*13f10*/  LDL.LU R15, [R1+0xc] ;  /* 0x00000c00010f7983 */ /* 0x000ee20000300800 */
[----:B------:R-:W-:-:S05]  /*13f20*/  LOP3.LUT R2, R2, 0x20, RZ, 0x3c, !PT ;  /* 0x0000002002027812 */ /* 0x000fca00078e3cff */
[----:B------:R0:W-:Y:S04]  /*13f30*/  STS.U16 [R2+0x7f00], R7 ;  /* 0x007f000702007388 */ /* 0x0001e80000000400 */
[----:B------:R1:W-:Y:S04]  /*13f40*/  STS.U16 [R2+0x3900], R6 ;  /* 0x0039000602007388 */ /* 0x0003e80000000400 */
[----:B------:R4:W-:Y:S04]  /*13f50*/  STS.U16 [R2+0x3b00], R5 ;  /* 0x003b000502007388 */ /* 0x0009e80000000400 */
[----:B0-----:R-:W3:Y:S04]  /*13f60*/  LDL.LU R7, [R1+0x1428] ;  /* 0x0014280001077983 */ /* 0x001ee80000300800 */
[----:B-1----:R-:W3:Y:S04]  /*13f70*/  LDL.LU R6, [R1+0x1424] ;  /* 0x0014240001067983 */ /* 0x002ee80000300800 */
[----:B----4-:R-:W4:Y:S04]  /*13f80*/  LDL.LU R5, [R1+0x1420] ;  /* 0x0014200001057983 */ /* 0x010f280000300800 */
[----:B------:R0:W-:Y:S04]  /*13f90*/  STS.U16 [R2+0x3d00], R4 ;  /* 0x003d000402007388 */ /* 0x0001e80000000400 */
[----:B------:R1:W-:Y:S04]  /*13fa0*/  STS.U16 [R2+0x3f00], R16 ;  /* 0x003f001002007388 */ /* 0x0003e80000000400 */
[----:B------:R1:W-:Y:S04]  /*13fb0*/  STS.U16 [R2+0x4100], R18 ;  /* 0x0041001202007388 */ /* 0x0003e80000000400 */
[----:B0-----:R-:W4:Y:S04]  /*13fc0*/  LDL.LU R4, [R1+0x141c] ;  /* 0x00141c0001047983 */ /* 0x001f280000300800 */
[----:B-1----:R-:W4:Y:S04]  /*13fd0*/  LDL.LU R16, [R1+0x1418] ;  /* 0x0014180001107983 */ /* 0x002f280000300800 */
[----:B------:R-:W4:Y:S04]  /*13fe0*/  LDL.LU R18, [R1+0x1414] ;  /* 0x0014140001127983 */ /* 0x000f280000300800 */
[----:B------:R0:W-:Y:S04]  /*13ff0*/  STS.U16 [R2+0x4300], R22 ;  /* 0x0043001602007388 */ /* 0x0001e80000000400 */
[----:B------:R1:W-:Y:S04]  /*14000*/  STS.U16 [R2+0x4500], R24 ;  /* 0x0045001802007388 */ /* 0x0003e80000000400 */
[----:B------:R1:W-:Y:S04]  /*14010*/  STS.U16 [R2+0x4700], R26 ;  /* 0x0047001a02007388 */ /* 0x0003e80000000400 */
[----:B0-----:R-:W4:Y:S04]  /*14020*/  LDL.LU R22, [R1+0x1410] ;  /* 0x0014100001167983 */ /* 0x001f280000300800 */
[----:B-1----:R-:W4:Y:S04]  /*14030*/  LDL.LU R24, [R1+0x140c] ;  /* 0x00140c0001187983 */ /* 0x002f280000300800 */
[----:B------:R-:W4:Y:S04]  /*14040*/  LDL.LU R26, [R1+0x1408] ;  /* 0x00140800011a7983 */ /* 0x000f280000300800 */
[----:B--2---:R-:W-:Y:S04]  /*14050*/  STS.U16 [R2+0x4900], R14 ;  /* 0x0049000e02007388 */ /* 0x004fe80000000400 */
[----:B---3--:R-:W-:Y:S04]  /*14060*/  STS.U16 [R2+0x4b00], R15 ;  /* 0x004b000f02007388 */ /* 0x008fe80000000400 */
[----:B------:R0:W-:Y:S04]  /*14070*/  STS.U16 [R2+0x4d00], R0 ;  /* 0x004d000002007388 */ /* 0x0001e80000000400 */
[----:B0-----:R-:W2:Y:S04]  /*14080*/  LDL R0, [R1+0xd0] ;  /* 0x0000d00001007983 */ /* 0x001ea80000100800 */
[----:B------:R-:W-:Y:S04]  /*14090*/  STS.U16 [R2+0x4f00], R28 ;  /* 0x004f001c02007388 */ /* 0x000fe80000000400 */
[----:B------:R0:W-:Y:S04]  /*140a0*/  STS.U16 [R2+0x5100], R3 ;  /* 0x0051000302007388 */ /* 0x0001e80000000400 */
[----:B0-----:R-:W0:Y:S01]  /*140b0*/  S2R R3, SR_TID.X ;  /* 0x0000000000037919 */ /* 0x001e220000002100 */
[----:B------:R-:W-:-:S02]  /*140c0*/  IMAD.SHL.U32 R28, R29, 0x2, RZ ;  /* 0x000000021d1c7824 */ /* 0x000fc400078e00ff */
[----:B------:R-:W-:Y:S01]  /*140d0*/  IMAD.SHL.U32 R29, R29, 0x40, RZ ;  /* 0x000000401d1d7824 */ /* 0x000fe200078e00ff */
[----:B----4-:R-:W-:Y:S04]  /*140e0*/  STS.U16 [R2+0x5300], R26 ;  /* 0x0053001a02007388 */ /* 0x010fe80000000400 */
[----:B------:R-:W-:Y:S04]  /*140f0*/  STS.U16 [R2+0x5500], R24 ;  /* 0x0055001802007388 */ /* 0x000fe80000000400 */
[----:B------:R-:W-:Y:S04]  /*14100*/  STS.U16 [R2+0x5700], R22 ;  /* 0x0057001602007388 */ /* 0x000fe80000000400 */
[----:B------:R1:W-:Y:S04]  /*14110*/  STS.U16 [R2+0x5900], R18 ;  /* 0x0059001202007388 */ /* 0x0003e80000000400 */
[----:B------:R3:W-:Y:S04]  /*14120*/  STS.U16 [R2+0x5b00], R16 ;  /* 0x005b001002007388 */ /* 0x0007e80000000400 */
[----:B------:R-:W-:Y:S04]  /*14130*/  STS.U16 [R2+0x5d00], R4 ;  /* 0x005d000402007388 */ /* 0x000fe80000000400 */
        /* <DEDUP_REMOVED lines=15> */
[----:B------:R-:W-:Y:S01]  /*14230*/  STS.U16 [R2+0x7d00], R27 ;  /* 0x007d001b02007388 */ /* 0x000fe20000000400 */
[----:B0-----:R-:W-:-:S03]  /*14240*/  LOP3.LUT R3, R3, 0x7, RZ, 0xc0, !PT ;  /* 0x0000000703037812 */ /* 0x001fc600078ec0ff */
[----:B------:R-:W-:Y:S02]  /*14250*/  BAR.SYNC.DEFER_BLOCKING 0x0 ;  /* 0x0000000000007b1d */ /* 0x000fe40000010000 */
[----:B------:R-:W-:-:S05]  /*14260*/  IMAD R3, R3, 0x90, RZ ;  /* 0x0000009003037824 */ /* 0x000fca00078e02ff */
[C-C-:B-1----:R-:W-:Y:S02]  /*14270*/  LOP3.LUT R18, R3.reuse, 0x10, R28.reuse, 0x78, !PT ;  /* 0x0000001003127812 */ /* 0x142fe400078e781c */
[----:B---3--:R-:W-:Y:S02]  /*14280*/  LOP3.LUT R16, R3, 0x10, R28, 0x78, !PT ;  /* 0x0000001003107812 */ /* 0x008fe400078e781c */
[--C-:B------:R-:W-:Y:S02]  /*14290*/  LOP3.LUT R18, R18, 0x400, R29.reuse, 0xf8, !PT ;  /* 0x0000040012127812 */ /* 0x100fe400078ef81d */
[----:B------:R-:W-:Y:S02]  /*142a0*/  LOP3.LUT R16, R16, 0x400, R29, 0xf8, !PT ;  /* 0x0000040010107812 */ /* 0x000fe400078ef81d */
[----:B------:R-:W-:-:S03]  /*142b0*/  LOP3.LUT R18, R18, 0x20, RZ, 0x3c, !PT ;  /* 0x0000002012127812 */ /* 0x000fc600078e3cff */
[----:B------:R-:W0:Y:S04]  /*142c0*/  LDSM.16.MT88.4 R24, [R16+0x8000] ;  /* 0x008000001018783b */ /* 0x000e280000004200 */
[----:B------:R-:W1:Y:S04]  /*142d0*/  LDSM.16.MT88.4 R4, [R18+0x8000] ;  /* 0x008000001204783b */ /* 0x000e680000004200 */
[----:B0-----:R-:W-:Y:S04]  /*142e0*/  STL.64 [R1+0x10], R24 ;  /* 0x0000101801007387 */ /* 0x001fe80000100a00 */
[----:B------:R-:W-:Y:S04]  /*142f0*/  STL.64 [R1+0x18], R26 ;  /* 0x0000181a01007387 */ /* 0x000fe80000100a00 */
[----:B-1----:R-:W-:Y:S04]  /*14300*/  STL.64 [R1+0x1400], R6 ;  /* 0x0014000601007387 */ /* 0x002fe80000100a00 */
[----:B--2---:R-:W0:Y:S04]  /*14310*/  LDSM.16.M88.4 R8, [R0] ;  /* 0x000000000008783b */ /* 0x004e280000000200 */
[----:B0-----:R-:W-:Y:S04]  /*14320*/  STL.64 [R1+0x20], R8 ;  /* 0x0000200801007387 */ /* 0x001fe80000100a00 */
[----:B------:R-:W-:Y:S04]  /*14330*/  STL.64 [R1+0x28], R10 ;  /* 0x0000280a01007387 */ /* 0x000fe80000100a00 */
[----:B------:R0:W-:Y:S04]  /*14340*/  STL.64 [R1+0x13f8], R4 ;  /* 0x0013f80401007387 */ /* 0x0001e80000100a00 */
[----:B0-----:R-:W2:Y:S04]  /*14350*/  LDL.LU.64 R4, [R1+0x4e0] ;  /* 0x0004e00001047983 */ /* 0x001ea80000300a00 */
[----:B------:R-:W2:Y:S04]  /*14360*/  LDL.LU.64 R6, [R1+0x4e8] ;  /* 0x0004e80001067983 */ /* 0x000ea80000300a00 */
[----:B------:R-:W-:Y:S04]  /*14370*/  STL [R1+0x13d0], R18 ;  /* 0x0013d01201007387 */ /* 0x000fe80000100800 */
[----:B------:R0:W-:Y:S04]  /*14380*/  STL [R1+0x13cc], R16 ;  /* 0x0013cc1001007387 */ /* 0x0001e80000100800 */
[----:B0-----:R-:W3:Y:S04]  /*14390*/  LDL.LU.64 R16, [R1+0x3e0] ;  /* 0x0003e00001107983 */ /* 0x001ee80000300a00 */
[----:B------:R-:W4:Y:S01]  /*143a0*/  LDL.LU.64 R18, [R1+0x3e8] ;  /* 0x0003e80001127983 */ /* 0x000f220000300a00 */
[----:B------:R-:W-:-:S04]  /*143b0*/  LOP3.LUT R22, R3, 0x10, R28, 0x78, !PT ;  /* 0x0000001003167812 */ /* 0x000fc800078e781c */
[----:B------:R-:W-:-:S04]  /*143c0*/  LOP3.LUT R22, R22, 0x400, R29, 0xf8, !PT ;  /* 0x0000040016167812 */ /* 0x000fc800078ef81d */
[----:B------:R-:W-:-:S05]  /*143d0*/  LOP3.LUT R22, R22, 0x40, RZ, 0x3c, !PT ;  /* 0x0000004016167812 */ /* 0x000fca00078e3cff */
[----:B------:R-:W0:Y:S04]  /*143e0*/  LDSM.16.MT88.4 R8, [R22+0x8000] ;  /* 0x008000001608783b */ /* 0x000e280000004200 */
[----:B----4-:R-:W-:Y:S04]  /*143f0*/  STL.64 [R1+0x13e0], R18 ;  /* 0x0013e01201007387 */ /* 0x010fe80000100a00 */
[----:B---3--:R1:W-:Y:S04]  /*14400*/  STL.64 [R1+0x13d8], R16 ;  /* 0x0013d81001007387 */ /* 0x0083e80000100a00 */
[----:B-1----:R-:W3:Y:S04]  /*14410*/  LDL.LU.64 R16, [R1+0x460] ;  /* 0x0004600001107983 */ /* 0x002ee80000300a00 */
[----:B------:R-:W3:Y:S04]  /*14420*/  LDL.LU.64 R18, [R1+0x468] ;  /* 0x0004680001127983 */ /* 0x000ee80000300a00 */
[----:B0-----:R-:W-:Y:S04]  /*14430*/  STL.64 [R1+0x13f0], R10 ;  /* 0x0013f00a01007387 */ /* 0x001fe80000100a00 */
[----:B------:R0:W-:Y:S04]  /*14440*/  STL.64 [R1+0x13e8], R8 ;  /* 0x0013e80801007387 */ /* 0x0001e80000100a00 */
[----:B0-----:R-:W2:Y:S01]  /*14450*/  LDL.LU.64 R8, [R1+0x20] ;  /* 0x0000200001087983 */ /* 0x001ea20000300a00 */
[----:B------:R-:W-:-:S04]  /*14460*/  LOP3.LUT R2, R3, 0x10, R28, 0x78, !PT ;  /* 0x0000001003027812 */ /* 0x000fc800078e781c */
[----:B------:R-:W-:-:S04]  /*14470*/  LOP3.LUT R2, R2, 0x400, R29, 0xf8, !PT ;  /* 0x0000040002027812 */ /* 0x000fc800078ef81d */
[----:B------:R-:W-:-:S05]  /*14480*/  LOP3.LUT R2, R2, 0x60, RZ, 0x3c, !PT ;  /* 0x0000006002027812 */ /* 0x000fca00078e3cff */
[----:B------:R-:W-:Y:S04]  /*14490*/  STL [R1+0x13c8], R2 ;  /* 0x0013c80201007387 */ /* 0x000fe80000100800 */
[----:B------:R0:W1:Y:S01]  /*144a0*/  LDSM.16.MT88.4 R12, [R2+0x8000] ;  /* 0x00800000020c783b */ /* 0x0000620000004200 */
[----:B--2---:R-:W-:Y:S11]  /*144b0*/  HMMA.16816.F32 R4, R24, R8, R4 ;  /* 0x000000081804723c */ /* 0x004ff60000001804 */
[----:B------:R-:W-:Y:S11]  /*144c0*/  @!UPT UIADD3 URZ, URZ, URZ, URZ ;  /* 0x0000003f3f3ff290 */ /* 0x000ff6000fffe03f */
[----:B------:R-:W-:Y:S02]  /*144d0*/  @!UPT UIADD3 URZ, URZ, URZ, URZ ;  /* 0x0000003f3f3ff290 */ /* 0x000fe4000fffe03f */
[----:B------:R-:W-:Y:S02]  /*144e0*/  IMAD.MOV.U32 R24, RZ, RZ, R6 ;  /* 0x000000ffff187224 */ /* 0x000fe400078e0006 */
[----:B------:R-:W-:Y:S02]  /*144f0*/  IMAD.MOV.U32 R3, RZ, RZ, R7 ;  /* 0x000000ffff037224 */ /* 0x000fe400078e0007 */
[----:B------:R-:W-:Y:S01]  /*14500*/  IMAD.MOV.U32 R26, RZ, RZ, R4 ;  /* 0x000000ffff1a7224 */ /* 0x000fe200078e0004 */
[----:B------:R-:W3:Y:S01]  /*14510*/  LDL.LU.64 R6, [R1+0x1400] ;  /* 0x0014000001067983 */ /* 0x000ee20000300a00 */
[----:B------:R-:W-:-:S03]  /*14520*/  IMAD.MOV.U32 R25, RZ, RZ, R5 ;  /* 0x000000ffff197224 */ /* 0x000fc600078e0005 */
[----:B------:R-:W3:Y:S01]  /*14530*/  LDL.LU.64 R4, [R1+0x13f8] ;  /* 0x0013f80001047983 */ /* 0x000ee20000300a00 */
[----:B------:R-:W-:Y:S02]  /*14540*/  IMAD.MOV.U32 R21, RZ, RZ, R8 ;  /* 0x000000ffff157224 */ /* 0x000fe400078e0008 */
[----:B------:R-:W-:Y:S01]  /*14550*/  IMAD.MOV.U32 R20, RZ, RZ, R9 ;  /* 0x000000ffff147224 */ /* 0x000fe200078e0009 */
[----:B------:R-:W2:Y:S01]  /*14560*/  LDL.LU.64 R10, [R1+0x13f0] ;  /* 0x0013f000010a7983 */ /* 0x000ea20000300a00 */
[----:B---3--:R-:W-:Y:S03]  /*14570*/  HMMA.16816.F32 R16, R4, R8, R16 ;  /* 0x000000080410723c */ /* 0x008fe60000001810 */
[----:B------:R-:W2:Y:S11]  /*14580*/  LDL.LU.64 R8, [R1+0x13e8] ;  /* 0x0013e80001087983 */ /* 0x000eb60000300a00 */
[----:B------:R-:W-:Y:S10]  /*14590*/  @!UPT UIADD3 URZ, URZ, URZ, URZ ;  /* 0x0000003f3f3ff290 */ /* 0x000ff4000fffe03f */
[----:B------:R-:W-:Y:S02]  /*145a0*/  IMAD.MOV.U32 R28, RZ, RZ, R18 ;  /* 0x000000ffff1c7224 */ /* 0x000fe400078e0012 */
[----:B------:R-:W-:Y:S02]  /*145b0*/  IMAD.MOV.U32 R27, RZ, RZ, R19 ;  /* 0x000000ffff1b7224 */ /* 0x000fe400078e0013 */
[----:B0-----:R-:W-:Y:S01]  /*145c0*/  IMAD.MOV.U32 R2, RZ, RZ, R16 ;  /* 0x000000ffff027224 */ /* 0x001fe200078e0010 */
[----:B------:R-:W2:Y:S01]  /*145d0*/  LDL.LU.64 R18, [R1+0x13e0] ;  /* 0x0013e00001127983 */ /* 0x000ea20000300a00 */
[----:B------:R-:W-:-:S03]  /*145e0*/  IMAD.MOV.U32 R29, RZ, RZ, R17 ;  /* 0x000000ffff1d7224 */ /* 0x000fc600078e0011 */
[----:B------:R-:W2:Y:S04]  /*145f0*/  LDL.LU.64 R16, [R1+0x13d8] ;  /* 0x0013d80001107983 */ /* 0x000ea80000300a00 */
[----:B------:R-:W-:Y:S04]  /*14600*/  STL.64 [R1+0x13b0], R6 ;  /* 0x0013b00601007387 */ /* 0x000fe80000100a00 */
[----:B------:R0:W-:Y:S02]  /*14610*/  STL.64 [R1+0x13a8], R4 ;  /* 0x0013a80401007387 */ /* 0x0001e40000100a00 */
[----:B0-----:R-:W-:-:S02]  /*14620*/  IMAD.MOV.U32 R4, RZ, RZ, R21 ;  /* 0x000000ffff047224 */ /* 0x001fc400078e0015 */
[----:B------:R-:W-:Y:S02]  /*14630*/  IMAD.MOV.U32 R5, RZ, RZ, R20 ;  /* 0x000000ffff057224 */ /* 0x000fe400078e0014 */
[----:B------:R-:W-:Y:S05]  /*14640*/  LDSM.16.MT88.4 R20, [R22+0x8800] ;  /* 0x008800001614783b */ /* 0x000fea0000004200 */
[-C--:B--2---:R-:W-:Y:S11]  /*14650*/  HMMA.16816.F32 R16, R8, R4.reuse, R16 ;  /* 0x000000040810723c */ /* 0x084ff60000001810 */
[----:B------:R-:W-:Y:S11]  /*14660*/  @!UPT UIADD3 URZ, URZ, URZ, URZ ;  /* 0x0000003f3f3ff290 */ /* 0x000ff6000fffe03f */
[----:B------:R-:W-:Y:S01]  /*14670*/  @!UPT UIADD3 URZ, URZ, URZ, URZ ;  /* 0x0000003f3f3ff290 */ /* 0x000fe2000fffe03f */
[----:B------:R-:W-:Y:S04]  /*14680*/  STL.64 [R1+0x50], R16 ;  /* 0x0000501001007387 */ /* 0x000fe80000100a00 */
[----:B------:R0:W-:Y:S04]  /*14690*/  STL.64 [R1+0x58], R18 ;  /* 0x0000581201007387 */ /* 0x0001e80000100a00 */
[----:B0-----:R-:W2:Y:S04]  /*146a0*/  LDL.LU R18, [R1+0x13d0] ;  /* 0x0013d00001127983 */ /* 0x001ea80000300800 */
[----:B------:R-:W3:Y:S04]  /*146b0*/  LDL.LU R16, [R1+0x13cc] ;  /* 0x0013cc0001107983 */ /* 0x000ee80000300800 */
[----:B------:R-:W-:Y:S04]  /*146c0*/  STL.64 [R1+0x13a0], R10 ;  /* 0x0013a00a01007387 */ /* 0x000fe80000100a00 */
[----:B------:R0:W-:Y:S04]  /*146d0*/  STL.64 [R1+0x1398], R8 ;  /* 0x0013980801007387 */ /* 0x0001e80000100a00 */
[----:B0-----:R-:W4:Y:S04]  /*146e0*/  LDL.LU.64 R8, [R1+0x360] ;  /* 0x0003600001087983 */ /* 0x001f280000300a00 */
[----:B------:R-:W4:Y:S04]  /*146f0*/  LDL.LU.64 R10, [R1+0x368] ;  /* 0x00036800010a7983 */ /* 0x000f280000300a00 */
[----:B-1----:R-:W-:Y:S04]  /*14700*/  STL.64 [R1+0x1390], R14 ;  /* 0x0013900e01007387 */ /* 0x002fe80000100a00 */
[----:B------:R-:W-:Y:S01]  /*14710*/  STL.64 [R1+0x1388], R12 ;  /* 0x0013880c01007387 */ /* 0x000fe20000100a00 */
[----:B----4-:R-:W-:Y:S11]  /*14720*/  HMMA.16816.F32 R4, R12, R4, R8 ;  /* 0x000000040c04723c */ /* 0x010ff60000001808 */
[----:B------:R-:W-:Y:S11]  /*14730*/  @!UPT UIADD3 URZ, URZ, URZ, URZ ;  /* 0x0000003f3f3ff290 */ /* 0x000ff6000fffe03f */
[----:B------:R-:W-:Y:S01]  /*14740*/  @!UPT UIADD3 URZ, URZ, URZ, URZ ;  /* 0x0000003f3f3ff290 */ /* 0x000fe2000fffe03f */
[----:B------:R-:W-:Y:S04]  /*14750*/  STL.64 [R1+0x40], R4 ;  /* 0x0000400401007387 */ /* 0x000fe80000100a00 */
[----:B------:R-:W-:Y:S04]  /*14760*/  STL.64 [R1+0x48], R6 ;  /* 0x0000480601007387 */ /* 0x000fe80000100a00 */
[----:B------:R-:W0:Y:S02]  /*14770*/  LDSM.16.M88.4 R4, [R0+0x800] ;  /* 0x000800000004783b */ /* 0x000e240000000200 */
[----:B0-----:R-:W-:-:S02]  /*14780*/  IMAD.MOV.U32 R9, RZ, RZ, R4 ;  /* 0x000000ffff097224 */ /* 0x001fc400078e0004 */
[----:B------:R-:W-:Y:S01]  /*14790*/  STL.64 [R1+0x38], R6 ;  /* 0x0000380601007387 */ /* 0x000fe20000100a00 */
[----:B------:R-:W-:-:S03]  /*147a0*/  IMAD.MOV.U32 R8, RZ, RZ, R5 ;  /* 0x000000ffff087224 */ /* 0x000fc600078e0005 */
[----:B---3--:R-:W0:Y:S04]  /*147b0*/  LDSM.16.MT88.4 R4, [R16+0x8800] ;  /* 0x008800001004783b */ /* 0x008e280000004200 */
[----:B--2---:R-:W1:Y:S04]  /*147c0*/  LDSM.16.MT88.4 R16, [R18+0x8800] ;  /* 0x008800001210783b */ /* 0x004e680000004200 */
[----:B------:R2:W-:Y:S01]  /*147d0*/  STL [R1+0x1330], R0 ;  /* 0x0013300001007387 */ /* 0x0005e20000100800 */
[----:B0-----:R-:W-:-:S03]  /*147e0*/  IMAD.MOV.U32 R10, RZ, RZ, R6 ;  /* 0x000000ffff0a7224 */ /* 0x001fc600078e0006 */
[----:B------:R0:W-:Y:S01]  /*147f0*/  STL.64 [R1], R4 ;  /* 0x0000000401007387 */ /* 0x0001e20000100a00 */
[----:B--2---:R-:W-:Y:S02]  /*14800*/  IMAD.MOV.U32 R0, RZ, RZ, R7 ;  /* 0x000000ffff007224 */ /* 0x004fe400078e0007 */
[----:B------:R-:W-:Y:S01]  /*14810*/  IMAD.MOV.U32 R12, RZ, RZ, R4 ;  /* 0x000000ffff0c7224 */ /* 0x000fe200078e0004 */
[----:B------:R2:W-:Y:S01]  /*14820*/  STL.64 [R1+0x8], R6 ;  /* 0x0000080601007387 */ /* 0x0005e20000100a00 */
[----:B------:R-:W-:-:S03]  /*14830*/  IMAD.MOV.U32 R11, RZ, RZ, R5 ;  /* 0x000000ffff0b7224 */ /* 0x000fc600078e0005 */
[----:B0-----:R-:W3:Y:S04]  /*14840*/  LDL.64 R4, [R1+0x10] ;  /* 0x0000100001047983 */ /* 0x001ee80000100a00 */
[----:B--2---:R-:W2:Y:S04]  /*14850*/  LDL.64 R6, [R1+0x18] ;  /* 0x0000180001067983 */ /* 0x004ea80000100a00 */
[----:B-1----:R0:W-:Y:S04]  /*14860*/  STL.64 [R1+0x1350], R18 ;  /* 0x0013501201007387 */ /* 0x0021e80000100a00 */
[----:B------:R1:W-:Y:S01]  /*14870*/  STL.64 [R1+0x1348], R16 ;  /* 0x0013481001007387 */ /* 0x0003e20000100a00 */
[----:B0-----:R-:W-:-:S02]  /*14880*/  IMAD.MOV.U32 R18, RZ, RZ, R10 ;  /* 0x000000ffff127224 */ /* 0x001fc400078e000a */
[----:B------:R-:W-:Y:S02]  /*14890*/  IMAD.MOV.U32 R19, RZ, RZ, R0 ;  /* 0x000000ffff137224 */ /* 0x000fe400078e0000 */
[----:B-1----:R-:W-:Y:S02]  /*148a0*/  IMAD.MOV.U32 R16, RZ, RZ, R12 ;  /* 0x000000ffff107224 */ /* 0x002fe400078e000c */
[----:B------:R-:W-:Y:S01]  /*148b0*/  IMAD.MOV.U32 R17, RZ, RZ, R11 ;  /* 0x000000ffff117224 */ /* 0x000fe200078e000b */
[----:B------:R-:W-:Y:S04]  /*148c0*/  STL.64 [R1+0x1370], R18 ;  /* 0x0013701201007387 */ /* 0x000fe80000100a00 */
[----:B------:R0:W-:Y:S04]  /*148d0*/  STL.64 [R1+0x1368], R16 ;  /* 0x0013681001007387 */ /* 0x0001e80000100a00 */
[----:B------:R-:W-:Y:S04]  /*148e0*/  STL.64 [R1+0x1340], R22 ;  /* 0x0013401601007387 */ /* 0x000fe80000100a00 */
[----:B------:R1:W-:Y:S01]  /*148f0*/  STL.64 [R1+0x1338], R20 ;  /* 0x0013381401007387 */ /* 0x0003e20000100a00 */
[----:B0-----:R-:W-:-:S02]  /*14900*/  IMAD.MOV.U32 R16, RZ, RZ, R9 ;  /* 0x000000ffff107224 */ /* 0x001fc400078e0009 */
[----:B------:R-:W-:Y:S02]  /*14910*/  IMAD.MOV.U32 R17, RZ, RZ, R8 ;  /* 0x000000ffff117224 */ /* 0x000fe400078e0008 */
[----:B-1----:R-:W-:Y:S02]  /*14920*/  IMAD.MOV.U32 R20, RZ, RZ, R2 ;  /* 0x000000ffff147224 */ /* 0x002fe400078e0002 */
[----:B------:R-:W4:Y:S04]  /*14930*/  LDL.LU R2, [R1+0x13c8] ;  /* 0x0013c80001027983 */ /* 0x000f280000300800 */
[----:B------:R-:W2:Y:S04]  /*14940*/  LDL.LU.64 R8, [R1+0x450] ;  /* 0x0004500001087983 */ /* 0x000ea80000300a00 */
[----:B------:R-:W2:Y:S04]  /*14950*/  LDL.LU.64 R10, [R1+0x458] ;  /* 0x00045800010a7983 */ /* 0x000ea80000300a00 */
[----:B--2---:R-:W-:Y:S04]  /*14960*/  STL.64 [R1+0x13c0], R10 ;  /* 0x0013c00a01007387 */ /* 0x004fe80000100a00 */
[----:B------:R0:W-:Y:S04]  /*14970*/  STL.64 [R1+0x13b8], R8 ;  /* 0x0013b80801007387 */ /* 0x0001e80000100a00 */
[----:B0-----:R-:W2:Y:S04]  /*14980*/  LDL.LU.64 R8, [R1+0x4d0] ;  /* 0x0004d00001087983 */ /* 0x001ea80000300a00 */
[----:B------:R-:W2:Y:S01]  /*14990*/  LDL.LU.64 R10, [R1+0x4d8] ;  /* 0x0004d800010a7983 */ /* 0x000ea20000300a00 */
[----:B------:R-:W-:-:S02]  /*149a0*/  IMAD.MOV.U32 R22, RZ, RZ, R28 ;  /* 0x000000ffff167224 */ /* 0x000fc400078e001c */
[----:B------:R-:W-:Y:S01]  /*149b0*/  IMAD.MOV.U32 R23, RZ, RZ, R27 ;  /* 0x000000ffff177224 */ /* 0x000fe200078e001b */
[----:B------:R-:W2:Y:S01]  /*149c0*/  LDL.LU.64 R12, [R1+0x3d0] ;  /* 0x0003d000010c7983 */ /* 0x000ea20000300a00 */
[----:B------:R-:W-:-:S03]  /*149d0*/  IMAD.MOV.U32 R21, RZ, RZ, R29 ;  /* 0x000000ffff157224 */ /* 0x000fc600078e001d */
[----:B------:R-:W2:Y:S04]  /*149e0*/  LDL.LU.64 R14, [R1+0x3d8] ;  /* 0x0003d800010e7983 */ /* 0x000ea80000300a00 */
[----:B------:R0:W-:Y:S04]  /*149f0*/  STL.64 [R1+0x1360], R22 ;  /* 0x0013601601007387 */ /* 0x0001e80000100a00 */
[----:B------:R1:W-:Y:S01]  /*14a00*/  STL.64 [R1+0x1358], R20 ;  /* 0x0013581401007387 */ /* 0x0003e20000100a00 */
[----:B0-----:R-:W-:Y:S02]  /*14a10*/  IMAD.MOV.U32 R22, RZ, RZ, R24 ;  /* 0x000000ffff167224 */ /* 0x001fe400078e0018 */
[----:B------:R-:W-:-:S02]  /*14a20*/  IMAD.MOV.U32 R23, RZ, RZ, R3 ;  /* 0x000000ffff177224 */ /* 0x000fc400078e0003 */
[----:B-1----:R-:W-:Y:S02]  /*14a30*/  IMAD.MOV.U32 R20, RZ, RZ, R26 ;  /* 0x000000ffff147224 */ /* 0x002fe400078e001a */
[----:B------:R-:W-:Y:S01]  /*14a40*/  IMAD.MOV.U32 R21, RZ, RZ, R25 ;  /* 0x000000ffff157224 */ /* 0x000fe200078e0019 */
[----:B------:R-:W-:Y:S04]  /*14a50*/  STL.64 [R1+0x1380], R22 ;  /* 0x0013801601007387 */ /* 0x000fe80000100a00 */
[----:B------:R0:W-:Y:S01]  /*14a60*/  STL.64 [R1+0x1378], R20 ;  /* 0x0013781401007387 */ /* 0x0001e20000100a00 */
[----:B------:R-:W-:-:S03]  /*14a70*/  IMAD.MOV.U32 R3, RZ, RZ, R6 ;  /* 0x000000ffff037224 */ /* 0x000fc600078e0006 */
[----:B----4-:R1:W4:Y:S01]  /*14a80*/  LDSM.16.MT88.4 R24, [R2+0x8800] ;  /* 0x008800000218783b */ /* 0x0103220000004200 */
[----:B---3--:R-:W-:-:S03]  /*14a90*/  IMAD.MOV.U32 R29, RZ, RZ, R4 ;  /* 0x000000ffff1d7224 */ /* 0x008fc600078e0004 */
[----:B0-----:R-:W3:Y:S04]  /*14aa0*/  LDL.LU.64 R20, [R1+0x350] ;  /* 0x0003500001147983 */ /* 0x001ee80000300a00 */
[----:B------:R-:W3:Y:S01]  /*14ab0*/  LDL.LU.64 R22, [R1+0x358] ;  /* 0x0003580001167983 */ /* 0x000ee20000300a00 */
[----:B-1----:R-:W-:Y:S02]  /*14ac0*/  IMAD.MOV.U32 R2, RZ, RZ, R7 ;  /* 0x000000ffff027224 */ /* 0x002fe400078e0007 */
[----:B------:R-:W-:Y:S01]  /*14ad0*/  IMAD.MOV.U32 R28, RZ, RZ, R5 ;  /* 0x000000ffff1c7224 */ /* 0x000fe200078e0005 */
[-C--:B--2---:R-:W-:Y:S11]  /*14ae0*/  HMMA.16816.F32 R8, R4, R16.reuse, R8 ;  /* 0x000000100408723c */ /* 0x084ff60000001808 */
[----:B------:R-:W-:Y:S11]  /*14af0*/  @!UPT UIADD3 URZ, URZ, URZ, URZ ;  /* 0x0000003f3f3ff290 */ /* 0x000ff6000fffe03f */
[----:B------:R-:W-:Y:S01]  /*14b00*/  @!UPT UIADD3 URZ, URZ, URZ, URZ ;  /* 0x0000003f3f3ff290 */ /* 0x000fe2000fffe03f */
[----:B------:R-:W-:Y:S04]  /*14b10*/  STL.64 [R1+0xb0], R8 ;  /* 0x0000b00801007387 */ /* 0x000fe80000100a00 */
[----:B------:R0:W-:Y:S04]  /*14b20*/  STL.64 [R1+0xb8], R10 ;  /* 0x0000b80a01007387 */ /* 0x0001e80000100a00 */
[----:B0-----:R-:W2:Y:S04]  /*14b30*/  LDL.LU.64 R10, [R1+0x13c0] ;  /* 0x0013c000010a7983 */ /* 0x001ea80000300a00 */
[----:B------:R-:W2:Y:S04]  /*14b40*/  LDL.LU.64 R8, [R1+0x13b8] ;  /* 0x0013b80001087983 */ /* 0x000ea80000300a00 */
[----:B------:R-:W2:Y:S04]  /*14b50*/  LDL.LU.64 R6, [R1+0x13b0] ;  /* 0x0013b00001067983 */ /* 0x000ea80000300a00 */
[----:B------:R-:W2:Y:S02]  /*14b60*/  LDL.LU.64 R4, [R1+0x13a8] ;  /* 0x0013a80001047983 */ /* 0x000ea40000300a00 */
[----:B--2---:R-:W-:Y:S11]  /*14b70*/  HMMA.16816.F32 R8, R4, R16, R8 ;  /* 0x000000100408723c */ /* 0x004ff60000001808 */
[----:B------:R-:W-:Y:S11]  /*14b80*/  @!UPT UIADD3 URZ, URZ, URZ, URZ ;  /* 0x0000003f3f3ff290 */ /* 0x000ff6000fffe03f */
[----:B------:R-:W-:Y:S01]  /*14b90*/  @!UPT UIADD3 URZ, URZ, URZ, URZ ;  /* 0x0000003f3f3ff290 */ /* 0x000fe2000fffe03f */
[----:B------:R-:W-:Y:S01]  /*14ba0*/  STL.64 [R1+0xa0], R8 ;  /* 0x0000a00801007387 */ /* 0x000fe20000100a00 */
[----:B------:R-:W-:-:S03]  /*14bb0*/  IMAD.MOV.U32 R0, RZ, RZ, R11 ;  /* 0x000000ffff007224 */ /* 0x000fc600078e000b */
[----:B------:R0:W-:Y:S04]  /*14bc0*/  STL [R1+0xa8], R10 ;  /* 0x0000a80a01007387 */ /* 0x0001e80000100800 */
[----:B0-----:R-:W2:Y:S04]  /*14bd0*/  LDL.LU.64 R10, [R1+0x13a0] ;  /* 0x0013a000010a7983 */ /* 0x001ea80000300a00 */
[----:B------:R-:W2:Y:S02]  /*14be0*/  LDL.LU.64 R8, [R1+0x1398] ;  /* 0x0013980001087983 */ /* 0x000ea40000300a00 */
[-C--:B--2---:R-:W-:Y:S11]  /*14bf0*/  HMMA.16816.F32 R12, R8, R16.reuse, R12 ;  /* 0x00000010080c723c */ /* 0x084ff6000000180c */
[----:B------:R-:W-:Y:S11]  /*14c00*/  @!UPT UIADD3 URZ, URZ, URZ, URZ ;  /* 0x0000003f3f3ff290 */ /* 0x000ff6000fffe03f */
[----:B------:R-:W-:Y:S01]  /*14c10*/  @!UPT UIADD3 URZ, URZ, URZ, URZ ;  /* 0x0000003f3f3ff290 */ /* 0x000fe2000fffe03f */
[----:B------:R-:W-:Y:S04]  /*14c20*/  STL.64 [R1+0x90], R12 ;  /* 0x0000900c01007387 */ /* 0x000fe80000100a00 */
[----:B------:R0:W-:Y:S04]  /*14c30*/  STL.64 [R1+0x98], R14 ;  /* 0x0000980e01007387 */ /* 0x0001e80000100a00 */
[----:B0-----:R-:W3:Y:S04]  /*14c40*/  LDL.LU.64 R14, [R1+0x1390] ;  /* 0x00139000010e7983 */ /* 0x001ee80000300a00 */
[----:B------:R-:W3:Y:S04]  /*14c50*/  LDL.LU.64 R12, [R1+0x1388] ;  /* 0x00138800010c7983 */ /* 0x000ee80000300a00 */
[----:B------:R0:W-:Y:S04]  /*14c60*/  STL.64 [R1+0x1328], R10 ;  /* 0x0013280a01007387 */ /* 0x0001e80000100a00 */
[----:B------:R-:W-:Y:S04]  /*14c70*/  STL.64 [R1+0x1320], R8 ;  /* 0x0013200801007387 */ /* 0x000fe80000100a00 */
[----:B0-----:R-:W2:Y:S04]  /*14c80*/  LDL.LU R10, [R1+0x28] ;  /* 0x00002800010a7983 */ /* 0x001ea80000300800 */
[----:B------:R-:W2:Y:S01]  /*14c90*/  LDL.LU R11, [R1+0x2c] ;  /* 0x00002c00010b7983 */ /* 0x000ea20000300800 */
[----:B---3--:R-:W-:Y:S03]  /*14ca0*/  HMMA.16816.F32 R16, R12, R16, R20 ;  /* 0x000000100c10723c */ /* 0x008fe60000001814 */
[----:B------:R-:W2:Y:S04]  /*14cb0*/  LDL.LU.64 R22, [R1+0x1380] ;  /* 0x0013800001167983 */ /* 0x000ea80000300a00 */
[----:B------:R-:W2:Y:S11]  /*14cc0*/  LDL.LU.64 R20, [R1+0x1378] ;  /* 0x0013780001147983 */ /* 0x000eb60000300a00 */
[----:B------:R-:W-:Y:S05]  /*14cd0*/  @!UPT UIADD3 URZ, URZ, URZ, URZ ;  /* 0x0000003f3f3ff290 */ /* 0x000fea000fffe03f */
[----:B------:R-:W-:Y:S04]  /*14ce0*/  STL.64 [R1+0x80], R16 ;  /* 0x0000801001007387 */ /* 0x000fe80000100a00 */
[----:B------:R0:W-:Y:S04]  /*14cf0*/  STL.64 [R1+0x88], R18 ;  /* 0x0000881201007387 */ /* 0x0001e80000100a00 */
[----:B0-----:R-:W2:Y:S04]  /*14d00*/  LDL.LU.64 R18, [R1+0x1370] ;  /* 0x0013700001127983 */ /* 0x001ea80000300a00 */
[----:B------:R-:W2:Y:S04]  /*14d10*/  LDL.LU.64 R16, [R1+0x1368] ;  /* 0x0013680001107983 */ /* 0x000ea80000300a00 */
[----:B------:R-:W-:Y:S04]  /*14d20*/  STL.64 [R1+0x1318], R14 ;  /* 0x0013180e01007387 */ /* 0x000fe80000100a00 */
[----:B------:R0:W-:Y:S04]  /*14d30*/  STL.64 [R1+0x1310], R12 ;  /* 0x0013100c01007387 */ /* 0x0001e80000100a00 */
[----:B0-----:R-:W4:Y:S04]  /*14d40*/  LDL.LU R12, [R1+0x40] ;  /* 0x00004000010c7983 */ /* 0x001f280000300800 */
[----:B------:R-:W4:Y:S04]  /*14d50*/  LDL.LU R13, [R1+0x44] ;  /* 0x00004400010d7983 */ /* 0x000f280000300800 */
[----:B------:R-:W4:Y:S04]  /*14d60*/  LDL.LU R14, [R1+0x48] ;  /* 0x00004800010e7983 */ /* 0x000f280000300800 */
[----:B------:R-:W4:Y:S01]  /*14d70*/  LDL.LU R15, [R1+0x4c] ;  /* 0x00004c00010f7983 */ /* 0x000f220000300800 */
[-C--:B--2---:R-:W-:Y:S03]  /*14d80*/  HMMA.16816.F32 R16, R16, R10.reuse, R20 ;  /* 0x0000000a1010723c */ /* 0x084fe60000001814 */
[----:B------:R-:W2:Y:S04]  /*14d90*/  LDL.LU.64 R22, [R1+0x1360] ;  /* 0x0013600001167983 */ /* 0x000ea80000300a00 */
[----:B------:R-:W2:Y:S11]  /*14da0*/  LDL.LU.64 R20, [R1+0x1358] ;  /* 0x0013580001147983 */ /* 0x000eb60000300a00 */
[----:B------:R-:W-:Y:S05]  /*14db0*/  @!UPT UIADD3 URZ, URZ, URZ, URZ ;  /* 0x0000003f3f3ff290 */ /* 0x000fea000fffe03f */
[----:B------:R-:W-:Y:S04]  /*14dc0*/  STL.64 [R1+0x4e0], R16 ;  /* 0x0004e01001007387 */ /* 0x000fe80000100a00 */
[----:B------:R0:W-:Y:S04]  /*14dd0*/  STL.64 [R1+0x4e8], R18 ;  /* 0x0004e81201007387 */ /* 0x0001e80000100a00 */
[----:B0-----:R-:W2:Y:S04]  /*14de0*/  LDL.LU.64 R18, [R1+0x1350] ;  /* 0x0013500001127983 */ /* 0x001ea80000300a00 */
[----:B------:R-:W2:Y:S02]  /*14df0*/  LDL.LU.64 R16, [R1+0x1348] ;  /* 0x0013480001107983 */ /* 0x000ea40000300a00 */
[-C--:B--2---:R-:W-:Y:S11]  /*14e00*/  HMMA.16816.F32 R20, R16, R10.reuse, R20 ;  /* 0x0000000a1014723c */ /* 0x084ff60000001814 */
[----:B------:R-:W-:Y:S11]  /*14e10*/  @!UPT UIADD3 URZ, URZ, URZ, URZ ;  /* 0x0000003f3f3ff290 */ /* 0x000ff6000fffe03f */
[----:B------:R-:W-:Y:S01]  /*14e20*/  @!UPT UIADD3 URZ, URZ, URZ, URZ ;  /* 0x0000003f3f3ff290 */ /* 0x000fe2000fffe03f */
[----:B------:R-:W-:Y:S04]  /*14e30*/  STL.64 [R1+0x460], R20 ;  /* 0x0004601401007387 */ /* 0x000fe80000100a00 */
[----:B------:R0:W-:Y:S04]  /*14e40*/  STL.64 [R1+0x468], R22 ;  /* 0x0004681601007387 */ /* 0x0001e80000100a00 */
[----:B0-----:R-:W2:Y:S04]  /*14e50*/  LDL.LU.64 R22, [R1+0x1340] ;  /* 0x0013400001167983 */ /* 0x001ea80000300a00 */
[----:B------:R-:W3:Y:S04]  /*14e60*/  LDL.LU.64 R20, [R1+0x1338] ;  /* 0x0013380001147983 */ /* 0x000ee80000300a00 */
[----:B------:R-:W-:Y:S04]  /*14e70*/  STL.64 [R1+0x12e8], R18 ;  /* 0x0012e81201007387 */ /* 0x000fe80000100a00 */
[----:B------:R0:W-:Y:S04]  /*14e80*/  STL.64 [R1+0x12e0], R16 ;  /* 0x0012e01001007387 */ /* 0x0001e80000100a00 */
[----:B0-----:R-:W4:Y:S04]  /*14e90*/  LDL.LU R16, [R1+0x50] ;  /* 0x0000500001107983 */ /* 0x001f280000300800 */
[----:B------:R-:W4:Y:S04]  /*14ea0*/  LDL.LU R17, [R1+0x54] ;  /* 0x0000540001117983 */ /* 0x000f280000300800 */
[----:B------:R-:W4:Y:S04]  /*14eb0*/  LDL.LU R18, [R1+0x58] ;  /* 0x0000580001127983 */ /* 0x000f280000300800 */
[----:B------:R-:W4:Y:S04]  /*14ec0*/  LDL.LU R19, [R1+0x5c] ;  /* 0x00005c0001137983 */ /* 0x000f280000300800 */
[----:B--2---:R-:W-:Y:S04]  /*14ed0*/  STL.64 [R1+0x12d8], R22 ;  /* 0x0012d81601007387 */ /* 0x004fe80000100a00 */
[----:B---3--:R0:W-:Y:S01]  /*14ee0*/  STL.64 [R1+0x12d0], R20 ;  /* 0x0012d01401007387 */ /* 0x0081e20000100a00 */
[-C--:B----4-:R-:W-:Y:S08]  /*14ef0*/  HMMA.16816.F32 R16, R20, R10.reuse, R16 ;  /* 0x0000000a1410723c */ /* 0x090ff00000001810 */
[----:B------:R-:W-:Y:S11]  /*14f00*/  HMMA.16816.F32 R8, R24, R10, R12 ;  /* 0x0000000a1808723c */ /* 0x000ff6000000180c */
[----:B------:R-:W-:Y:S04]  /*14f10*/  @!UPT UIADD3 URZ, URZ, URZ, URZ ;  /* 0x0000003f3f3ff290 */ /* 0x000fe8000fffe03f */
[----:B------:R-:W-:Y:S04]  /*14f20*/  STL.64 [R1+0x3e0], R16 ;  /* 0x0003e01001007387 */ /* 0x000fe80000100a00 */
[----:B------:R-:W-:Y:S04]  /*14f30*/  STL.64 [R1+0x3e8], R18 ;  /* 0x0003e81201007387 */ /* 0x000fe80000100a00 */
[----:B0-----:R-:W2:Y:S04]  /*14f40*/  LDL.LU R20, [R1+0xa0] ;  /* 0x0000a00001147983 */ /* 0x001ea80000300800 */
[----:B------:R0:W-:Y:S04]  /*14f50*/  STL.64 [R1+0x360], R8 ;  /* 0x0003600801007387 */ /* 0x0001e80000100a00 */
[----:B------:R1:W-:Y:S04]  /*14f60*/  STL.64 [R1+0x368], R10 ;  /* 0x0003680a01007387 */ /* 0x0003e80000100a00 */
[----:B------:R-:W2:Y:S04]  /*14f70*/  LDL.LU R21, [R1+0xa4] ;  /* 0x0000a40001157983 */ /* 0x000ea80000300800 */
[----:B------:R-:W3:Y:S01]  /*14f80*/  LDL.LU R22, [R1+0xa8] ;  /* 0x0000a80001167983 */ /* 0x000ee20000300800 */
[----:B------:R-:W-:-:S03]  /*14f90*/  IMAD.MOV.U32 R23, RZ, RZ, R0 ;  /* 0x000000ffff177224 */ /* 0x000fc600078e0000 */
[----:B------:R-:W4:Y:S04]  /*14fa0*/  LDL.LU R0, [R1+0x1330] ;  /* 0x0013300001007983 */ /* 0x000f280000300800 */
[----:B0-----:R-:W4:Y:S04]  /*14fb0*/  LDL.LU.64 R8, [R1+0x440] ;  /* 0x0004400001087983 */ /* 0x001f280000300a00 */
[----:B-1----:R-:W4:Y:S04]  /*14fc0*/  LDL.LU.64 R10, [R1+0x448] ;  /* 0x00044800010a7983 */ /* 0x002f280000300a00 */
[----:B------:R-:W4:Y:S04]  /*14fd0*/  LDL.LU.64 R12, [R1+0x3c0] ;  /* 0x0003c000010c7983 */ /* 0x000f280000300a00 */
[----:B------:R-:W4:Y:S04]  /*14fe0*/  LDL.LU.64 R14, [R1+0x3c8] ;  /* 0x0003c800010e7983 */ /* 0x000f280000300a00 */
[----:B---3--:R-:W-:Y:S04]  /*14ff0*/  STL.64 [R1+0x12f8], R22 ;  /* 0x0012f81601007387 */ /* 0x008fe80000100a00 */
[----:B--2---:R-:W-:Y:S04]  /*15000*/  STL.64 [R1+0x12f0], R20 ;  /* 0x0012f01401007387 */ /* 0x004fe80000100a00 */
[----:B------:R-:W2:Y:S04]  /*15010*/  LDL.64 R18, [R1+0x8] ;  /* 0x0000080001127983 */ /* 0x000ea80000100a00 */
[----:B------:R-:W3:Y:S04]  /*15020*/  LDL.64 R16, [R1] ;  /* 0x0000000001107983 */ /* 0x000ee80000100a00 */
[----:B----4-:R-:W0:Y:S04]  /*15030*/  LDSM.16.M88.4 R20, [R0+0x1000] ;  /* 0x001000000014783b */ /* 0x010e280000000200 */
[----:B--2---:R-:W-:Y:S04]  /*15040*/  STL.64 [R1+0x1308], R18 ;  /* 0x0013081201007387 */ /* 0x004fe80000100a00 */
[----:B---3--:R-:W-:Y:S04]  /*15050*/  STL.64 [R1+0x1300], R16 ;  /* 0x0013001001007387 */ /* 0x008fe80000100a00 */
[----:B------:R-:W-:Y:S04]  /*15060*/  STL [R1+0x12c4], R24 ;  /* 0x0012c41801007387 */ /* 0x000fe80000100800 */
[----:B------:R1:W-:Y:S04]  /*15070*/  STL [R1+0x12c0], R25 ;  /* 0x0012c01901007387 */ /* 0x0003e80000100800 */
[----:B------:R-:W-:Y:S04]  /*15080*/  STL [R1+0x12bc], R26 ;  /* 0x0012bc1a01007387 */ /* 0x000fe80000100800 */
[----:B------:R2:W-:Y:S04]  /*15090*/  STL [R1+0x12b8], R27 ;  /* 0x0012b81b01007387 */ /* 0x0005e80000100800 */
[----:B-1----:R-:W3:Y:S04]  /*150a0*/  LDL.LU.64 R24, [R1+0x4c0] ;  /* 0x0004c00001187983 */ /* 0x002ee80000300a00 */
[----:B--2---:R-:W3:Y:S01]  /*150b0*/  LDL.LU.64 R26, [R1+0x4c8] ;  /* 0x0004c800011a7983 */ /* 0x004ee20000300a00 */
[----:B------:R-:W-:-:S02]  /*150c0*/  IMAD.MOV.U32 R16, RZ, RZ, R29 ;  /* 0x000000ffff107224 */ /* 0x000fc400078e001d */
[----:B------:R-:W-:Y:S02]  /*150d0*/  IMAD.MOV.U32 R17, RZ, RZ, R28 ;  /* 0x000000ffff117224 */ /* 0x000fe400078e001c */
[----:B------:R-:W-:Y:S02]  /*150e0*/  IMAD.MOV.U32 R18, RZ, RZ, R3 ;  /* 0x000000ffff127224 */ /* 0x000fe400078e0003 */
[----:B------:R-:W-:Y:S01]  /*150f0*/  IMAD.MOV.U32 R19, RZ, RZ, R2 ;  /* 0x000000ffff137224 */ /* 0x000fe200078e0002 */
[-C--:B0-----:R-:W-:Y:S01]  /*15100*/  HMMA.16816.F32 R8, R4, R20.reuse, R8 ;  /* 0x000000140408723c */ /* 0x081fe20000001808 */
[----:B------:R-:W-:Y:S04]  /*15110*/  STL [R1+0x12c8], R0 ;  /* 0x0012c80001007387 */ /* 0x000fe80000100800 */
[----:B------:R-:W-:Y:S03]  /*15120*/  STL.64 [R1+0x28], R22 ;  /* 0x0000281601007387 */ /* 0x000fe60000100a00 */
[----:B---3--:R-:W-:Y:S11]  /*15130*/  HMMA.16816.F32 R16, R16, R20, R24 ;  /* 0x000000141010723c */ /* 0x008ff60000001818 */
[----:B------:R-:W-:Y:S05]  /*15140*/  @!UPT UIADD3 URZ, URZ, URZ, URZ ;  /* 0x0000003f3f3ff290 */ /* 0x000fea000fffe03f */
[----:B------:R-:W-:Y:S02]  /*15150*/  IMAD.MOV.U32 R26, RZ, RZ, R10 ;  /* 0x000000ffff1a7224 */ /* 0x000fe400078e000a */
[----:B------:R-:W-:Y:S02]  /*15160*/  IMAD.MOV.U32 R27, RZ, RZ, R11 ;  /* 0x000000ffff1b7224 */ /* 0x000fe400078e000b */
[----:B------:R-:W-:Y:S02]  /*15170*/  IMAD.MOV.U32 R24, RZ, RZ, R8 ;  /* 0x000000ffff187224 */ /* 0x000fe400078e0008 */
[----:B------:R-:W-:Y:S02]  /*15180*/  IMAD.MOV.U32 R25, RZ, RZ, R9 ;  /* 0x000000ffff197224 */ /* 0x000fe400078e0009 */
[----:B------:R-:W-:Y:S02]  /*15190*/  IMAD.MOV.U32 R29, RZ, RZ, R16 ;  /* 0x000000ffff1d7224 */ /* 0x000fe400078e0010 */
[----:B------:R-:W-:-:S02]  /*151a0*/  IMAD.MOV.U32 R28, RZ, RZ, R17 ;  /* 0x000000ffff1c7224 */ /* 0x000fc400078e0011 */
[----:B------:R-:W-:Y:S01]  /*151b0*/  IMAD.MOV.U32 R3, RZ, RZ, R18 ;  /* 0x000000ffff037224 */ /* 0x000fe200078e0012 */
[----:B------:R-:W2:Y:S01]  /*151c0*/  LDL.LU.64 R16, [R1+0x340] ;  /* 0x0003400001107983 */ /* 0x000ea20000300a00 */
[----:B------:R-:W-:-:S03]  /*151d0*/  IMAD.MOV.U32 R2, RZ, RZ, R19 ;  /* 0x000000ffff027224 */ /* 0x000fc600078e0013 */
[----:B------:R-:W2:Y:S04]  /*151e0*/  LDL.LU.64 R18, [R1+0x348] ;  /* 0x0003480001127983 */ /* 0x000ea80000300a00 */
[----:B------:R-:W-:Y:S04]  /*151f0*/  STL [R1+0x12cc], R29 ;  /* 0x0012cc1d01007387 */ /* 0x000fe80000100800 */
[----:B------:R-:W3:Y:S04]  /*15200*/  LDL.LU.64 R10, [R1+0x1328] ;  /* 0x00132800010a7983 */ /* 0x000ee80000300a00 */
[----:B------:R-:W3:Y:S04]  /*15210*/  LDL.LU.64 R8, [R1+0x1320] ;  /* 0x0013200001087983 */ /* 0x000ee80000300a00 */
[----:B------:R0:W-:Y:S04]  /*15220*/  STL.64 [R1+0x1290], R6 ;  /* 0x0012900601007387 */ /* 0x0001e80000100a00 */
[----:B------:R-:W-:Y:S04]  /*15230*/  STL.64 [R1+0x1288], R4 ;  /* 0x0012880401007387 */ /* 0x000fe80000100a00 */
[----:B0-----:R-:W4:Y:S01]  /*15240*/  LDL.LU.64 R6, [R1+0x38] ;  /* 0x0000380001067983 */ /* 0x001f220000300a00 */
[-C--:B---3--:R-:W-:Y:S11]  /*15250*/  HMMA.16816.F32 R12, R8, R20.reuse, R12 ;  /* 0x00000014080c723c */ /* 0x088ff6000000180c */
[----:B------:R-:W-:Y:S11]  /*15260*/  @!UPT UIADD3 URZ, URZ, URZ, URZ ;  /* 0x0000003f3f3ff290 */ /* 0x000ff6000fffe03f */
[----:B------:R-:W-:Y:S01]  /*15270*/  @!UPT UIADD3 URZ, URZ, URZ, URZ ;  /* 0x0000003f3f3ff290 */ /* 0x000fe2000fffe03f */
[----:B------:R-:W-:Y:S04]  /*15280*/  STL.64 [R1+0x50], R12 ;  /* 0x0000500c01007387 */ /* 0x000fe80000100a00 */
[----:B------:R0:W-:Y:S04]  /*15290*/  STL.64 [R1+0x58], R14 ;  /* 0x0000580e01007387 */ /* 0x0001e80000100a00 */
[----:B0-----:R-:W2:Y:S04]  /*152a0*/  LDL.LU.64 R14, [R1+0x1318] ;  /* 0x00131800010e7983 */ /* 0x001ea80000300a00 */
[----:B------:R-:W2:Y:S04]  /*152b0*/  LDL.LU.64 R12, [R1+0x1310] ;  /* 0x00131000010c7983 */ /* 0x000ea80000300a00 */
[----:B------:R-:W-:Y:S04]  /*152c0*/  STL.64 [R1+0x1280], R10 ;  /* 0x0012800a01007387 */ /* 0x000fe80000100a00 */
[----:B------:R0:W-:Y:S04]  /*152d0*/  STL.64 [R1+0x1278], R8 ;  /* 0x0012780801007387 */ /* 0x0001e80000100a00 */
[----:B0-----:R-:W3:Y:S04]  /*152e0*/  LDL.LU R8, [R1+0x90] ;  /* 0x0000900001087983 */ /* 0x001ee80000300800 */
[----:B------:R-:W3:Y:S04]  /*152f0*/  LDL.LU R9, [R1+0x94] ;  /* 0x0000940001097983 */ /* 0x000ee80000300800 */
[----:B------:R-:W3:Y:S04]  /*15300*/  LDL.LU R10, [R1+0x98] ;  /* 0x00009800010a7983 */ /* 0x000ee80000300800 */
[----:B------:R-:W3:Y:S01]  /*15310*/  LDL.LU R11, [R1+0x9c] ;  /* 0x00009c00010b7983 */ /* 0x000ee20000300800 */
[----:B--2---:R-:W-:Y:S03]  /*15320*/  HMMA.16816.F32 R20, R12, R20, R16 ;  /* 0x000000140c14723c */ /* 0x004fe60000001810 */
[----:B------:R-:W4:Y:S04]  /*15330*/  LDL.LU.64 R18, [R1+0x1308] ;  /* 0x0013080001127983 */ /* 0x000f280000300a00 */
[----:B------:R-:W2:Y:S11]  /*15340*/  LDL.LU.64 R16, [R1+0x1300] ;  /* 0x0013000001107983 */ /* 0x000eb60000300a00 */
[----:B------:R-:W-:Y:S05]  /*15350*/  @!UPT UIADD3 URZ, URZ, URZ, URZ ;  /* 0x0000003f3f3ff290 */ /* 0x000fea000fffe03f */
[----:B------:R-:W-:Y:S04]  /*15360*/  STL.64 [R1+0x40], R20 ;  /* 0x0000401401007387 */ /* 0x000fe80000100a00 */
[----:B------:R0:W-:Y:S04]  /*15370*/  STL.64 [R1+0x48], R22 ;  /* 0x0000481601007387 */ /* 0x0001e80000100a00 */
[----:B0-----:R-:W3:Y:S04]  /*15380*/  LDL.LU.64 R22, [R1+0x12f8] ;  /* 0x0012f80001167983 */ /* 0x001ee80000300a00 */
[----:B------:R-:W3:Y:S04]  /*15390*/  LDL.LU.64 R20, [R1+0x12f0] ;  /* 0x0012f00001147983 */ /* 0x000ee80000300a00 */
[----:B------:R-:W-:Y:S04]  /*153a0*/  STL.64 [R1+0x1270], R14 ;  /* 0x0012700e01007387 */ /* 0x000fe80000100a00 */
[----:B------:R0:W-:Y:S04]  /*153b0*/  STL.64 [R1+0x1268], R12 ;  /* 0x0012680c01007387 */ /* 0x0001e80000100a00 */
[----:B0-----:R-:W4:Y:S04]  /*153c0*/  LDL.LU R12, [R1+0xb0] ;  /* 0x0000b000010c7983 */ /* 0x001f280000300800 */
[----:B------:R-:W4:Y:S04]  /*153d0*/  LDL.LU R13, [R1+0xb4] ;  /* 0x0000b400010d7983 */ /* 0x000f280000300800 */
[----:B------:R-:W4:Y:S04]  /*153e0*/  LDL.LU R14, [R1+0xb8] ;  /* 0x0000b800010e7983 */ /* 0x000f280000300800 */
[----:B------:R-:W4:Y:S01]  /*153f0*/  LDL.LU R15, [R1+0xbc] ;  /* 0x0000bc00010f7983 */ /* 0x000f220000300800 */
[----:B--2---:R-:W-:-:S02]  /*15400*/  IMAD.MOV.U32 R29, RZ, RZ, R16 ;  /* 0x000000ffff1d7224 */ /* 0x004fc400078e0010 */
[----:B------:R-:W-:Y:S01]  /*15410*/  IMAD.MOV.U32 R0, RZ, RZ, R17 ;  /* 0x000000ffff007224 */ /* 0x000fe200078e0011 */
[----:B----4-:R-:W-:Y:S11]  /*15420*/  HMMA.16816.F32 R12, R16, R6, R12 ;  /* 0x00000006100c723c */ /* 0x010ff6000000180c */
[----:B------:R-:W-:Y:S11]  /*15430*/  @!UPT UIADD3 URZ, URZ, URZ, URZ ;  /* 0x0000003f3f3ff290 */ /* 0x000ff6000fffe03f */
[----:B------:R-:W-:Y:S01]  /*15440*/  @!UPT UIADD3 URZ, URZ, URZ, URZ ;  /* 0x0000003f3f3ff290 */ /* 0x000fe2000fffe03f */
[----:B------:R-:W-:Y:S04]  /*15450*/  STL.64 [R1+0x4d0], R12 ;  /* 0x0004d00c01007387 */ /* 0x000fe80000100a00 */
[----:B------:R0:W-:Y:S02]  /*15460*/  STL.64 [R1+0x4d8], R14 ;  /* 0x0004d80e01007387 */ /* 0x0001e40000100a00 */
[----:B0-----:R-:W-:Y:S02]  /*15470*/  IMAD.MOV.U32 R15, RZ, RZ, R18 ;  /* 0x000000ffff0f7224 */ /* 0x001fe400078e0012 */
[----:B------:R-:W-:Y:S02]  /*15480*/  IMAD.MOV.U32 R14, RZ, RZ, R19 ;  /* 0x000000ffff0e7224 */ /* 0x000fe400078e0013 */
[----:B------:R-:W3:Y:S04]  /*15490*/  LDL.LU.64 R18, [R1+0x12e8] ;  /* 0x0012e80001127983 */ /* 0x000ee80000300a00 */
[----:B------:R-:W3:Y:S01]  /*154a0*/  LDL.LU.64 R16, [R1+0x12e0] ;  /* 0x0012e00001107983 */ /* 0x000ee20000300a00 */
[----:B------:R-:W-:-:S02]  /*154b0*/  IMAD.MOV.U32 R13, RZ, RZ, R6 ;  /* 0x000000ffff0d7224 */ /* 0x000fc400078e0006 */
[----:B------:R-:W-:Y:S01]  /*154c0*/  IMAD.MOV.U32 R12, RZ, RZ, R7 ;  /* 0x000000ffff0c7224 */ /* 0x000fe200078e0007 */
[----:B---3--:R-:W-:Y:S11]  /*154d0*/  HMMA.16816.F32 R20, R16, R6, R20 ;  /* 0x000000061014723c */ /* 0x008ff60000001814 */
[----:B------:R-:W-:Y:S11]  /*154e0*/  @!UPT UIADD3 URZ, URZ, URZ, URZ ;  /* 0x0000003f3f3ff290 */ /* 0x000ff6000fffe03f */
[----:B------:R-:W-:Y:S01]  /*154f0*/  @!UPT UIADD3 URZ, URZ, URZ, URZ ;  /* 0x0000003f3f3ff290 */ /* 0x000fe2000fffe03f */
[----:B------:R-:W-:Y:S04]  /*15500*/  STL.64 [R1+0x450], R20 ;  /* 0x0004501401007387 */ /* 0x000fe80000100a00 */
[----:B------:R0:W-:Y:S04]  /*15510*/  STL.64 [R1+0x458], R22 ;  /* 0x0004581601007387 */ /* 0x0001e80000100a00 */
[----:B0-----:R-:W2:Y:S04]  /*15520*/  LDL.LU.64 R22, [R1+0x12d8] ;  /* 0x0012d80001167983 */ /* 0x001ea80000300a00 */
[----:B------:R-:W2:Y:S04]  /*15530*/  LDL.LU.64 R20, [R1+0x12d0] ;  /* 0x0012d00001147983 */ /* 0x000ea80000300a00 */
[----:B------:R-:W3:Y:S04]  /*15540*/  LDL.64 R6, [R1+0x18] ;  /* 0x0000180001067983 */ /* 0x000ee80000100a00 */
[----:B------:R-:W4:Y:S04]  /*15550*/  LDL.64 R4, [R1+0x10] ;  /* 0x0000100001047983 */ /* 0x000f280000100a00 */
[----:B---3--:R-:W-:Y:S04]  /*15560*/  STL.64 [R1+0x12b0], R6 ;  /* 0x0012b00601007387 */ /* 0x008fe80000100a00 */
[----:B----4-:R0:W-:Y:S04]  /*15570*/  STL.64 [R1+0x12a8], R4 ;  /* 0x0012a80401007387 */ /* 0x0101e80000100a00 */
[----:B0-----:R-:W3:Y:S04]  /*15580*/  LDL.LU R4, [R1+0x80] ;  /* 0x0000800001047983 */ /* 0x001ee80000300800 */
[----:B------:R-:W3:Y:S04]  /*15590*/  LDL.LU R5, [R1+0x84] ;  /* 0x0000840001057983 */ /* 0x000ee80000300800 */
[----:B------:R-:W3:Y:S04]  /*155a0*/  LDL.LU R6, [R1+0x88] ;  /* 0x0000880001067983 */ /* 0x000ee80000300800 */
[----:B------:R-:W3:Y:S04]  /*155b0*/  LDL.LU R7, [R1+0x8c] ;  /* 0x00008c0001077983 */ /* 0x000ee80000300800 */
[----:B------:R0:W-:Y:S04]  /*155c0*/  STL.64 [R1+0x1230], R18 ;  /* 0x0012301201007387 */ /* 0x0001e80000100a00 */
[----:B------:R1:W-:Y:S01]  /*155d0*/  STL.64 [R1+0x1228], R16 ;  /* 0x0012281001007387 */ /* 0x0003e20000100a00 */
[----:B0-----:R-:W-:-:S02]  /*155e0*/  IMAD.MOV.U32 R18, RZ, RZ, R15 ;  /* 0x000000ffff127224 */ /* 0x001fc400078e000f */
[----:B------:R-:W-:Y:S02]  /*155f0*/  IMAD.MOV.U32 R19, RZ, RZ, R14 ;  /* 0x000000ffff137224 */ /* 0x000fe400078e000e */
[----:B-1----:R-:W-:Y:S02]  /*15600*/  IMAD.MOV.U32 R16, RZ, RZ, R29 ;  /* 0x000000ffff107224 */ /* 0x002fe400078e001d */
[----:B------:R-:W4:Y:S01]  /*15610*/  LDL.LU R29, [R1+0x12cc] ;  /* 0x0012cc00011d7983 */ /* 0x000f220000300800 */
[----:B------:R-:W-:-:S03]  /*15620*/  IMAD.MOV.U32 R17, RZ, RZ, R0 ;  /* 0x000000ffff117224 */ /* 0x000fc600078e0000 */
[----:B------:R-:W3:Y:S04]  /*15630*/  LDL.LU R0, [R1+0x12c8] ;  /* 0x0012c80001007983 */ /* 0x000ee80000300800 */
[----:B------:R0:W-:Y:S02]  /*15640*/  STL.64 [R1+0x1250], R18 ;  /* 0x0012501201007387 */ /* 0x0001e40000100a00 */
[----:B0-----:R-:W-:Y:S02]  /*15650*/  IMAD.MOV.U32 R18, RZ, RZ, R13 ;  /* 0x000000ffff127224 */ /* 0x001fe400078e000d */
[----:B------:R-:W-:-:S07]  /*15660*/  IMAD.MOV.U32 R19, RZ, RZ, R12 ;  /* 0x000000ffff137224 */ /* 0x000fce00078e000c */
[----:B--2---:R-:W-:Y:S01]  /*15670*/  HMMA.16816.F32 R8, R20, R18, R8 ;  /* 0x000000121408723c */ /* 0x004fe20000001808 */
[----:B------:R-:W-:Y:S04]  /*15680*/  STL.64 [R1+0x1248], R16 ;  /* 0x0012481001007387 */ /* 0x000fe80000100a00 */
[----:B------:R0:W-:Y:S04]  /*15690*/  STL.64 [R1+0x1220], R22 ;  /* 0x0012201601007387 */ /* 0x0001e80000100a00 */
[----:B------:R1:W-:Y:S01]  /*156a0*/  STL.64 [R1+0x1218], R20 ;  /* 0x0012181401007387 */ /* 0x0003e20000100a00 */
[----:B0-----:R-:W-:-:S02]  /*156b0*/  IMAD.MOV.U32 R22, RZ, RZ, R26 ;  /* 0x000000ffff167224 */ /* 0x001fc400078e001a */
[----:B-1----:R-:W-:-:S11]  /*156c0*/  IMAD.MOV.U32 R20, RZ, RZ, R24 ;  /* 0x000000ffff147224 */ /* 0x002fd600078e0018 */
[----:B------:R0:W-:Y:S01]  /*156d0*/  STL.64 [R1+0x3d0], R8 ;  /* 0x0003d00801007387 */ /* 0x0001e20000100a00 */
[----:B------:R-:W-:-:S03]  /*156e0*/  IMAD.MOV.U32 R21, RZ, RZ, R25 ;  /* 0x000000ffff157224 */ /* 0x000fc600078e0019 */
[----:B------:R1:W-:Y:S01]  /*156f0*/  STL.64 [R1+0x3d8], R10 ;  /* 0x0003d80a01007387 */ /* 0x0003e20000100a00 */
[----:B------:R-:W-:-:S03]  /*15700*/  IMAD.MOV.U32 R23, RZ, RZ, R27 ;  /* 0x000000ffff177224 */ /* 0x000fc600078e001b */
[----:B------:R-:W3:Y:S04]  /*15710*/  LDL.LU R24, [R1+0x12c4] ;  /* 0x0012c40001187983 */ /* 0x000ee80000300800 */
[----:B------:R-:W3:Y:S04]  /*15720*/  LDL.LU R25, [R1+0x12c0] ;  /* 0x0012c00001197983 */ /* 0x000ee80000300800 */
[----:B------:R-:W3:Y:S04]  /*15730*/  LDL.LU R26, [R1+0x12bc] ;  /* 0x0012bc00011a7983 */ /* 0x000ee80000300800 */
[----:B------:R-:W3:Y:S04]  /*15740*/  LDL.LU R27, [R1+0x12b8] ;  /* 0x0012b800011b7983 */ /* 0x000ee80000300800 */
[----:B0-----:R-:W2:Y:S04]  /*15750*/  LDL.LU.64 R8, [R1+0x430] ;  /* 0x0004300001087983 */ /* 0x001ea80000300a00 */
[----:B-1----:R-:W2:Y:S04]  /*15760*/  LDL.LU.64 R10, [R1+0x438] ;  /* 0x00043800010a7983 */ /* 0x002ea80000300a00 */
[----:B--2---:R-:W-:Y:S04]  /*15770*/  STL.64 [R1+0x12a0], R10 ;  /* 0x0012a00a01007387 */ /* 0x004fe80000100a00 */
[----:B------:R0:W-:Y:S04]  /*15780*/  STL.64 [R1+0x1298], R8 ;  /* 0x0012980801007387 */ /* 0x0001e80000100a00 */
[----:B0-----:R-:W2:Y:S04]  /*15790*/  LDL.LU.64 R8, [R1+0x4b0] ;  /* 0x0004b00001087983 */ /* 0x001ea80000300a00 */
[----:B------:R-:W2:Y:S04]  /*157a0*/  LDL.LU.64 R10, [R1+0x4b8] ;  /* 0x0004b800010a7983 */ /* 0x000ea80000300a00 */
[----:B------:R-:W2:Y:S04]  /*157b0*/  LDL.LU.64 R12, [R1+0x3b0] ;  /* 0x0003b000010c7983 */ /* 0x000ea80000300a00 */
[----:B------:R-:W2:Y:S04]  /*157c0*/  LDL.LU.64 R14, [R1+0x3b8] ;  /* 0x0003b800010e7983 */ /* 0x000ea80000300a00 */
[----:B------:R0:W-:Y:S04]  /*157d0*/  STL.64 [R1+0x1240], R22 ;  /* 0x0012401601007387 */ /* 0x0001e80000100a00 */
[----:B------:R4:W-:Y:S01]  /*157e0*/  STL.64 [R1+0x1238], R20 ;  /* 0x0012381401007387 */ /* 0x0009e20000100a00 */
[----:B0-----:R-:W-:-:S02]  /*157f0*/  IMAD.MOV.U32 R22, RZ, RZ, R3 ;  /* 0x000000ffff167224 */ /* 0x001fc400078e0003 */
[----:B------:R-:W-:Y:S02]  /*15800*/  IMAD.MOV.U32 R23, RZ, RZ, R2 ;  /* 0x000000ffff177224 */ /* 0x000fe400078e0002 */
[----:B----4-:R-:W-:Y:S02]  /*15810*/  IMAD.MOV.U32 R20, RZ, RZ, R29 ;  /* 0x000000ffff147224 */ /* 0x010fe400078e001d */
[----:B------:R-:W-:Y:S01]  /*15820*/  IMAD.MOV.U32 R21, RZ, RZ, R28 ;  /* 0x000000ffff157224 */ /* 0x000fe200078e001c */
[----:B------:R-:W-:Y:S01]  /*15830*/  STL.64 [R1+0x1260], R22 ;  /* 0x0012601601007387 */ /* 0x000fe20000100a00 */
[----:B---3--:R-:W-:Y:S03]  /*15840*/  HMMA.16816.F32 R16, R24, R18, R4 ;  /* 0x000000121810723c */ /* 0x008fe60000001804 */
[----:B------:R0:W-:Y:S04]  /*15850*/  STL.64 [R1+0x1258], R20 ;  /* 0x0012581401007387 */ /* 0x0001e80000100a00 */
[----:B0-----:R-:W3:Y:S04]  /*15860*/  LDL.LU.64 R20, [R1+0x330] ;  /* 0x0003300001147983 */ /* 0x001ee80000300a00 */
[----:B------:R-:W3:Y:S04]  /*15870*/  LDL.LU.64 R22, [R1+0x338] ;  /* 0x0003380001167983 */ /* 0x000ee80000300a00 */
[----:B------:R-:W2:Y:S04]  /*15880*/  LDL.LU.64 R6, [R1+0x12b0] ;  /* 0x0012b00001067983 */ /* 0x000ea80000300a00 */
[----:B------:R-:W2:Y:S04]  /*15890*/  LDL.LU.64 R4, [R1+0x12a8] ;  /* 0x0012a80001047983 */ /* 0x000ea80000300a00 */
[----:B------:R-:W-:Y:S04]  /*158a0*/  STL.64 [R1+0x350], R16 ;  /* 0x0003501001007387 */ /* 0x000fe80000100a00 */
[----:B------:R-:W-:Y:S04]  /*158b0*/  STL.64 [R1+0x358], R18 ;  /* 0x0003581201007387 */ /* 0x000fe80000100a00 */
[----:B------:R-:W0:Y:S04]  /*158c0*/  LDSM.16.M88.4 R16, [R0+0x1800] ;  /* 0x001800000010783b */ /* 0x000e280000000200 */
[----:B------:R-:W-:Y:S04]  /*158d0*/  STL [R1+0x1210], R0 ;  /* 0x0012100001007387 */ /* 0x000fe80000100800 */
[----:B0-----:R-:W-:Y:S01]  /*158e0*/  STL.64 [R1+0x38], R18 ;  /* 0x0000381201007387 */ /* 0x001fe20000100a00 */
[----:B--2---:R-:W-:Y:S01]  /*158f0*/  HMMA.16816.F32 R8, R4, R16, R8 ;  /* 0x000000100408723c */ /* 0x004fe20000001808 */
[----:B------:R-:W-:-:S02]  /*15900*/  IMAD.MOV.U32 R3, RZ, RZ, R6 ;  /* 0x000000ffff037224 */ /* 0x000fc400078e0006 */
[----:B------:R-:W-:Y:S02]  /*15910*/  IMAD.MOV.U32 R2, RZ, RZ, R7 ;  /* 0x000000ffff027224 */ /* 0x000fe400078e0007 */
[----:B------:R-:W-:Y:S02]  /*15920*/  IMAD.MOV.U32 R29, RZ, RZ, R4 ;  /* 0x000000ffff1d7224 */ /* 0x000fe400078e0004 */
[----:B------:R-:W-:Y:S11]  /*15930*/  IMAD.MOV.U32 R28, RZ, RZ, R5 ;  /* 0x000000ffff1c7224 */ /* 0x000ff600078e0005 */
[----:B------:R-:W-:Y:S05]  /*15940*/  @!UPT UIADD3 URZ, URZ, URZ, URZ ;  /* 0x0000003f3f3ff290 */ /* 0x000fea000fffe03f */
        /* <DEDUP_REMOVED lines=53> */
[----:B------:R-:W4:Y:S04]  /*15ca0*/  LDL.LU.64 R20, [R1+0x1218] ;  /* 0x0012180001147983 */ /* 0x000f280000300a00 */
[----:B------:R-:W-:Y:S04]  /*15cb0*/  STL.64 [R1+0x11c8], R18 ;  /* 0x0011c81201007387 */ /* 0x000fe80000100a00 */
[----:B------:R0:W-:Y:S04]  /*15cc0*/  STL.64 [R1+0x11c0], R16 ;  /* 0x0011c01001007387 */ /* 0x0001e80000100a00 */
[----:B0-----:R-:W3:Y:S04]  /*15cd0*/  LDL.LU R16, [R1+0x50] ;  /* 0x0000500001107983 */ /* 0x001ee80000300800 */
[----:B------:R-:W3:Y:S04]  /*15ce0*/  LDL.LU R17, [R1+0x54] ;  /* 0x0000540001117983 */ /* 0x000ee80000300800 */
[----:B------:R-:W3:Y:S04]  /*15cf0*/  LDL.LU R18, [R1+0x58] ;  /* 0x0000580001127983 */ /* 0x000ee80000300800 */
[----:B------:R-:W3:Y:S04]  /*15d00*/  LDL.LU R19, [R1+0x5c] ;  /* 0x00005c0001137983 */ /* 0x000ee80000300800 */
[----:B--2---:R-:W-:Y:S04]  /*15d10*/  STL.64 [R1+0x11b8], R22 ;  /* 0x0011b81601007387 */ /* 0x004fe80000100a00 */
[----:B----4-:R0:W-:Y:S01]  /*15d20*/  STL.64 [R1+0x11b0], R20 ;  /* 0x0011b01401007387 */ /* 0x0101e20000100a00 */
[-C--:B---3--:R-:W-:Y:S08]  /*15d30*/  HMMA.16816.F32 R16, R20, R10.reuse, R16 ;  /* 0x0000000a1410723c */ /* 0x088ff00000001810 */
        /* <DEDUP_REMOVED lines=945> */
[----:B------:R-:W-:Y:S02]  /*19850*/  IMAD.MOV.U32 R3, RZ, RZ, R22 ;  /* 0x000000ffff037224 */ /* 0x000fe400078e0016 */
[----:B------:R-:W-:Y:S01]  /*19860*/  IMAD.MOV.U32 R2, RZ, RZ, R23 ;  /* 0x000000ffff027224 */ /* 0x000fe200078e0017 */
[----:B------:R0:W-:Y:S04]  /*19870*/  STL [R1+0xd28], R0 ;  /* 0x000d280001007387 */ /* 0x0001e80000100800 */
[----:B------:R-:W-:Y:S04]  /*19880*/  STL [R1+0xce4], R3 ;  /* 0x000ce40301007387 */ /* 0x000fe80000100800 */
[----:B------:R-:W-:Y:S11]  /*19890*/  STL [R1+0xce0], R2 ;  /* 0x000ce00201007387 */ /* 0x000ff60000100800 */
[----:B------:R-:W-:Y:S01]  /*198a0*/  @!UPT UIADD3 URZ, URZ, URZ, URZ ;  /* 0x0000003f3f3ff290 */ /* 0x000fe2000fffe03f */
[----:B0-----:R-:W-:Y:S01]  /*198b0*/  IMAD.MOV.U32 R0, RZ, RZ, R11 ;  /* 0x000000ffff007224 */ /* 0x001fe200078e000b */
[----:B---3--:R-:W-:Y:S11]  /*198c0*/  HMMA.16816.F32 R16, R16, R20, R24 ;  /* 0x000000141010723c */ /* 0x008ff60000001818 */
[----:B------:R-:W-:Y:S11]  /*198d0*/  @!UPT UIADD3 URZ, URZ, URZ, URZ ;  /* 0x0000003f3f3ff290 */ /* 0x000ff6000fffe03f */
[----:B------:R-:W-:Y:S02]  /*198e0*/  @!UPT UIADD3 URZ, URZ, URZ, URZ ;  /* 0x0000003f3f3ff290 */ /* 0x000fe4000fffe03f */
[----:B------:R-:W-:Y:S02]  /*198f0*/  IMAD.MOV.U32 R24, RZ, RZ, R16 ;  /* 0x000000ffff187224 */ /* 0x000fe400078e0010 */
[----:B------:R-:W-:Y:S02]  /*19900*/  IMAD.MOV.U32 R25, RZ, RZ, R17 ;  /* 0x000000ffff197224 */ /* 0x000fe400078e0011 */
[----:B------:R-:W-:Y:S01]  /*19910*/  IMAD.MOV.U32 R26, RZ, RZ, R18 ;  /* 0x000000ffff1a7224 */ /* 0x000fe200078e0012 */
[----:B------:R-:W2:Y:S01]  /*19920*/  LDL.LU.64 R16, [R1+0x130] ;  /* 0x0001300001107983 */ /* 0x000ea20000300a00 */
[----:B------:R-:W-:-:S03]  /*19930*/  IMAD.MOV.U32 R27, RZ, RZ, R19 ;  /* 0x000000ffff1b7224 */ /* 0x000fc600078e0013 */
[----:B------:R-:W2:Y:S04]  /*19940*/  LDL.LU.64 R18, [R1+0x138] ;  /* 0x0001380001127983 */ /* 0x000ea80000300a00 */
[----:B------:R-:W-:Y:S04]  /*19950*/  STL.64 [R1+0x70], R8 ;  /* 0x0000700801007387 */ /* 0x000fe80000100a00 */
[----:B------:R0:W-:Y:S04]  /*19960*/  STL [R1+0x78], R10 ;  /* 0x0000780a01007387 */ /* 0x0001e80000100800 */
[----:B0-----:R-:W3:Y:S04]  /*19970*/  LDL.LU.64 R10, [R1+0xd88] ;  /* 0x000d8800010a7983 */ /* 0x001ee80000300a00 */
[----:B------:R-:W3:Y:S04]  /*19980*/  LDL.LU.64 R8, [R1+0xd80] ;  /* 0x000d800001087983 */ /* 0x000ee80000300a00 */
[----:B------:R0:W-:Y:S04]  /*19990*/  STL.64 [R1+0xd00], R6 ;  /* 0x000d000601007387 */ /* 0x0001e80000100a00 */
[----:B------:R-:W-:Y:S04]  /*199a0*/  STL.64 [R1+0xcf8], R4 ;  /* 0x000cf80401007387 */ /* 0x000fe80000100a00 */
[----:B0-----:R-:W4:Y:S01]  /*199b0*/  LDL.LU.64 R6, [R1+0x38] ;  /* 0x0000380001067983 */ /* 0x001f220000300a00 */
        /* <DEDUP_REMOVED lines=10> */
[----:B------:R0:W-:Y:S04]  /*19a60*/  STL.64 [R1+0xce8], R8 ;  /* 0x000ce80801007387 */ /* 0x0001e80000100a00 */
[----:B0-----:R-:W4:Y:S04]  /*19a70*/  LDL.LU R8, [R1+0xc0] ;  /* 0x0000c00001087983 */ /* 0x001f280000300800 */
[----:B------:R-:W4:Y:S04]  /*19a80*/  LDL.LU R9, [R1+0xc4] ;  /* 0x0000c40001097983 */ /* 0x000f280000300800 */
[----:B------:R-:W4:Y:S04]  /*19a90*/  LDL.LU R10, [R1+0xc8] ;  /* 0x0000c800010a7983 */ /* 0x000f280000300800 */
[----:B------:R-:W4:Y:S01]  /*19aa0*/  LDL.LU R11, [R1+0xcc] ;  /* 0x0000cc00010b7983 */ /* 0x000f220000300800 */
[----:B--2---:R-:W-:Y:S03]  /*19ab0*/  HMMA.16816.F32 R20, R12, R20, R16 ;  /* 0x000000140c14723c */ /* 0x004fe60000001810 */
[----:B------:R-:W4:Y:S04]  /*19ac0*/  LDL.LU.64 R18, [R1+0xd68] ;  /* 0x000d680001127983 */ /* 0x000f280000300a00 */
[----:B------:R-:W4:Y:S11]  /*19ad0*/  LDL.LU.64 R16, [R1+0xd60] ;  /* 0x000d600001107983 */ /* 0x000f360000300a00 */
[----:B------:R-:W-:Y:S05]  /*19ae0*/  @!UPT UIADD3 URZ, URZ, URZ, URZ ;  /* 0x0000003f3f3ff290 */ /* 0x000fea000fffe03f */
[----:B------:R-:W-:Y:S04]  /*19af0*/  STL.64 [R1+0x50], R20 ;  /* 0x0000501401007387 */ /* 0x000fe80000100a00 */
[----:B------:R0:W-:Y:S04]  /*19b00*/  STL.64 [R1+0x58], R22 ;  /* 0x0000581601007387 */ /* 0x0001e80000100a00 */
[----:B0-----:R-:W2:Y:S04]  /*19b10*/  LDL.LU.64 R22, [R1+0xd58] ;  /* 0x000d580001167983 */ /* 0x001ea80000300a00 */
[----:B------:R-:W2:Y:S04]  /*19b20*/  LDL.LU.64 R20, [R1+0xd50] ;  /* 0x000d500001147983 */ /* 0x000ea80000300a00 */
[----:B------:R-:W-:Y:S04]  /*19b30*/  STL.64 [R1+0xcd8], R14 ;  /* 0x000cd80e01007387 */ /* 0x000fe80000100a00 */
[----:B------:R0:W-:Y:S01]  /*19b40*/  STL.64 [R1+0xcd0], R12 ;  /* 0x000cd00c01007387 */ /* 0x0001e20000100a00 */
[----:B----4-:R-:W-:Y:S01]  /*19b50*/  HMMA.16816.F32 R8, R16, R6, R8 ;  /* 0x000000061008723c */ /* 0x010fe20000001808 */
[----:B0-----:R-:W-:-:S02]  /*19b60*/  IMAD.MOV.U32 R13, RZ, RZ, R16 ;  /* 0x000000ffff0d7224 */ /* 0x001fc400078e0010 */
[----:B------:R-:W-:Y:S11]  /*19b70*/  IMAD.MOV.U32 R12, RZ, RZ, R17 ;  /* 0x000000ffff0c7224 */ /* 0x000ff600078e0011 */
[----:B------:R-:W-:Y:S09]  /*19b80*/  @!UPT UIADD3 URZ, URZ, URZ, URZ ;  /* 0x0000003f3f3ff290 */ /* 0x000ff2000fffe03f */
[----:B------:R-:W-:Y:S04]  /*19b90*/  STL.64 [R1+0x2b0], R8 ;  /* 0x0002b00801007387 */ /* 0x000fe80000100a00 */
[----:B------:R0:W-:Y:S02]  /*19ba0*/  STL.64 [R1+0x2b8], R10 ;  /* 0x0002b80a01007387 */ /* 0x0001e40000100a00 */
[----:B0-----:R-:W-:Y:S02]  /*19bb0*/  IMAD.MOV.U32 R11, RZ, RZ, R18 ;  /* 0x000000ffff0b7224 */ /* 0x001fe400078e0012 */
[----:B------:R-:W-:Y:S02]  /*19bc0*/  IMAD.MOV.U32 R10, RZ, RZ, R19 ;  /* 0x000000ffff0a7224 */ /* 0x000fe400078e0013 */
[----:B------:R-:W2:Y:S04]  /*19bd0*/  LDL.LU.64 R18, [R1+0xd48] ;  /* 0x000d480001127983 */ /* 0x000ea80000300a00 */
[----:B------:R-:W2:Y:S02]  /*19be0*/  LDL.LU.64 R16, [R1+0xd40] ;  /* 0x000d400001107983 */ /* 0x000ea40000300a00 */
[----:B--2---:R-:W-:Y:S11]  /*19bf0*/  HMMA.16816.F32 R20, R16, R6, R20 ;  /* 0x000000061014723c */ /* 0x004ff60000001814 */
        /* <DEDUP_REMOVED lines=8> */
[----:B0-----:R-:W2:Y:S04]  /*19c80*/  LDL.LU R16, [R1+0xa0] ;  /* 0x0000a00001107983 */ /* 0x001ea80000300800 */
[----:B------:R-:W2:Y:S04]  /*19c90*/  LDL.LU R17, [R1+0xa4] ;  /* 0x0000a40001117983 */ /* 0x000ea80000300800 */
[----:B------:R-:W2:Y:S04]  /*19ca0*/  LDL.LU R18, [R1+0xa8] ;  /* 0x0000a80001127983 */ /* 0x000ea80000300800 */
[----:B------:R-:W2:Y:S01]  /*19cb0*/  LDL.LU R19, [R1+0xac] ;  /* 0x0000ac0001137983 */ /* 0x000ea20000300800 */
[----:B------:R-:W-:-:S02]  /*19cc0*/  IMAD.MOV.U32 R9, RZ, RZ, R6 ;  /* 0x000000ffff097224 */ /* 0x000fc400078e0006 */
[----:B------:R-:W-:Y:S01]  /*19cd0*/  IMAD.MOV.U32 R8, RZ, RZ, R7 ;  /* 0x000000ffff087224 */ /* 0x000fe200078e0007 */
[----:B--2---:R-:W-:Y:S11]  /*19ce0*/  HMMA.16816.F32 R16, R20, R6, R16 ;  /* 0x000000061410723c */ /* 0x004ff60000001810 */
[----:B------:R-:W-:Y:S11]  /*19cf0*/  @!UPT UIADD3 URZ, URZ, URZ, URZ ;  /* 0x0000003f3f3ff290 */ /* 0x000ff6000fffe03f */
[----:B------:R-:W-:Y:S01]  /*19d00*/  @!UPT UIADD3 URZ, URZ, URZ, URZ ;  /* 0x0000003f3f3ff290 */ /* 0x000fe2000fffe03f */
[----:B------:R0:W-:Y:S04]  /*19d10*/  STL.64 [R1+0x1b0], R16 ;  /* 0x0001b01001007387 */ /* 0x0001e80000100a00 */
[----:B------:R1:W-:Y:S04]  /*19d20*/  STL.64 [R1+0x1b8], R18 ;  /* 0x0001b81201007387 */ /* 0x0003e80000100a00 */
[----:B------:R-:W2:Y:S01]  /*19d30*/  LDL R4, [R1+0x10] ;  /* 0x0000100001047983 */ /* 0x000ea20000100800 */
[----:B0-----:R-:W-:-:S03]  /*19d40*/  IMAD.MOV.U32 R16, RZ, RZ, R13 ;  /* 0x000000ffff107224 */ /* 0x001fc600078e000d */
[----:B------:R-:W2:Y:S01]  /*19d50*/  LDL R5, [R1+0x14] ;  /* 0x0000140001057983 */ /* 0x000ea20000100800 */
[----:B------:R-:W-:Y:S02]  /*19d60*/  IMAD.MOV.U32 R17, RZ, RZ, R12 ;  /* 0x000000ffff117224 */ /* 0x000fe400078e000c */
[----:B-1----:R-:W-:Y:S01]  /*19d70*/  IMAD.MOV.U32 R18, RZ, RZ, R11 ;  /* 0x000000ffff127224 */ /* 0x002fe200078e000b */
[----:B------:R-:W2:Y:S01]  /*19d80*/  LDL R6, [R1+0x18] ;  /* 0x0000180001067983 */ /* 0x000ea20000100800 */
[----:B------:R-:W-:-:S03]  /*19d90*/  IMAD.MOV.U32 R19, RZ, RZ, R10 ;  /* 0x000000ffff137224 */ /* 0x000fc600078e000a */
[----:B------:R-:W2:Y:S04]  /*19da0*/  LDL R7, [R1+0x1c] ;  /* 0x00001c0001077983 */ /* 0x000ea80000100800 */
[----:B------:R0:W-:Y:S04]  /*19db0*/  STL.64 [R1+0xcb8], R18 ;  /* 0x000cb81201007387 */ /* 0x0001e80000100a00 */
[----:B------:R-:W-:Y:S04]  /*19dc0*/  STL.64 [R1+0xcb0], R16 ;  /* 0x000cb01001007387 */ /* 0x000fe80000100a00 */
[----:B------:R1:W-:Y:S04]  /*19dd0*/  STL.64 [R1+0xc88], R22 ;  /* 0x000c881601007387 */ /* 0x0003e80000100a00 */
[----:B------:R3:W-:Y:S01]  /*19de0*/  STL.64 [R1+0xc80], R20 ;  /* 0x000c801401007387 */ /* 0x0007e20000100a00 */
[----:B0-----:R-:W-:-:S02]  /*19df0*/  IMAD.MOV.U32 R18, RZ, RZ, R9 ;  /* 0x000000ffff127224 */ /* 0x001fc400078e0009 */
[----:B------:R-:W-:Y:S02]  /*19e00*/  IMAD.MOV.U32 R19, RZ, RZ, R8 ;  /* 0x000000ffff137224 */ /* 0x000fe400078e0008 */
[----:B-1----:R-:W-:Y:S01]  /*19e10*/  IMAD.MOV.U32 R23, RZ, RZ, R0 ;  /* 0x000000ffff177224 */ /* 0x002fe200078e0000 */
[----:B---3--:R-:W3:Y:S04]  /*19e20*/  LDL.LU R20, [R1+0x70] ;  /* 0x0000700001147983 */ /* 0x008ee80000300800 */
[----:B------:R-:W3:Y:S04]  /*19e30*/  LDL.LU R21, [R1+0x74] ;  /* 0x0000740001157983 */ /* 0x000ee80000300800 */
[----:B------:R-:W4:Y:S04]  /*19e40*/  LDL.LU R22, [R1+0x78] ;  /* 0x0000780001167983 */ /* 0x000f280000300800 */
[----:B------:R-:W2:Y:S04]  /*19e50*/  LDL.LU R0, [R1+0xd28] ;  /* 0x000d280001007983 */ /* 0x000ea80000300800 */
[----:B------:R-:W2:Y:S04]  /*19e60*/  LDL.LU.64 R8, [R1+0x210] ;  /* 0x0002100001087983 */ /* 0x000ea80000300a00 */
[----:B------:R-:W2:Y:S04]  /*19e70*/  LDL.LU.64 R10, [R1+0x218] ;  /* 0x00021800010a7983 */ /* 0x000ea80000300a00 */
[----:B--2---:R-:W-:Y:S04]  /*19e80*/  STL.64 [R1+0xd10], R10 ;  /* 0x000d100a01007387 */ /* 0x004fe80000100a00 */
[----:B------:R0:W-:Y:S04]  /*19e90*/  STL.64 [R1+0xd08], R8 ;  /* 0x000d080801007387 */ /* 0x0001e80000100a00 */
[----:B0-----:R-:W2:Y:S04]  /*19ea0*/  LDL.LU.64 R8, [R1+0x290] ;  /* 0x0002900001087983 */ /* 0x001ea80000300a00 */
[----:B------:R-:W2:Y:S04]  /*19eb0*/  LDL.LU.64 R10, [R1+0x298] ;  /* 0x00029800010a7983 */ /* 0x000ea80000300a00 */
[----:B----4-:R0:W-:Y:S04]  /*19ec0*/  STL.64 [R1+0xca8], R22 ;  /* 0x000ca81601007387 */ /* 0x0101e80000100a00 */
[----:B---3--:R1:W-:Y:S01]  /*19ed0*/  STL.64 [R1+0xca0], R20 ;  /* 0x000ca01401007387 */ /* 0x0083e20000100a00 */
[----:B0-----:R-:W-:-:S02]  /*19ee0*/  IMAD.MOV.U32 R22, RZ, RZ, R26 ;  /* 0x000000ffff167224 */ /* 0x001fc400078e001a */
[----:B------:R-:W-:Y:S02]  /*19ef0*/  IMAD.MOV.U32 R23, RZ, RZ, R27 ;  /* 0x000000ffff177224 */ /* 0x000fe400078e001b */
[----:B-1----:R-:W-:Y:S02]  /*19f00*/  IMAD.MOV.U32 R20, RZ, RZ, R24 ;  /* 0x000000ffff147224 */ /* 0x002fe400078e0018 */
[----:B------:R-:W3:Y:S01]  /*19f10*/  LDL.LU R24, [R1+0xd24] ;  /* 0x000d240001187983 */ /* 0x000ee20000300800 */
[----:B------:R-:W-:-:S03]  /*19f20*/  IMAD.MOV.U32 R21, RZ, RZ, R25 ;  /* 0x000000ffff157224 */ /* 0x000fc600078e0019 */
[----:B------:R-:W3:Y:S04]  /*19f30*/  LDL.LU R25, [R1+0xd20] ;  /* 0x000d200001197983 */ /* 0x000ee80000300800 */
[----:B------:R-:W3:Y:S04]  /*19f40*/  LDL.LU R26, [R1+0xd1c] ;  /* 0x000d1c00011a7983 */ /* 0x000ee80000300800 */
[----:B------:R-:W3:Y:S04]  /*19f50*/  LDL.LU R27, [R1+0xd18] ;  /* 0x000d1800011b7983 */ /* 0x000ee80000300800 */
[----:B------:R-:W4:Y:S04]  /*19f60*/  LDL.LU.64 R12, [R1+0x190] ;  /* 0x00019000010c7983 */ /* 0x000f280000300a00 */
[----:B------:R-:W4:Y:S04]  /*19f70*/  LDL.LU.64 R14, [R1+0x198] ;  /* 0x00019800010e7983 */ /* 0x000f280000300a00 */
[----:B------:R-:W-:Y:S04]  /*19f80*/  STL.64 [R1+0xcc8], R22 ;  /* 0x000cc81601007387 */ /* 0x000fe80000100a00 */
[----:B------:R0:W-:Y:S04]  /*19f90*/  STL.64 [R1+0xcc0], R20 ;  /* 0x000cc01401007387 */ /* 0x0001e80000100a00 */
[----:B0-----:R-:W3:Y:S04]  /*19fa0*/  LDL.LU R20, [R1+0x90] ;  /* 0x0000900001147983 */ /* 0x001ee80000300800 */
[----:B------:R-:W3:Y:S04]  /*19fb0*/  LDL.LU R21, [R1+0x94] ;  /* 0x0000940001157983 */ /* 0x000ee80000300800 */
[----:B------:R-:W3:Y:S04]  /*19fc0*/  LDL.LU R22, [R1+0x98] ;  /* 0x0000980001167983 */ /* 0x000ee80000300800 */
[----:B------:R-:W3:Y:S02]  /*19fd0*/  LDL.LU R23, [R1+0x9c] ;  /* 0x00009c0001177983 */ /* 0x000ee40000300800 */
[----:B---3--:R-:W-:Y:S02]  /*19fe0*/  HMMA.16816.F32 R16, R24, R18, R20 ;  /* 0x000000121810723c */ /* 0x008fe40000001814 */
[----:B------:R-:W3:Y:S01]  /*19ff0*/  LDL.LU.64 R20, [R1+0x120] ;  /* 0x0001200001147983 */ /* 0x000ee20000300a00 */
[----:B------:R-:W3:Y:S11]  /*1a000*/  LDL.LU.64 R22, [R1+0x128] ;  /* 0x0001280001167983 */ /* 0x000ef60000300a00 */
[----:B------:R-:W-:Y:S09]  /*1a010*/  @!UPT UIADD3 URZ, URZ, URZ, URZ ;  /* 0x0000003f3f3ff290 */ /* 0x000ff2000fffe03f */
[----:B------:R-:W-:Y:S01]  /*1a020*/  STL.64 [R1+0x140], R16 ;  /* 0x0001401001007387 */ /* 0x000fe20000100a00 */
[----:B------:R-:W-:Y:S02]  /*1a030*/  STL.64 [R1+0x148], R18 ;  /* 0x0001481201007387 */ /* 0x000fe40000100a00 */
[----:B------:R-:W2:Y:S04]  /*1a040*/  LDSM.16.M88.4 R16, [R0+0x6800] ;  /* 0x006800000010783b */ /* 0x000ea80000000200 */
[----:B------:R-:W-:Y:S01]  /*1a050*/  STL [R1+0xc78], R0 ;  /* 0x000c780001007387 */ /* 0x000fe20000100800 */
[-C--:B--2---:R-:W-:Y:S01]  /*1a060*/  HMMA.16816.F32 R4, R4, R16.reuse, R8 ;  /* 0x000000100404723c */ /* 0x084fe20000001808 */
[----:B------:R-:W-:Y:S01]  /*1a070*/  STL.64 [R1+0x48], R18 ;  /* 0x0000481201007387 */ /* 0x000fe20000100a00 */
[----:B------:R-:W2:Y:S02]  /*1a080*/  LDL.LU.64 R10, [R1+0xd10] ;  /* 0x000d1000010a7983 */ /* 0x000ea40000300a00 */
[----:B------:R-:W2:Y:S11]  /*1a090*/  LDL.LU.64 R8, [R1+0xd08] ;  /* 0x000d080001087983 */ /* 0x000eb60000300a00 */
[----:B------:R-:W-:Y:S08]  /*1a0a0*/  @!UPT UIADD3 URZ, URZ, URZ, URZ ;  /* 0x0000003f3f3ff290 */ /* 0x000ff0000fffe03f */
[----:B------:R-:W-:Y:S01]  /*1a0b0*/  STL.64 [R1+0xc0], R4 ;  /* 0x0000c00401007387 */ /* 0x000fe20000100a00 */
[----:B------:R0:W-:Y:S03]  /*1a0c0*/  STL.64 [R1+0xc8], R6 ;  /* 0x0000c80601007387 */ /* 0x0001e60000100a00 */
[----:B0-----:R-:W2:Y:S01]  /*1a0d0*/  LDL.LU.64 R6, [R1+0xd00] ;  /* 0x000d000001067983 */ /* 0x001ea20000300a00 */
[----:B------:R-:W2:Y:S02]  /*1a0e0*/  LDL.LU.64 R4, [R1+0xcf8] ;  /* 0x000cf80001047983 */ /* 0x000ea40000300a00 */
[----:B--2---:R-:W-:Y:S11]  /*1a0f0*/  HMMA.16816.F32 R8, R4, R16, R8 ;  /* 0x000000100408723c */ /* 0x004ff60000001808 */
[----:B------:R-:W-:Y:S11]  /*1a100*/  @!UPT UIADD3 URZ, URZ, URZ, URZ ;  /* 0x0000003f3f3ff290 */ /* 0x000ff6000fffe03f */
[----:B------:R-:W-:Y:S01]  /*1a110*/  @!UPT UIADD3 URZ, URZ, URZ, URZ ;  /* 0x0000003f3f3ff290 */ /* 0x000fe2000fffe03f */
[----:B------:R-:W-:Y:S01]  /*1a120*/  STL.64 [R1+0xb0], R8 ;  /* 0x0000b00801007387 */ /* 0x000fe20000100a00 */
[----:B------:R0:W-:Y:S02]  /*1a130*/  STL [R1+0xb8], R10 ;  /* 0x0000b80a01007387 */ /* 0x0001e40000100800 */
[----:B------:R-:W-:Y:S02]  /*1a140*/  IMAD.MOV.U32 R0, RZ, RZ, R11 ;  /* 0x000000ffff007224 */ /* 0x000fe400078e000b */
[----:B0-----:R-:W4:Y:S01]  /*1a150*/  LDL.LU.64 R10, [R1+0xcf0] ;  /* 0x000cf000010a7983 */ /* 0x001f220000300a00 */
[----:B------:R-:W4:Y:S02]  /*1a160*/  LDL.LU.64 R8, [R1+0xce8] ;  /* 0x000ce80001087983 */ /* 0x000f240000300a00 */
[----:B------:R-:W-:Y:S02]  /*1a170*/  STL.64 [R1+0xc60], R6 ;  /* 0x000c600601007387 */ /* 0x000fe40000100a00 */
[----:B------:R0:W-:Y:S02]  /*1a180*/  STL.64 [R1+0xc58], R4 ;  /* 0x000c580401007387 */ /* 0x0001e40000100a00 */
[----:B0-----:R-:W-:-:S02]  /*1a190*/  IMAD.MOV.U32 R4, RZ, RZ, R3 ;  /* 0x000000ffff047224 */ /* 0x001fc400078e0003 */
[----:B------:R-:W-:Y:S01]  /*1a1a0*/  IMAD.MOV.U32 R5, RZ, RZ, R2 ;  /* 0x000000ffff057224 */ /* 0x000fe200078e0002 */
[----:B------:R-:W2:Y:S01]  /*1a1b0*/  LDL.LU R3, [R1+0xce4] ;  /* 0x000ce40001037983 */ /* 0x000ea20000300800 */
[----:B------:R-:W2:Y:S01]  /*1a1c0*/  LDL.LU R2, [R1+0xce0] ;  /* 0x000ce00001027983 */ /* 0x000ea20000300800 */
[----:B----4-:R-:W-:Y:S11]  /*1a1d0*/  HMMA.16816.F32 R12, R8, R16, R12 ;  /* 0x00000010080c723c */ /* 0x010ff6000000180c */
[----:B------:R-:W-:Y:S11]  /*1a1e0*/  @!UPT UIADD3 URZ, URZ, URZ, URZ ;  /* 0x0000003f3f3ff290 */ /* 0x000ff6000fffe03f */
[----:B------:R-:W-:Y:S01]  /*1a1f0*/  @!UPT UIADD3 URZ, URZ, URZ, URZ ;  /* 0x0000003f3f3ff290 */ /* 0x000fe2000fffe03f */
[----:B------:R-:W-:Y:S01]  /*1a200*/  STL.64 [R1+0xa0], R12 ;  /* 0x0000a00c01007387 */ /* 0x000fe20000100a00 */
[----:B------:R0:W-:Y:S03]  /*1a210*/  STL.64 [R1+0xa8], R14 ;  /* 0x0000a80e01007387 */ /* 0x0001e60000100a00 */
[----:B0-----:R-:W3:Y:S01]  /*1a220*/  LDL.LU.64 R14, [R1+0xcd8] ;  /* 0x000cd800010e7983 */ /* 0x001ee20000300a00 */
[----:B------:R-:W3:Y:S02]  /*1a230*/  LDL.LU.64 R12, [R1+0xcd0] ;  /* 0x000cd000010c7983 */ /* 0x000ee40000300a00 */
[----:B------:R2:W-:Y:S02]  /*1a240*/  STL.64 [R1+0xc50], R10 ;  /* 0x000c500a01007387 */ /* 0x0005e40000100a00 */
[----:B------:R-:W-:Y:S02]  /*1a250*/  STL.64 [R1+0xc48], R8 ;  /* 0x000c480801007387 */ /* 0x000fe40000100a00 */
[----:B------:R-:W-:-:S02]  /*1a260*/  IMAD.MOV.U32 R6, RZ, RZ, R29 ;  /* 0x000000ffff067224 */ /* 0x000fc400078e001d */
[----:B------:R-:W-:Y:S02]  /*1a270*/  IMAD.MOV.U32 R7, RZ, RZ, R28 ;  /* 0x000000ffff077224 */ /* 0x000fe400078e001c */
[----:B--2---:R-:W-:Y:S02]  /*1a280*/  IMAD.MOV.U32 R10, RZ, RZ, R3 ;  /* 0x000000ffff0a7224 */ /* 0x004fe400078e0003 */
[----:B------:R-:W-:Y:S01]  /*1a290*/  IMAD.MOV.U32 R11, RZ, RZ, R2 ;  /* 0x000000ffff0b7224 */ /* 0x000fe200078e0002 */
[----:B---3--:R-:W-:Y:S01]  /*1a2a0*/  HMMA.16816.F32 R16, R12, R16, R20 ;  /* 0x000000100c10723c */ /* 0x008fe20000001814 */
[----:B------:R-:W2:Y:S01]  /*1a2b0*/  LDL.LU.64 R22, [R1+0xcc8] ;  /* 0x000cc80001167983 */ /* 0x000ea20000300a00 */
[----:B------:R-:W2:Y:S11]  /*1a2c0*/  LDL.LU.64 R20, [R1+0xcc0] ;  /* 0x000cc00001147983 */ /* 0x000eb60000300a00 */
[----:B------:R-:W-:Y:S11]  /*1a2d0*/  @!UPT UIADD3 URZ, URZ, URZ, URZ ;  /* 0x0000003f3f3ff290 */ /* 0x000ff6000fffe03f */
[----:B------:R-:W-:Y:S02]  /*1a2e0*/  IMAD.MOV.U32 R3, RZ, RZ, R18 ;  /* 0x000000ffff037224 */ /* 0x000fe400078e0012 */
[----:B------:R-:W-:Y:S02]  /*1a2f0*/  IMAD.MOV.U32 R2, RZ, RZ, R19 ;  /* 0x000000ffff027224 */ /* 0x000fe400078e0013 */
[----:B------:R-:W-:Y:S02]  /*1a300*/  IMAD.MOV.U32 R29, RZ, RZ, R16 ;  /* 0x000000ffff1d7224 */ /* 0x000fe400078e0010 */
[----:B------:R-:W-:Y:S01]  /*1a310*/  IMAD.MOV.U32 R28, RZ, RZ, R17 ;  /* 0x000000ffff1c7224 */ /* 0x000fe200078e0011 */
[----:B------:R-:W2:Y:S01]  /*1a320*/  LDL.LU.64 R18, [R1+0xcb8] ;  /* 0x000cb80001127983 */ /* 0x000ea20000300a00 */
[----:B------:R-:W2:Y:S02]  /*1a330*/  LDL.LU.64 R16, [R1+0xcb0] ;  /* 0x000cb00001107983 */ /* 0x000ea40000300a00 */
[----:B------:R-:W-:Y:S02]  /*1a340*/  STL.64 [R1+0xc40], R14 ;  /* 0x000c400e01007387 */ /* 0x000fe40000100a00 */
[----:B------:R0:W-:Y:S02]  /*1a350*/  STL.64 [R1+0xc38], R12 ;  /* 0x000c380c01007387 */ /* 0x0001e40000100a00 */
[----:B0-----:R-:W3:Y:S01]  /*1a360*/  LDL.LU R12, [R1+0x50] ;  /* 0x00005000010c7983 */ /* 0x001ee20000300800 */
[----:B------:R-:W3:Y:S02]  /*1a370*/  LDL.LU R13, [R1+0x54] ;  /* 0x00005400010d7983 */ /* 0x000ee40000300800 */
[----:B------:R-:W3:Y:S02]  /*1a380*/  LDL.LU R14, [R1+0x58] ;  /* 0x00005800010e7983 */ /* 0x000ee40000300800 */
[----:B------:R-:W3:Y:S01]  /*1a390*/  LDL.LU R15, [R1+0x5c] ;  /* 0x00005c00010f7983 */ /* 0x000ee20000300800 */
[-C--:B--2---:R-:W-:Y:S01]  /*1a3a0*/  HMMA.16816.F32 R16, R16, R10.reuse, R20 ;  /* 0x0000000a1010723c */ /* 0x084fe20000001814 */
[----:B------:R-:W2:Y:S01]  /*1a3b0*/  LDL.LU.64 R22, [R1+0xca8] ;  /* 0x000ca80001167983 */ /* 0x000ea20000300a00 */
[----:B------:R-:W2:Y:S11]  /*1a3c0*/  LDL.LU.64 R20, [R1+0xca0] ;  /* 0x000ca00001147983 */ /* 0x000eb60000300a00 */
[----:B------:R-:W-:Y:S10]  /*1a3d0*/  @!UPT UIADD3 URZ, URZ, URZ, URZ ;  /* 0x0000003f3f3ff290 */ /* 0x000ff4000fffe03f */
[----:B------:R-:W-:Y:S01]  /*1a3e0*/  STL.64 [R1+0x2a0], R16 ;  /* 0x0002a01001007387 */ /* 0x000fe20000100a00 */
[----:B------:R0:W-:Y:S03]  /*1a3f0*/  STL.64 [R1+0x2a8], R18 ;  /* 0x0002a81201007387 */ /* 0x0001e60000100a00 */
[----:B0-----:R-:W2:Y:S01]  /*1a400*/  LDL.LU.64 R18, [R1+0xc98] ;  /* 0x000c980001127983 */ /* 0x001ea20000300a00 */
[----:B------:R-:W2:Y:S02]  /*1a410*/  LDL.LU.64 R16, [R1+0xc90] ;  /* 0x000c900001107983 */ /* 0x000ea40000300a00 */
[-C--:B--2---:R-:W-:Y:S11]  /*1a420*/  HMMA.16816.F32 R20, R16, R10.reuse, R20 ;  /* 0x0000000a1014723c */ /* 0x084ff60000001814 */
[----:B------:R-:W-:Y:S11]  /*1a430*/  @!UPT UIADD3 URZ, URZ, URZ, URZ ;  /* 0x0000003f3f3ff290 */ /* 0x000ff6000fffe03f */
[----:B------:R-:W-:Y:S01]  /*1a440*/  @!UPT UIADD3 URZ, URZ, URZ, URZ ;  /* 0x0000003f3f3ff290 */ /* 0x000fe2000fffe03f */
[----:B------:R-:W-:Y:S01]  /*1a450*/  STL.64 [R1+0x220], R20 ;  /* 0x0002201401007387 */ /* 0x000fe20000100a00 */
[----:B------:R0:W-:Y:S03]  /*1a460*/  STL.64 [R1+0x228], R22 ;  /* 0x0002281601007387 */ /* 0x0001e60000100a00 */
[----:B0-----:R-:W2:Y:S01]  /*1a470*/  LDL.LU.64 R22, [R1+0xc88] ;  /* 0x000c880001167983 */ /* 0x001ea20000300a00 */
[----:B------:R-:W2:Y:S02]  /*1a480*/  LDL.LU.64 R20, [R1+0xc80] ;  /* 0x000c800001147983 */ /* 0x000ea40000300a00 */
[----:B------:R-:W-:Y:S02]  /*1a490*/  STL.64 [R1+0xc00], R18 ;  /* 0x000c001201007387 */ /* 0x000fe40000100a00 */
[----:B------:R2:W-:Y:S02]  /*1a4a0*/  STL.64 [R1+0xbf8], R16 ;  /* 0x000bf81001007387 */ /* 0x0005e40000100a00 */
[-C--:B--2---:R-:W-:Y:S08]  /*1a4b0*/  HMMA.16816.F32 R16, R20, R10.reuse, R4 ;  /* 0x0000000a1410723c */ /* 0x084ff00000001804 */
[----:B---3--:R-:W-:Y:S01]  /*1a4c0*/  HMMA.16816.F32 R8, R24, R10, R12 ;  /* 0x0000000a1808723c */ /* 0x008fe2000000180c */
[----:B------:R-:W2:Y:S11]  /*1a4d0*/  LDL R4, [R1+0x10] ;  /* 0x0000100001047983 */ /* 0x000eb60000100800 */
[----:B------:R-:W-:Y:S03]  /*1a4e0*/  @!UPT UIADD3 URZ, URZ, URZ, URZ ;  /* 0x0000003f3f3ff290 */ /* 0x000fe6000fffe03f */
[----:B------:R-:W-:Y:S01]  /*1a4f0*/  STL.64 [R1+0x1a0], R16 ;  /* 0x0001a01001007387 */ /* 0x000fe20000100a00 */
[----:B------:R-:W-:Y:S02]  /*1a500*/  STL.64 [R1+0x1a8], R18 ;  /* 0x0001a81201007387 */ /* 0x000fe40000100a00 */
[----:B------:R-:W2:Y:S02]  /*1a510*/  LDL R5, [R1+0x14] ;  /* 0x0000140001057983 */ /* 0x000ea40000100800 */
[----:B------:R-:W2:Y:S01]  /*1a520*/  LDL R6, [R1+0x18] ;  /* 0x0000180001067983 */ /* 0x000ea20000100800 */
[----:B------:R-:W2:Y:S01]  /*1a530*/  LDL R7, [R1+0x1c] ;  /* 0x00001c0001077983 */ /* 0x000ea20000100800 */
[----:B------:R-:W-:Y:S02]  /*1a540*/  STL.64 [R1+0xbf0], R22 ;  /* 0x000bf01601007387 */ /* 0x000fe40000100a00 */
[----:B------:R0:W-:Y:S02]  /*1a550*/  STL.64 [R1+0xbe8], R20 ;  /* 0x000be81401007387 */ /* 0x0001e40000100a00 */
[----:B0-----:R-:W3:Y:S01]  /*1a560*/  LDL.LU R20, [R1+0xb0] ;  /* 0x0000b00001147983 */ /* 0x001ee20000300800 */
[----:B------:R-:W-:Y:S02]  /*1a570*/  STL.64 [R1+0x130], R8 ;  /* 0x0001300801007387 */ /* 0x000fe40000100a00 */
[----:B------:R-:W-:Y:S02]  /*1a580*/  STL.64 [R1+0x138], R10 ;  /* 0x0001380a01007387 */ /* 0x000fe40000100a00 */
[----:B------:R-:W3:Y:S01]  /*1a590*/  LDL.LU R21, [R1+0xb4] ;  /* 0x0000b40001157983 */ /* 0x000ee20000300800 */
[----:B------:R-:W4:Y:S01]  /*1a5a0*/  LDL.LU R22, [R1+0xb8] ;  /* 0x0000b80001167983 */ /* 0x000f220000300800 */
[----:B------:R-:W-:-:S02]  /*1a5b0*/  IMAD.MOV.U32 R23, RZ, RZ, R0 ;  /* 0x000000ffff177224 */ /* 0x000fc400078e0000 */
[----:B------:R-:W2:Y:S03]  /*1a5c0*/  LDL.LU R0, [R1+0xc78] ;  /* 0x000c780001007983 */ /* 0x000ea60000300800 */
[----:B----4-:R-:W-:Y:S01]  /*1a5d0*/  STL.64 [R1+0xc10], R22 ;  /* 0x000c101601007387 */ /* 0x010fe20000100a00 */
[----:B---3--:R0:W-:Y:S03]  /*1a5e0*/  STL.64 [R1+0xc08], R20 ;  /* 0x000c081401007387 */ /* 0x0081e60000100a00 */
[----:B0-----:R-:W3:Y:S01]  /*1a5f0*/  LDL.LU R20, [R1+0xc0] ;  /* 0x0000c00001147983 */ /* 0x001ee20000300800 */
[----:B------:R-:W3:Y:S02]  /*1a600*/  LDL.LU R21, [R1+0xc4] ;  /* 0x0000c40001157983 */ /* 0x000ee40000300800 */
[----:B------:R-:W4:Y:S02]  /*1a610*/  LDL.LU R22, [R1+0xc8] ;  /* 0x0000c80001167983 */ /* 0x000f240000300800 */
[----:B------:R-:W4:Y:S01]  /*1a620*/  LDL.LU R23, [R1+0xcc] ;  /* 0x0000cc0001177983 */ /* 0x000f220000300800 */
[----:B------:R-:W2:Y:S01]  /*1a630*/  LDL.LU.64 R8, [R1+0x1f0] ;  /* 0x0001f00001087983 */ /* 0x000ea20000300a00 */
[----:B------:R-:W2:Y:S03]  /*1a640*/  LDL.LU.64 R10, [R1+0x1f8] ;  /* 0x0001f800010a7983 */ /* 0x000ea60000300a00 */
[----:B--2---:R-:W-:Y:S01]  /*1a650*/  STL.64 [R1+0xc70], R10 ;  /* 0x000c700a01007387 */ /* 0x004fe20000100a00 */
[----:B------:R0:W-:Y:S03]  /*1a660*/  STL.64 [R1+0xc68], R8 ;  /* 0x000c680801007387 */ /* 0x0001e60000100a00 */
[----:B0-----:R-:W2:Y:S01]  /*1a670*/  LDL.LU.64 R8, [R1+0x280] ;  /* 0x0002800001087983 */ /* 0x001ea20000300a00 */
[----:B------:R-:W2:Y:S02]  /*1a680*/  LDL.LU.64 R10, [R1+0x288] ;  /* 0x00028800010a7983 */ /* 0x000ea40000300a00 */
[----:B------:R-:W2:Y:S02]  /*1a690*/  LDL.LU.64 R12, [R1+0x100] ;  /* 0x00010000010c7983 */ /* 0x000ea40000300a00 */
[----:B------:R-:W2:Y:S01]  /*1a6a0*/  LDL.LU.64 R14, [R1+0x108] ;  /* 0x00010800010e7983 */ /* 0x000ea20000300a00 */
[----:B----4-:R-:W-:Y:S01]  /*1a6b0*/  STL.64 [R1+0xc20], R22 ;  /* 0x000c201601007387 */ /* 0x010fe20000100a00 */
[----:B---3--:R-:W-:Y:S02]  /*1a6c0*/  STL.64 [R1+0xc18], R20 ;  /* 0x000c181401007387 */ /* 0x008fe40000100a00 */
[----:B------:R-:W3:Y:S02]  /*1a6d0*/  LDL.LU.64 R16, [R1] ;  /* 0x0000000001107983 */ /* 0x000ee40000300a00 */
[----:B------:R-:W4:Y:S01]  /*1a6e0*/  LDL.LU.64 R18, [R1+0x8] ;  /* 0x0000080001127983 */ /* 0x000f220000300a00 */
[----:B------:R-:W0:Y:S02]  /*1a6f0*/  LDSM.16.M88.4 R20, [R0+0x7000] ;  /* 0x007000000014783b */ /* 0x000e240000000200 */
[----:B0-----:R-:W-:Y:S01]  /*1a700*/  IMAD.MOV.U32 R0, RZ, RZ, R23 ;  /* 0x000000ffff007224 */ /* 0x001fe200078e0017 */
[-C--:B--2---:R-:W-:Y:S01]  /*1a710*/  HMMA.16816.F32 R4, R4, R20.reuse, R8 ;  /* 0x000000140404723c */ /* 0x084fe20000001808 */
[----:B----4-:R-:W-:Y:S01]  /*1a720*/  STL.64 [R1+0xc30], R18 ;  /* 0x000c301201007387 */ /* 0x010fe20000100a00 */
[----:B---3--:R0:W-:Y:S02]  /*1a730*/  STL.64 [R1+0xc28], R16 ;  /* 0x000c281001007387 */ /* 0x0081e40000100a00 */
[----:B------:R-:W-:Y:S02]  /*1a740*/  STL [R1+0xbe0], R26 ;  /* 0x000be01a01007387 */ /* 0x000fe40000100800 */
[----:B------:R-:W-:Y:S01]  /*1a750*/  STL [R1+0xbdc], R27 ;  /* 0x000bdc1b01007387 */ /* 0x000fe20000100800 */
[----:B0-----:R-:W2:Y:S01]  /*1a760*/  LDL.LU.64 R16, [R1+0xf0] ;  /* 0x0000f00001107983 */ /* 0x001ea20000300a00 */
[----:B------:R-:W2:Y:S02]  /*1a770*/  LDL.LU.64 R18, [R1+0xf8] ;  /* 0x0000f80001127983 */ /* 0x000ea40000300a00 */
[----:B------:R-:W-:Y:S02]  /*1a780*/  STL [R1+0xbd8], R0 ;  /* 0x000bd80001007387 */ /* 0x000fe40000100800 */
[----:B------:R-:W3:Y:S01]  /*1a790*/  LDL.LU.64 R10, [R1+0xc70] ;  /* 0x000c7000010a7983 */ /* 0x000ee20000300a00 */
[----:B------:R-:W3:Y:S10]  /*1a7a0*/  LDL.LU.64 R8, [R1+0xc68] ;  /* 0x000c680001087983 */ /* 0x000ef40000300a00 */
[----:B------:R-:W-:Y:S02]  /*1a7b0*/  STL.64 [R1+0x80], R4 ;  /* 0x0000800401007387 */ /* 0x000fe40000100a00 */
[----:B------:R0:W-:Y:S02]  /*1a7c0*/  STL.64 [R1+0x88], R6 ;  /* 0x0000880601007387 */ /* 0x0001e40000100a00 */
[----:B0-----:R-:W3:Y:S01]  /*1a7d0*/  LDL.LU.64 R6, [R1+0xc60] ;  /* 0x000c600001067983 */ /* 0x001ee20000300a00 */
[----:B------:R-:W3:Y:S02]  /*1a7e0*/  LDL.LU.64 R4, [R1+0xc58] ;  /* 0x000c580001047983 */ /* 0x000ee40000300a00 */
[----:B------:R-:W-:Y:S01]  /*1a7f0*/  STL [R1+0x38], R22 ;  /* 0x0000381601007387 */ /* 0x000fe20000100800 */
[-C--:B---3--:R-:W-:Y:S11]  /*1a800*/  HMMA.16816.F32 R8, R4, R20.reuse, R8 ;  /* 0x000000140408723c */ /* 0x088ff60000001808 */
[----:B------:R-:W-:Y:S11]  /*1a810*/  @!UPT UIADD3 URZ, URZ, URZ, URZ ;  /* 0x0000003f3f3ff290 */ /* 0x000ff6000fffe03f */
[----:B------:R-:W-:Y:S01]  /*1a820*/  @!UPT UIADD3 URZ, URZ, URZ, URZ ;  /* 0x0000003f3f3ff290 */ /* 0x000fe2000fffe03f */
[----:B------:R-:W-:Y:S01]  /*1a830*/  STL.64 [R1+0x70], R8 ;  /* 0x0000700801007387 */ /* 0x000fe20000100a00 */
[----:B------:R0:W-:Y:S02]  /*1a840*/  STL [R1+0x78], R10 ;  /* 0x0000780a01007387 */ /* 0x0001e40000100800 */
[----:B------:R-:W-:Y:S02]  /*1a850*/  IMAD.MOV.U32 R0, RZ, RZ, R11 ;  /* 0x000000ffff007224 */ /* 0x000fe400078e000b */
[----:B0-----:R-:W3:Y:S01]  /*1a860*/  LDL.LU.64 R10, [R1+0xc50] ;  /* 0x000c5000010a7983 */ /* 0x001ee20000300a00 */
[----:B------:R-:W3:Y:S02]  /*1a870*/  LDL.LU.64 R8, [R1+0xc48] ;  /* 0x000c480001087983 */ /* 0x000ee40000300a00 */
[----:B------:R0:W-:Y:S02]  /*1a880*/  STL.64 [R1+0xbd0], R6 ;  /* 0x000bd00601007387 */ /* 0x0001e40000100a00 */
[----:B------:R-:W-:Y:S01]  /*1a890*/  STL.64 [R1+0xbc8], R4 ;  /* 0x000bc80401007387 */ /* 0x000fe20000100a00 */
[----:B0-----:R-:W4:Y:S01]  /*1a8a0*/  LDL.LU R6, [R1+0x48] ;  /* 0x0000480001067983 */ /* 0x001f220000300800 */
[----:B------:R-:W4:Y:S01]  /*1a8b0*/  LDL.LU R7, [R1+0x4c] ;  /* 0x00004c0001077983 */ /* 0x000f220000300800 */
[----:B---3--:R-:W-:Y:S11]  /*1a8c0*/  HMMA.16816.F32 R12, R8, R20, R12 ;  /* 0x00000014080c723c */ /* 0x008ff6000000180c */
[----:B------:R-:W-:Y:S11]  /*1a8d0*/  @!UPT UIADD3 URZ, URZ, URZ, URZ ;  /* 0x0000003f3f3ff290 */ /* 0x000ff6000fffe03f */
[----:B------:R-:W-:Y:S01]  /*1a8e0*/  @!UPT UIADD3 URZ, URZ, URZ, URZ ;  /* 0x0000003f3f3ff290 */ /* 0x000fe2000fffe03f */
[----:B------:R-:W-:Y:S01]  /*1a8f0*/  STL.64 [R1+0x60], R12 ;  /* 0x0000600c01007387 */ /* 0x000fe20000100a00 */
[----:B------:R0:W-:Y:S03]  /*1a900*/  STL.64 [R1+0x68], R14 ;  /* 0x0000680e01007387 */ /* 0x0001e60000100a00 */
[----:B0-----:R-:W2:Y:S01]  /*1a910*/  LDL.LU.64 R14, [R1+0xc40] ;  /* 0x000c4000010e7983 */ /* 0x001ea20000300a00 */
[----:B------:R-:W2:Y:S02]  /*1a920*/  LDL.LU.64 R12, [R1+0xc38] ;  /* 0x000c3800010c7983 */ /* 0x000ea40000300a00 */
[----:B------:R0:W-:Y:S02]  /*1a930*/  STL.64 [R1+0xbc0], R10 ;  /* 0x000bc00a01007387 */ /* 0x0001e40000100a00 */
[----:B------:R1:W-:Y:S02]  /*1a940*/  STL.64 [R1+0xbb8], R8 ;  /* 0x000bb80801007387 */ /* 0x0003e40000100a00 */
[----:B0-----:R-:W-:-:S02]  /*1a950*/  IMAD.MOV.U32 R10, RZ, RZ, R3 ;  /* 0x000000ffff0a7224 */ /* 0x001fc400078e0003 */
[----:B-1----:R-:W-:Y:S02]  /*1a960*/  IMAD.MOV.U32 R8, RZ, RZ, R29 ;  /* 0x000000ffff087224 */ /* 0x002fe400078e001d */
[----:B------:R-:W-:Y:S02]  /*1a970*/  IMAD.MOV.U32 R9, RZ, RZ, R28 ;  /* 0x000000ffff097224 */ /* 0x000fe400078e001c */
[----:B------:R-:W-:Y:S01]  /*1a980*/  IMAD.MOV.U32 R11, RZ, RZ, R2 ;  /* 0x000000ffff0b7224 */ /* 0x000fe200078e0002 */
[----:B--2---:R-:W-:Y:S01]  /*1a990*/  HMMA.16816.F32 R20, R12, R20, R16 ;  /* 0x000000140c14723c */ /* 0x004fe20000001810 */
[----:B------:R-:W2:Y:S01]  /*1a9a0*/  LDL.LU.64 R18, [R1+0xc30] ;  /* 0x000c300001127983 */ /* 0x000ea20000300a00 */
[----:B------:R-:W4:Y:S11]  /*1a9b0*/  LDL.LU.64 R16, [R1+0xc28] ;  /* 0x000c280001107983 */ /* 0x000f360000300a00 */
[----:B------:R-:W-:Y:S11]  /*1a9c0*/  @!UPT UIADD3 URZ, URZ, URZ, URZ ;  /* 0x0000003f3f3ff290 */ /* 0x000ff6000fffe03f */
[----:B------:R-:W-:Y:S02]  /*1a9d0*/  IMAD.MOV.U32 R3, RZ, RZ, R22 ;  /* 0x000000ffff037224 */ /* 0x000fe400078e0016 */
[----:B------:R-:W-:Y:S02]  /*1a9e0*/  IMAD.MOV.U32 R29, RZ, RZ, R23 ;  /* 0x000000ffff1d7224 */ /* 0x000fe400078e0017 */
[----:B------:R-:W-:Y:S02]  /*1a9f0*/  IMAD.MOV.U32 R28, RZ, RZ, R20 ;  /* 0x000000ffff1c7224 */ /* 0x000fe400078e0014 */
[----:B------:R-:W-:Y:S01]  /*1aa00*/  IMAD.MOV.U32 R2, RZ, RZ, R21 ;  /* 0x000000ffff027224 */ /* 0x000fe200078e0015 */
[----:B------:R-:W4:Y:S01]  /*1aa10*/  LDL.LU.64 R22, [R1+0xc20] ;  /* 0x000c200001167983 */ /* 0x000f220000300a00 */
[----:B------:R-:W4:Y:S02]  /*1aa20*/  LDL.LU.64 R20, [R1+0xc18] ;  /* 0x000c180001147983 */ /* 0x000f240000300a00 */
[----:B------:R-:W-:Y:S02]  /*1aa30*/  STL.64 [R1+0xbb0], R14 ;  /* 0x000bb00e01007387 */ /* 0x000fe40000100a00 */
[----:B------:R0:W-:Y:S02]  /*1aa40*/  STL.64 [R1+0xba8], R12 ;  /* 0x000ba80c01007387 */ /* 0x0001e40000100a00 */
[----:B0-----:R-:W3:Y:S01]  /*1aa50*/  LDL.LU R12, [R1+0xa0] ;  /* 0x0000a000010c7983 */ /* 0x001ee20000300800 */
[----:B------:R-:W3:Y:S02]  /*1aa60*/  LDL.LU R13, [R1+0xa4] ;  /* 0x0000a400010d7983 */ /* 0x000ee40000300800 */
[----:B------:R-:W3:Y:S02]  /*1aa70*/  LDL.LU R14, [R1+0xa8] ;  /* 0x0000a800010e7983 */ /* 0x000ee40000300800 */
[----:B------:R-:W3:Y:S02]  /*1aa80*/  LDL.LU R15, [R1+0xac] ;  /* 0x0000ac00010f7983 */ /* 0x000ee40000300800 */
[----:B--2---:R-:W-:-:S02]  /*1aa90*/  IMAD.MOV.U32 R5, RZ, RZ, R18 ;  /* 0x000000ffff057224 */ /* 0x004fc400078e0012 */
[----:B------:R-:W-:Y:S01]  /*1aaa0*/  IMAD.MOV.U32 R4, RZ, RZ, R19 ;  /* 0x000000ffff047224 */ /* 0x000fe200078e0013 */
[-C--:B----4-:R-:W-:Y:S01]  /*1aab0*/  HMMA.16816.F32 R20, R16, R6.reuse, R20 ;  /* 0x000000061014723c */ /* 0x090fe20000001814 */
[----:B------:R-:W-:Y:S02]  /*1aac0*/  IMAD.MOV.U32 R26, RZ, RZ, R16 ;  /* 0x000000ffff1a7224 */ /* 0x000fe400078e0010 */
[----:B------:R-:W-:Y:S11]  /*1aad0*/  IMAD.MOV.U32 R27, RZ, RZ, R17 ;  /* 0x000000ffff1b7224 */ /* 0x000ff600078e0011 */
[----:B------:R-:W-:Y:S09]  /*1aae0*/  @!UPT UIADD3 URZ, URZ, URZ, URZ ;  /* 0x0000003f3f3ff290 */ /* 0x000ff2000fffe03f */
[----:B------:R-:W-:Y:S01]  /*1aaf0*/  STL.64 [R1+0x290], R20 ;  /* 0x0002901401007387 */ /* 0x000fe20000100a00 */
[----:B------:R0:W-:Y:S03]  /*1ab00*/  STL.64 [R1+0x298], R22 ;  /* 0x0002981601007387 */ /* 0x0001e60000100a00 */
[----:B0-----:R-:W2:Y:S01]  /*1ab10*/  LDL.LU.64 R22, [R1+0xc10] ;  /* 0x000c100001167983 */ /* 0x001ea20000300a00 */
[----:B------:R-:W2:Y:S02]  /*1ab20*/  LDL.LU.64 R20, [R1+0xc08] ;  /* 0x000c080001147983 */ /* 0x000ea40000300a00 */
[----:B------:R-:W2:Y:S02]  /*1ab30*/  LDL.LU.64 R18, [R1+0xc00] ;  /* 0x000c000001127983 */ /* 0x000ea40000300a00 */
[----:B------:R-:W2:Y:S02]  /*1ab40*/  LDL.LU.64 R16, [R1+0xbf8] ;  /* 0x000bf80001107983 */ /* 0x000ea40000300a00 */
[----:B--2---:R-:W-:Y:S11]  /*1ab50*/  HMMA.16816.F32 R20, R16, R6, R20 ;  /* 0x000000061014723c */ /* 0x004ff60000001814 */
[----:B------:R-:W-:Y:S11]  /*1ab60*/  @!UPT UIADD3 URZ, URZ, URZ, URZ ;  /* 0x0000003f3f3ff290 */ /* 0x000ff6000fffe03f */
[----:B------:R-:W-:Y:S01]  /*1ab70*/  @!UPT UIADD3 URZ, URZ, URZ, URZ ;  /* 0x0000003f3f3ff290 */ /* 0x000fe2000fffe03f */
[----:B------:R-:W-:Y:S01]  /*1ab80*/  STL.64 [R1+0x210], R20 ;  /* 0x0002101401007387 */ /* 0x000fe20000100a00 */
[----:B------:R0:W-:Y:S03]  /*1ab90*/  STL.64 [R1+0x218], R22 ;  /* 0x0002181601007387 */ /* 0x0001e60000100a00 */
[----:B0-----:R-:W3:Y:S01]  /*1aba0*/  LDL.LU.64 R22, [R1+0xbf0] ;  /* 0x000bf00001167983 */ /* 0x001ee20000300a00 */
[----:B------:R-:W3:Y:S02]  /*1abb0*/  LDL.LU.64 R20, [R1+0xbe8] ;  /* 0x000be80001147983 */ /* 0x000ee40000300a00 */
[----:B------:R-:W-:Y:S02]  /*1abc0*/  STL.64 [R1+0xb68], R18 ;  /* 0x000b681201007387 */ /* 0x000fe40000100a00 */
[----:B------:R0:W-:Y:S02]  /*1abd0*/  STL.64 [R1+0xb60], R16 ;  /* 0x000b601001007387 */ /* 0x0001e40000100a00 */
[----:B0-----:R-:W-:-:S02]  /*1abe0*/  IMAD.MOV.U32 R16, RZ, RZ, R26 ;  /* 0x000000ffff107224 */ /* 0x001fc400078e001a */
[----:B------:R-:W-:Y:S01]  /*1abf0*/  IMAD.MOV.U32 R17, RZ, RZ, R27 ;  /* 0x000000ffff117224 */ /* 0x000fe200078e001b */
[----:B------:R-:W2:Y:S01]  /*1ac00*/  LDL.LU R26, [R1+0xbe0] ;  /* 0x000be000011a7983 */ /* 0x000ea20000300800 */
[----:B------:R-:W2:Y:S02]  /*1ac10*/  LDL.LU R27, [R1+0xbdc] ;  /* 0x000bdc00011b7983 */ /* 0x000ea40000300800 */
[----:B------:R-:W-:Y:S02]  /*1ac20*/  IMAD.MOV.U32 R18, RZ, RZ, R5 ;  /* 0x000000ffff127224 */ /* 0x000fe400078e0005 */
[----:B------:R-:W-:-:S05]  /*1ac30*/  IMAD.MOV.U32 R19, RZ, RZ, R4 ;  /* 0x000000ffff137224 */ /* 0x000fca00078e0004 */
[----:B------:R-:W-:Y:S01]  /*1ac40*/  STL.64 [R1+0xba0], R18 ;  /* 0x000ba01201007387 */ /* 0x000fe20000100a00 */
[----:B------:R-:W-:Y:S01]  /*1ac50*/  STL.64 [R1+0xb98], R16 ;  /* 0x000b981001007387 */ /* 0x000fe20000100a00 */
[-C--:B---3--:R-:W-:Y:S02]  /*1ac60*/  HMMA.16816.F32 R12, R20, R6.reuse, R12 ;  /* 0x00000006140c723c */ /* 0x088fe4000000180c */
[----:B------:R0:W-:Y:S04]  /*1ac70*/  STL.64 [R1+0xb48], R22 ;  /* 0x000b481601007387 */ /* 0x0001e80000100a00 */
[----:B0-----:R-:W3:Y:S02]  /*1ac80*/  LDL R23, [R1+0xd0] ;  /* 0x0000d00001177983 */ /* 0x001ee40000100800 */
[----:B--2---:R-:W-:Y:S11]  /*1ac90*/  HMMA.16816.F32 R8, R24, R6, R8 ;  /* 0x000000061808723c */ /* 0x004ff60000001808 */
[----:B------:R-:W-:Y:S04]  /*1aca0*/  @!UPT UIADD3 URZ, URZ, URZ, URZ ;  /* 0x0000003f3f3ff290 */ /* 0x000fe8000fffe03f */
[----:B------:R-:W-:Y:S01]  /*1acb0*/  STL.64 [R1+0x190], R12 ;  /* 0x0001900c01007387 */ /* 0x000fe20000100a00 */
[----:B------:R-:W-:Y:S02]  /*1acc0*/  STL.64 [R1+0x198], R14 ;  /* 0x0001980e01007387 */ /* 0x000fe40000100a00 */
[----:B------:R-:W-:Y:S02]  /*1acd0*/  STL.64 [R1+0xb40], R20 ;  /* 0x000b401401007387 */ /* 0x000fe40000100a00 */
[----:B------:R-:W2:Y:S01]  /*1ace0*/  LDL.LU.64 R4, [R1+0x270] ;  /* 0x0002700001047983 */ /* 0x000ea20000300a00 */
[----:B------:R-:W2:Y:S04]  /*1acf0*/  LDL.LU.64 R6, [R1+0x278] ;  /* 0x0002780001067983 */ /* 0x000ea80000300a00 */
[----:B------:R-:W-:Y:S01]  /*1ad00*/  STL.64 [R1+0x120], R8 ;  /* 0x0001200801007387 */ /* 0x000fe20000100a00 */
[----:B------:R-:W-:Y:S02]  /*1ad10*/  STL.64 [R1+0x128], R10 ;  /* 0x0001280a01007387 */ /* 0x000fe40000100a00 */
[----:B------:R-:W-:Y:S02]  /*1ad20*/  STL.64 [R1+0xb38], R26 ;  /* 0x000b381a01007387 */ /* 0x000fe40000100a00 */
[----:B------:R0:W-:Y:S02]  /*1ad30*/  STL.64 [R1+0xb30], R24 ;  /* 0x000b301801007387 */ /* 0x0001e40000100a00 */
[----:B0-----:R-:W4:Y:S01]  /*1ad40*/  LDL.LU R24, [R1+0x60] ;  /* 0x0000600001187983 */ /* 0x001f220000300800 */
[----:B------:R-:W4:Y:S02]  /*1ad50*/  LDL.LU R25, [R1+0x64] ;  /* 0x0000640001197983 */ /* 0x000f240000300800 */
[----:B------:R-:W2:Y:S02]  /*1ad60*/  LDL.LU R26, [R1+0x68] ;  /* 0x00006800011a7983 */ /* 0x000ea40000300800 */
[----:B------:R-:W2:Y:S01]  /*1ad70*/  LDL.LU R27, [R1+0x6c] ;  /* 0x00006c00011b7983 */ /* 0x000ea20000300800 */
[----:B------:R-:W4:Y:S01]  /*1ad80*/  LDL.LU.64 R8, [R1+0x200] ;  /* 0x0002000001087983 */ /* 0x000f220000300a00 */
[----:B------:R-:W4:Y:S02]  /*1ad90*/  LDL.LU.64 R10, [R1+0x208] ;  /* 0x00020800010a7983 */ /* 0x000f240000300a00 */
[----:B------:R-:W4:Y:S02]  /*1ada0*/  LDL.LU.64 R12, [R1+0x180] ;  /* 0x00018000010c7983 */ /* 0x000f240000300a00 */
[----:B------:R-:W4:Y:S01]  /*1adb0*/  LDL.LU.64 R14, [R1+0x188] ;  /* 0x00018800010e7983 */ /* 0x000f220000300a00 */
[----:B------:R-:W4:Y:S01]  /*1adc0*/  LDL.LU.64 R16, [R1+0x110] ;  /* 0x0001100001107983 */ /* 0x000f220000300a00 */
[----:B------:R-:W4:Y:S03]  /*1add0*/  LDL.LU.64 R18, [R1+0x118] ;  /* 0x0001180001127983 */ /* 0x000f260000300a00 */
[----:B---3--:R-:W0:Y:S04]  /*1ade0*/  LDSM.16.M88.4 R20, [R23+0x7800] ;  /* 0x007800001714783b */ /* 0x008e280000000200 */
[----:B--2---:R-:W-:Y:S01]  /*1adf0*/  STL.64 [R1+0xb58], R26 ;  /* 0x000b581a01007387 */ /* 0x004fe20000100a00 */
[----:B----4-:R1:W-:Y:S03]  /*1ae00*/  STL.64 [R1+0xb50], R24 ;  /* 0x000b501801007387 */ /* 0x0103e60000100a00 */
[----:B-1----:R-:W2:Y:S01]  /*1ae10*/  LDL.LU R24, [R1+0x70] ;  /* 0x0000700001187983 */ /* 0x002ea20000300800 */
[----:B------:R-:W2:Y:S02]  /*1ae20*/  LDL.LU R25, [R1+0x74] ;  /* 0x0000740001197983 */ /* 0x000ea40000300800 */
[----:B------:R-:W3:Y:S02]  /*1ae30*/  LDL.LU R26, [R1+0x78] ;  /* 0x00007800011a7983 */ /* 0x000ee40000300800 */
[----:B------:R-:W-:-:S02]  /*1ae40*/  IMAD.MOV.U32 R27, RZ, RZ, R0 ;  /* 0x000000ffff1b7224 */ /* 0x000fc400078e0000 */
[----:B------:R-:W4:Y:S04]  /*1ae50*/  LDL.LU R0, [R1+0xbd8] ;  /* 0x000bd80001007983 */ /* 0x000f280000300800 */
[----:B---3--:R-:W-:Y:S01]  /*1ae60*/  STL.64 [R1+0xb78], R26 ;  /* 0x000b781a01007387 */ /* 0x008fe20000100a00 */
[----:B--2---:R1:W-:Y:S03]  /*1ae70*/  STL.64 [R1+0xb70], R24 ;  /* 0x000b701801007387 */ /* 0x0043e60000100a00 */
[----:B-1----:R-:W0:Y:S01]  /*1ae80*/  LDL.LU R24, [R1+0x10] ;  /* 0x0000100001187983 */ /* 0x002e220000300800 */
[----:B------:R-:W0:Y:S02]  /*1ae90*/  LDL.LU R25, [R1+0x14] ;  /* 0x0000140001197983 */ /* 0x000e240000300800 */
[----:B------:R-:W0:Y:S02]  /*1aea0*/  LDL.LU R26, [R1+0x18] ;  /* 0x00001800011a7983 */ /* 0x000e240000300800 */
[----:B------:R-:W0:Y:S02]  /*1aeb0*/  LDL.LU R27, [R1+0x1c] ;  /* 0x00001c00011b7983 */ /* 0x000e240000300800 */
[-C--:B0-----:R-:W-:Y:S01]  /*1aec0*/  HMMA.16816.F32 R24, R24, R20.reuse, R4 ;  /* 0x000000141818723c */ /* 0x081fe20000001804 */
[----:B------:R-:W2:Y:S01]  /*1aed0*/  LDL.LU.64 R6, [R1+0xbd0] ;  /* 0x000bd00001067983 */ /* 0x000ea20000300a00 */
[----:B------:R-:W2:Y:S11]  /*1aee0*/  LDL.LU.64 R4, [R1+0xbc8] ;  /* 0x000bc80001047983 */ /* 0x000eb60000300a00 */
[----:B------:R-:W-:Y:S10]  /*1aef0*/  @!UPT UIADD3 URZ, URZ, URZ, URZ ;  /* 0x0000003f3f3ff290 */ /* 0x000ff4000fffe03f */
[----:B------:R-:W-:Y:S01]  /*1af00*/  STL.64 [R1+0xb88], R26 ;  /* 0x000b881a01007387 */ /* 0x000fe20000100a00 */
[----:B------:R0:W-:Y:S03]  /*1af10*/  STL.64 [R1+0xb80], R24 ;  /* 0x000b801801007387 */ /* 0x0001e60000100a00 */
[----:B0-----:R-:W3:Y:S01]  /*1af20*/  LDL.LU R24, [R1+0x80] ;  /* 0x0000800001187983 */ /* 0x001ee20000300800 */
[----:B------:R-:W3:Y:S02]  /*1af30*/  LDL.LU R25, [R1+0x84] ;  /* 0x0000840001197983 */ /* 0x000ee40000300800 */
[----:B------:R-:W3:Y:S02]  /*1af40*/  LDL.LU R26, [R1+0x88] ;  /* 0x00008800011a7983 */ /* 0x000ee40000300800 */
[----:B------:R-:W3:Y:S01]  /*1af50*/  LDL.LU R27, [R1+0x8c] ;  /* 0x00008c00011b7983 */ /* 0x000ee20000300800 */
[-C--:B--2---:R-:W-:Y:S01]  /*1af60*/  HMMA.16816.F32 R4, R4, R20.reuse, R8 ;  /* 0x000000140404723c */ /* 0x084fe20000001808 */
[----:B------:R-:W2:Y:S01]  /*1af70*/  LDL.LU.64 R10, [R1+0xbc0] ;  /* 0x000bc000010a7983 */ /* 0x000ea20000300a00 */
[----:B------:R-:W2:Y:S06]  /*1af80*/  LDL.LU.64 R8, [R1+0xbb8] ;  /* 0x000bb80001087983 */ /* 0x000eac0000300a00 */
[-C--:B--2---:R-:W-:Y:S01]  /*1af90*/  HMMA.16816.F32 R8, R8, R20.reuse, R12 ;  /* 0x000000140808723c */ /* 0x084fe2000000180c */
[----:B------:R-:W2:Y:S01]  /*1afa0*/  LDL.LU.64 R14, [R1+0xbb0] ;  /* 0x000bb000010e7983 */ /* 0x000ea20000300a00 */
[----:B------:R-:W2:Y:S06]  /*1afb0*/  LDL.LU.64 R12, [R1+0xba8] ;  /* 0x000ba800010c7983 */ /* 0x000eac0000300a00 */
[----:B--2---:R-:W-:Y:S01]  /*1afc0*/  HMMA.16816.F32 R12, R12, R20, R16 ;  /* 0x000000140c0c723c */ /* 0x004fe20000001810 */
[----:B------:R-:W3:Y:S01]  /*1afd0*/  LDL.LU.64 R18, [R1+0xba0] ;  /* 0x000ba00001127983 */ /* 0x000ee20000300a00 */
[----:B------:R-:W3:Y:S11]  /*1afe0*/  LDL.LU.64 R16, [R1+0xb98] ;  /* 0x000b980001107983 */ /* 0x000ef60000300a00 */
[----:B------:R-:W-:Y:S10]  /*1aff0*/  @!UPT UIADD3 URZ, URZ, URZ, URZ ;  /* 0x0000003f3f3ff290 */ /* 0x000ff4000fffe03f */
[----:B------:R-:W-:Y:S01]  /*1b000*/  STL.64 [R1+0xb10], R14 ;  /* 0x000b100e01007387 */ /* 0x000fe20000100a00 */
[----:B------:R0:W-:Y:S03]  /*1b010*/  STL.64 [R1+0xb08], R12 ;  /* 0x000b080c01007387 */ /* 0x0001e60000100a00 */
[----:B0-----:R-:W2:Y:S01]  /*1b020*/  LDL.LU R12, [R1+0x8d8] ;  /* 0x0008d800010c7983 */ /* 0x001ea20000300800 */
[----:B------:R-:W2:Y:S02]  /*1b030*/  LDL.LU R13, [R1+0x820] ;  /* 0x00082000010d7983 */ /* 0x000ea40000300800 */
[----:B------:R-:W3:Y:S02]  /*1b040*/  LDL.LU R14, [R1+0x38] ;  /* 0x00003800010e7983 */ /* 0x000ee40000300800 */
[----:B----4-:R-:W-:Y:S02]  /*1b050*/  IMAD.MOV.U32 R15, RZ, RZ, R0 ;  /* 0x000000ffff0f7224 */ /* 0x010fe400078e0000 */
[----:B------:R0:W5:Y:S05]  /*1b060*/  LDL.LU R0, [R1+0xb90] ;  /* 0x000b900001007983 */ /* 0x00016a0000300800 */
[C---:B---3--:R-:W-:Y:S11]  /*1b070*/  HMMA.16816.F32 R24, R16.reuse, R14, R24 ;  /* 0x0000000e1018723c */ /* 0x048ff60000001818 */
[----:B------:R-:W-:Y:S11]  /*1b080*/  @!UPT UIADD3 URZ, URZ, URZ, URZ ;  /* 0x0000003f3f3ff290 */ /* 0x000ff6000fffe03f */
[----:B------:R-:W-:Y:S01]  /*1b090*/  @!UPT UIADD3 URZ, URZ, URZ, URZ ;  /* 0x0000003f3f3ff290 */ /* 0x000fe2000fffe03f */
[----:B------:R-:W-:Y:S01]  /*1b0a0*/  STL.64 [R1+0x280], R24 ;  /* 0x0002801801007387 */ /* 0x000fe20000100a00 */
[----:B------:R1:W-:Y:S03]  /*1b0b0*/  STL.64 [R1+0x288], R26 ;  /* 0x0002881a01007387 */ /* 0x0003e60000100a00 */
[----:B-1----:R-:W3:Y:S01]  /*1b0c0*/  LDL.LU.64 R26, [R1+0xb88] ;  /* 0x000b8800011a7983 */ /* 0x002ee20000300a00 */
[----:B------:R-:W3:Y:S02]  /*1b0d0*/  LDL.LU.64 R24, [R1+0xb80] ;  /* 0x000b800001187983 */ /* 0x000ee40000300a00 */
[----:B---3--:R-:W-:Y:S01]  /*1b0e0*/  HMMA.16816.F32 R16, R16, R22, R24 ;  /* 0x000000161010723c */ /* 0x008fe20000001818 */
[----:B------:R-:W3:Y:S01]  /*1b0f0*/  LDL.LU.64 R26, [R1+0xb78] ;  /* 0x000b7800011a7983 */ /* 0x000ee20000300a00 */
[----:B------:R-:W3:Y:S11]  /*1b100*/  LDL.LU.64 R24, [R1+0xb70] ;  /* 0x000b700001187983 */ /* 0x000ef60000300a00 */
[----:B------:R-:W-:Y:S10]  /*1b110*/  @!UPT UIADD3 URZ, URZ, URZ, URZ ;  /* 0x0000003f3f3ff290 */ /* 0x000ff4000fffe03f */
[----:B------:R-:W-:Y:S01]  /*1b120*/  STL.64 [R1+0x270], R16 ;  /* 0x0002701001007387 */ /* 0x000fe20000100a00 */
[----:B------:R1:W-:Y:S03]  /*1b130*/  STL.64 [R1+0x278], R18 ;  /* 0x0002781201007387 */ /* 0x0003e60000100a00 */
[----:B-1----:R-:W3:Y:S01]  /*1b140*/  LDL.LU.64 R18, [R1+0xb68] ;  /* 0x000b680001127983 */ /* 0x002ee20000300a00 */
[----:B------:R-:W3:Y:S02]  /*1b150*/  LDL.LU.64 R16, [R1+0xb60] ;  /* 0x000b600001107983 */ /* 0x000ee40000300a00 */
[C---:B---3--:R-:W-:Y:S08]  /*1b160*/  HMMA.16816.F32 R24, R16.reuse, R14, R24 ;  /* 0x0000000e1018723c */ /* 0x048ff00000001818 */
[----:B------:R-:W-:Y:S07]  /*1b170*/  HMMA.16816.F32 R16, R16, R22, R4 ;  /* 0x000000161010723c */ /* 0x000fee0000001804 */
[----:B------:R-:W-:-:S02]  /*1b180*/  IMAD.MOV.U32 R5, RZ, RZ, R22 ;  /* 0x000000ffff057224 */ /* 0x000fc400078e0016 */
[----:B------:R-:W-:-:S06]  /*1b190*/  IMAD.MOV.U32 R4, RZ, RZ, R23 ;  /* 0x000000ffff047224 */ /* 0x000fcc00078e0017 */
[----:B------:R-:W-:Y:S01]  /*1b1a0*/  STL.64 [R1+0x1f0], R24 ;  /* 0x0001f01801007387 */ /* 0x000fe20000100a00 */
[----:B------:R1:W-:Y:S03]  /*1b1b0*/  STL.64 [R1+0x1f8], R26 ;  /* 0x0001f81a01007387 */ /* 0x0003e60000100a00 */
[----:B-1----:R-:W3:Y:S01]  /*1b1c0*/  LDL.LU.64 R26, [R1+0xb58] ;  /* 0x000b5800011a7983 */ /* 0x002ee20000300a00 */
[----:B------:R-:W3:Y:S03]  /*1b1d0*/  LDL.LU.64 R24, [R1+0xb50] ;  /* 0x000b500001187983 */ /* 0x000ee60000300a00 */
[----:B------:R1:W-:Y:S02]  /*1b1e0*/  STL.64 [R1+0x200], R16 ;  /* 0x0002001001007387 */ /* 0x0003e40000100a00 */
[----:B------:R4:W-:Y:S01]  /*1b1f0*/  STL.64 [R1+0x208], R18 ;  /* 0x0002081201007387 */ /* 0x0009e20000100a00 */
[----:B------:R-:W3:Y:S01]  /*1b200*/  LDL.LU.64 R22, [R1+0xb48] ;  /* 0x000b480001167983 */ /* 0x000ee20000300a00 */
[----:B------:R-:W3:Y:S03]  /*1b210*/  LDL.LU.64 R20, [R1+0xb40] ;  /* 0x000b400001147983 */ /* 0x000ee60000300a00 */
[----:B-1----:R-:W2:Y:S01]  /*1b220*/  LDL.LU R17, [R1+0x8e0] ;  /* 0x0008e00001117983 */ /* 0x002ea20000300800 */
[----:B----4-:R-:W-:-:S02]  /*1b230*/  IMAD.MOV.U32 R19, RZ, RZ, R4 ;  /* 0x000000ffff137224 */ /* 0x010fc400078e0004 */
[----:B------:R-:W-:Y:S02]  /*1b240*/  IMAD.MOV.U32 R18, RZ, RZ, R5 ;  /* 0x000000ffff127224 */ /* 0x000fe400078e0005 */
[----:B------:R-:W4:Y:S01]  /*1b250*/  LDL.LU R4, [R1+0x6e0] ;  /* 0x0006e00001047983 */ /* 0x000f220000300800 */
[----:B------:R-:W4:Y:S01]  /*1b260*/  LDL.LU R5, [R1+0x838] ;  /* 0x0008380001057983 */ /* 0x000f220000300800 */
[----:B------:R-:W2:Y:S02]  /*1b270*/  LDL.LU R6, [R1+0x590] ;  /* 0x0005900001067983 */ /* 0x000ea40000300800 */
[----:B------:R-:W2:Y:S01]  /*1b280*/  LDL.LU R7, [R1+0x594] ;  /* 0x0005940001077983 */ /* 0x000ea20000300800 */
[----:B---3--:R-:W-:Y:S01]  /*1b290*/  HMMA.16816.F32 R24, R20, R14, R24 ;  /* 0x0000000e1418723c */ /* 0x008fe20000001818 */
[----:B--2---:R-:W-:Y:S01]  /*1b2a0*/  STL.64 [R1+0xb00], R6 ;  /* 0x000b000601007387 */ /* 0x004fe20000100a00 */
[----:B----4-:R1:W-:Y:S11]  /*1b2b0*/  STL.64 [R1+0xaf8], R4 ;  /* 0x000af80401007387 */ /* 0x0103f60000100a00 */
[----:B------:R-:W-:Y:S10]  /*1b2c0*/  @!UPT UIADD3 URZ, URZ, URZ, URZ ;  /* 0x0000003f3f3ff290 */ /* 0x000ff4000fffe03f */
[----:B------:R-:W-:Y:S01]  /*1b2d0*/  STL.64 [R1+0x100], R24 ;  /* 0x0001001801007387 */ /* 0x000fe20000100a00 */
[----:B------:R2:W-:Y:S02]  /*1b2e0*/  STL.64 [R1+0x108], R26 ;  /* 0x0001081a01007387 */ /* 0x0005e40000100a00 */
[----:B------:R-:W-:Y:S02]  /*1b2f0*/  IMAD.MOV.U32 R16, RZ, RZ, R25 ;  /* 0x000000ffff107224 */ /* 0x000fe400078e0019 */
[----:B-1----:R-:W-:Y:S02]  /*1b300*/  IMAD.MOV.U32 R5, RZ, RZ, R17 ;  /* 0x000000ffff057224 */ /* 0x002fe400078e0011 */
[----:B------:R-:W-:Y:S02]  /*1b310*/  IMAD.MOV.U32 R17, RZ, RZ, R26 ;  /* 0x000000ffff117224 */ /* 0x000fe400078e001a */
[----:B--2---:R-:W2:Y:S01]  /*1b320*/  LDL.LU.64 R26, [R1+0xb38] ;  /* 0x000b3800011a7983 */ /* 0x004ea20000300a00 */
[----:B------:R-:W2:Y:S02]  /*1b330*/  LDL.LU.64 R24, [R1+0xb30] ;  /* 0x000b300001187983 */ /* 0x000ea40000300a00 */
[----:B------:R-:W-:-:S02]  /*1b340*/  IMAD.MOV.U32 R6, RZ, RZ, R18 ;  /* 0x000000ffff067224 */ /* 0x000fc400078e0012 */
[----:B------:R-:W-:Y:S01]  /*1b350*/  IMAD.MOV.U32 R7, RZ, RZ, R19 ;  /* 0x000000ffff077224 */ /* 0x000fe200078e0013 */
[----:B------:R1:W-:Y:S01]  /*1b360*/  STL.64 [R1+0xb18], R16 ;  /* 0x000b181001007387 */ /* 0x0003e20000100a00 */
[----:B------:R-:W-:Y:S02]  /*1b370*/  IMAD.MOV.U32 R18, RZ, RZ, R3 ;  /* 0x000000ffff127224 */ /* 0x000fe400078e0003 */
[----:B------:R-:W-:-:S03]  /*1b380*/  IMAD.MOV.U32 R19, RZ, RZ, R29 ;  /* 0x000000ffff137224 */ /* 0x000fc600078e001d */
[----:B------:R-:W-:Y:S01]  /*1b390*/  HMMA.16816.F32 R8, R20, R6, R8 ;  /* 0x000000061408723c */ /* 0x000fe20000001808 */
[----:B-1----:R-:W-:Y:S02]  /*1b3a0*/  IMAD.MOV.U32 R16, RZ, RZ, R28 ;  /* 0x000000ffff107224 */ /* 0x002fe400078e001c */
[----:B------:R-:W-:-:S04]  /*1b3b0*/  IMAD.MOV.U32 R17, RZ, RZ, R2 ;  /* 0x000000ffff117224 */ /* 0x000fc800078e0002 */
[----:B------:R-:W-:Y:S02]  /*1b3c0*/  IMAD.MOV.U32 R23, RZ, RZ, R12 ;  /* 0x000000ffff177224 */ /* 0x000fe400078e000c */
[----:B------:R-:W-:Y:S01]  /*1b3d0*/  IMAD.MOV.U32 R22, RZ, RZ, R13 ;  /* 0x000000ffff167224 */ /* 0x000fe200078e000d */
[----:B------:R-:W3:Y:S01]  /*1b3e0*/  LDL.LU R28, [R1+0xb2c] ;  /* 0x000b2c00011c7983 */ /* 0x000ee20000300800 */
[----:B------:R0:W5:Y:S02]  /*1b3f0*/  LDL.LU R2, [R1+0xb28] ;  /* 0x000b280001027983 */ /* 0x0001640000300800 */
[----:B------:R-:W4:Y:S02]  /*1b400*/  LDL.LU R3, [R1+0xb24] ;  /* 0x000b240001037983 */ /* 0x000f240000300800 */
[----:B------:R-:W3:Y:S08]  /*1b410*/  LDL.LU R29, [R1+0xb20] ;  /* 0x000b2000011d7983 */ /* 0x000ef00000300800 */
[----:B------:R1:W-:Y:S01]  /*1b420*/  STL.64 [R1+0x180], R8 ;  /* 0x0001800801007387 */ /* 0x0003e20000100a00 */
[----:B------:R-:W-:-:S02]  /*1b430*/  IMAD.MOV.U32 R20, RZ, RZ, R10 ;  /* 0x000000ffff147224 */ /* 0x000fc400078e000a */
[----:B------:R0:W-:Y:S01]  /*1b440*/  STL.64 [R1+0x188], R10 ;  /* 0x0001880a01007387 */ /* 0x0001e20000100a00 */
[----:B-1----:R-:W3:Y:S01]  /*1b450*/  LDL.LU R8, [R1+0x6e8] ;  /* 0x0006e80001087983 */ /* 0x002ee20000300800 */
[----:B0-----:R-:W-:-:S03]  /*1b460*/  IMAD.MOV.U32 R10, RZ, RZ, R9 ;  /* 0x000000ffff0a7224 */ /* 0x001fc600078e0009 */
[----:B------:R-:W3:Y:S01]  /*1b470*/  LDL.LU R9, [R1+0x83c] ;  /* 0x00083c0001097983 */ /* 0x000ee20000300800 */
[C---:B--2---:R-:W-:Y:S03]  /*1b480*/  HMMA.16816.F32 R12, R24.reuse, R14, R16 ;  /* 0x0000000e180c723c */ /* 0x044fe60000001810 */
[----:B------:R0:W5:Y:S11]  /*1b490*/  LDL.LU.64 R16, [R1+0xb18] ;  /* 0x000b180001107983 */ /* 0x0001760000300a00 */
[----:B------:R-:W-:Y:S09]  /*1b4a0*/  @!UPT UIADD3 URZ, URZ, URZ, URZ ;  /* 0x0000003f3f3ff290 */ /* 0x000ff2000fffe03f */
[----:B------:R-:W-:Y:S01]  /*1b4b0*/  STL.64 [R1+0xf0], R12 ;  /* 0x0000f00c01007387 */ /* 0x000fe20000100a00 */
[----:B------:R1:W-:Y:S02]  /*1b4c0*/  STL.64 [R1+0xf8], R14 ;  /* 0x0000f80e01007387 */ /* 0x0003e40000100a00 */
[----:B------:R-:W-:Y:S02]  /*1b4d0*/  IMAD.MOV.U32 R18, RZ, RZ, R15 ;  /* 0x000000ffff127224 */ /* 0x000fe400078e000f */
[----:B-1----:R-:W2:Y:S01]  /*1b4e0*/  LDL.LU.64 R14, [R1+0xb10] ;  /* 0x000b1000010e7983 */ /* 0x002ea20000300a00 */
[----:B------:R-:W2:Y:S02]  /*1b4f0*/  LDL.LU.64 R12, [R1+0xb08] ;  /* 0x000b0800010c7983 */ /* 0x000ea40000300a00 */
[----:B------:R-:W-:Y:S01]  /*1b500*/  IMAD.MOV.U32 R21, RZ, RZ, R5 ;  /* 0x000000ffff157224 */ /* 0x000fe200078e0005 */
[----:B--2---:R-:W-:Y:S01]  /*1b510*/  HMMA.16816.F32 R12, R24, R6, R12 ;  /* 0x00000006180c723c */ /* 0x004fe2000000180c */
[----:B------:R-:W2:Y:S01]  /*1b520*/  LDL.LU.64 R6, [R1+0xb00] ;  /* 0x000b000001067983 */ /* 0x000ea20000300a00 */
[----:B------:R-:W2:Y:S02]  /*1b530*/  LDL.LU.64 R4, [R1+0xaf8] ;  /* 0x000af80001047983 */ /* 0x000ea40000300a00 */
[----:B------:R-:W-:-:S04]  /*1b540*/  IMAD.MOV.U32 R19, RZ, RZ, c[0x0][0x18c] ;  /* 0x00006300ff137624 */ /* 0x000fc800078e00ff */
[----:B------:R-:W-:Y:S11]  /*1b550*/  IMAD.SHL.U32 R19, R19, 0x20, RZ ;  /* 0x0000002013137824 */ /* 0x000ff600078e00ff */
[----:B------:R-:W-:Y:S04]  /*1b560*/  @!UPT UIADD3 URZ, URZ, URZ, URZ ;  /* 0x0000003f3f3ff290 */ /* 0x000fe8000fffe03f */
[----:B------:R-:W-:Y:S01]  /*1b570*/  STL.64 [R1+0x110], R12 ;  /* 0x0001100c01007387 */ /* 0x000fe20000100a00 */
[----:B------:R1:W-:Y:S02]  /*1b580*/  STL.64 [R1+0x118], R14 ;  /* 0x0001180e01007387 */ /* 0x0003e40000100a00 */
[----:B------:R-:W-:Y:S02]  /*1b590*/  IMAD.MOV.U32 R11, RZ, RZ, R15 ;  /* 0x000000ffff0b7224 */ /* 0x000fe400078e000f */
[----:B-1----:R-:W4:Y:S01]  /*1b5a0*/  LDL.LU R15, [R1+0x830] ;  /* 0x00083000010f7983 */ /* 0x002f220000300800 */
[----:B------:R-:W4:Y:S02]  /*1b5b0*/  LDL.LU R14, [R1+0x6d8] ;  /* 0x0006d800010e7983 */ /* 0x000f240000300800 */
[----:B------:R-:W4:Y:S02]  /*1b5c0*/  LDL.LU R24, [R1+0x6c8] ;  /* 0x0006c80001187983 */ /* 0x000f240000300800 */
[----:B------:R-:W4:Y:S01]  /*1b5d0*/  LDL.LU R13, [R1+0x58c] ;  /* 0x00058c00010d7983 */ /* 0x000f220000300800 */
[----:B------:R-:W4:Y:S01]  /*1b5e0*/  LDL.LU R25, [R1+0x6c4] ;  /* 0x0006c40001197983 */ /* 0x000f220000300800 */
[----:B------:R-:W4:Y:S02]  /*1b5f0*/  LDL.LU R12, [R1+0x6d4] ;  /* 0x0006d400010c7983 */ /* 0x000f240000300800 */
[----:B------:R-:W4:Y:S02]  /*1b600*/  LDL.LU R27, [R1+0x824] ;  /* 0x00082400011b7983 */ /* 0x000f240000300800 */
[----:B------:R-:W4:Y:S01]  /*1b610*/  LDL.LU R26, [R1+0x814] ;  /* 0x00081400011a7983 */ /* 0x000f220000300800 */
[----:B--2---:R-:W-:-:S04]  /*1b620*/  LOP3.LUT R5, R5, R4, RZ, 0x3c, !PT ;  /* 0x0000000405057212 */ /* 0x004fc800078e3cff */
[----:B------:R-:W-:-:S04]  /*1b630*/  LOP3.LUT R4, R5, R4, RZ, 0x3c, !PT ;  /* 0x0000000405047212 */ /* 0x000fc800078e3cff */
[----:B------:R-:W-:-:S05]  /*1b640*/  LOP3.LUT R5, R5, R4, RZ, 0x3c, !PT ;  /* 0x0000000405057212 */ /* 0x000fca00078e3cff */
[----:B------:R-:W-:-:S05]  /*1b650*/  IMAD.WIDE R4, R19, 0x2, R4 ;  /* 0x0000000213047825 */ /* 0x000fca00078e0204 */
[----:B------:R-:W-:Y:S01]  /*1b660*/  STL [R1+0x838], R4 ;  /* 0x0008380401007387 */ /* 0x000fe20000100800 */
[----:B------:R1:W-:Y:S03]  /*1b670*/  STL [R1+0x6e0], R5 ;  /* 0x0006e00501007387 */ /* 0x0003e60000100800 */
[----:B-1----:R-:W2:Y:S01]  /*1b680*/  LDL.LU R5, [R1+0xe8] ;  /* 0x0000e80001057983 */ /* 0x002ea20000300800 */
[----:B------:R-:W-:Y:S02]  /*1b690*/  IMAD.MOV.U32 R4, RZ, RZ, R6 ;  /* 0x000000ffff047224 */ /* 0x000fe400078e0006 */
[----:B---3--:R-:W-:Y:S02]  /*1b6a0*/  IMAD.MOV.U32 R6, RZ, RZ, R28 ;  /* 0x000000ffff067224 */ /* 0x008fe400078e001c */
[----:B------:R-:W2:Y:S02]  /*1b6b0*/  LDL.LU R28, [R1+0xaf4] ;  /* 0x000af400011c7983 */ /* 0x000ea40000300800 */
[----:B------:R-:W-:Y:S01]  /*1b6c0*/  IMAD.WIDE R6, R19, 0x2, R6 ;  /* 0x0000000213067825 */ /* 0x000fe200078e0206 */
[----:B------:R-:W-:-:S04]  /*1b6d0*/  LOP3.LUT R9, R9, R8, RZ, 0x3c, !PT ;  /* 0x0000000809097212 */ /* 0x000fc800078e3cff */
[----:B------:R-:W-:-:S04]  /*1b6e0*/  LOP3.LUT R8, R9, R8, RZ, 0x3c, !PT ;  /* 0x0000000809087212 */ /* 0x000fc800078e3cff */
[----:B------:R-:W-:-:S05]  /*1b6f0*/  LOP3.LUT R9, R9, R8, RZ, 0x3c, !PT ;  /* 0x0000000809097212 */ /* 0x000fca00078e3cff */
[----:B------:R-:W-:-:S04]  /*1b700*/  IMAD.WIDE R8, R19, 0x2, R8 ;  /* 0x0000000213087825 */ /* 0x000fc800078e0208 */
[----:B--2---:R-:W-:-:S05]  /*1b710*/  IMAD.WIDE R4, R19, 0x2, R4 ;  /* 0x0000000213047825 */ /* 0x004fca00078e0204 */
[----:B------:R-:W-:Y:S01]  /*1b720*/  STL [R1+0x590], R4 ;  /* 0x0005900401007387 */ /* 0x000fe20000100800 */
[----:B------:R-:W-:Y:S02]  /*1b730*/  STL [R1+0xe8], R5 ;  /* 0x0000e80501007387 */ /* 0x000fe40000100800 */
[----:B------:R1:W-:Y:S02]  /*1b740*/  STL [R1+0x6e4], R6 ;  /* 0x0006e40601007387 */ /* 0x0003e40000100800 */
[----:B------:R2:W-:Y:S01]  /*1b750*/  STL [R1+0x594], R7 ;  /* 0x0005940701007387 */ /* 0x0005e20000100800 */
[----:B-1----:R-:W3:Y:S01]  /*1b760*/  LDL.LU R6, [R1+0x59c] ;  /* 0x00059c0001067983 */ /* 0x002ee20000300800 */
[----:B--2---:R-:W3:Y:S02]  /*1b770*/  LDL.LU R7, [R1+0x6ec] ;  /* 0x0006ec0001077983 */ /* 0x004ee40000300800 */
[----:B------:R-:W-:Y:S02]  /*1b780*/  STL [R1+0x83c], R8 ;  /* 0x00083c0801007387 */ /* 0x000fe40000100800 */
[----:B------:R1:W-:Y:S02]  /*1b790*/  STL [R1+0x6e8], R9 ;  /* 0x0006e80901007387 */ /* 0x0003e40000100800 */
[----:B-1----:R-:W2:Y:S01]  /*1b7a0*/  LDL.LU R9, [R1+0x6f0] ;  /* 0x0006f00001097983 */ /* 0x002ea20000300800 */
[----:B------:R-:W-:-:S02]  /*1b7b0*/  IMAD.MOV.U32 R4, RZ, RZ, R29 ;  /* 0x000000ffff047224 */ /* 0x000fc400078e001d */
[----:B----4-:R-:W-:Y:S02]  /*1b7c0*/  IMAD.MOV.U32 R5, RZ, RZ, R3 ;  /* 0x000000ffff057224 */ /* 0x010fe400078e0003 */
[----:B------:R-:W-:Y:S01]  /*1b7d0*/  IMAD.MOV.U32 R8, RZ, RZ, R28 ;  /* 0x000000ffff087224 */ /* 0x000fe200078e001c */
[----:B------:R-:W4:Y:S01]  /*1b7e0*/  LDL.LU R3, [R1+0xaf0] ;  /* 0x000af00001037983 */ /* 0x000f220000300800 */
[----:B------:R-:W4:Y:S02]  /*1b7f0*/  LDL.LU R29, [R1+0xaec] ;  /* 0x000aec00011d7983 */ /* 0x000f240000300800 */
[----:B------:R-:W-:-:S04]  /*1b800*/  IMAD.WIDE R4, R19, 0x2, R4 ;  /* 0x0000000213047825 */ /* 0x000fc800078e0204 */
[----:B------:R-:W4:Y:S01]  /*1b810*/  LDL.LU R28, [R1+0xae8] ;  /* 0x000ae800011c7983 */ /* 0x000f220000300800 */
[----:B------:R1:W-:Y:S01]  /*1b820*/  STL [R1+0x598], R4 ;  /* 0x0005980401007387 */ /* 0x0003e20000100800 */
[----:B------:R0:W-:Y:S03]  /*1b830*/  STL [R1+0xec], R5 ;  /* 0x0000ec0501007387 */ /* 0x0001e60000100800 */
[----:B-1----:R-:W4:Y:S01]  /*1b840*/  LDL.LU R4, [R1+0x4f0] ;  /* 0x0004f00001047983 */ /* 0x002f220000300800 */
[----:B0-----:R-:W4:Y:S01]  /*1b850*/  LDL.LU R5, [R1+0x5a0] ;  /* 0x0005a00001057983 */ /* 0x001f220000300800 */
[----:B---3--:R-:W-:-:S04]  /*1b860*/  LOP3.LUT R7, R7, R6, RZ, 0x3c, !PT ;  /* 0x0000000607077212 */ /* 0x008fc800078e3cff */
[----:B------:R-:W-:-:S04]  /*1b870*/  LOP3.LUT R6, R7, R6, RZ, 0x3c, !PT ;  /* 0x0000000607067212 */ /* 0x000fc800078e3cff */
[----:B------:R-:W-:-:S05]  /*1b880*/  LOP3.LUT R7, R7, R6, RZ, 0x3c, !PT ;  /* 0x0000000607077212 */ /* 0x000fca00078e3cff */
[----:B------:R-:W-:-:S04]  /*1b890*/  IMAD.WIDE R6, R19, 0x2, R6 ;  /* 0x0000000213067825 */ /* 0x000fc800078e0206 */
[----:B--2---:R-:W-:Y:S01]  /*1b8a0*/  IMAD.WIDE R8, R19, 0x2, R8 ;  /* 0x0000000213087825 */ /* 0x004fe200078e0208 */
[----:B------:R-:W-:Y:S03]  /*1b8b0*/  STL [R1+0x6ec], R6 ;  /* 0x0006ec0601007387 */ /* 0x000fe60000100800 */
[----:B------:R-:W-:Y:S02]  /*1b8c0*/  STL [R1+0x59c], R7 ;  /* 0x00059c0701007387 */ /* 0x000fe40000100800 */
[----:B------:R0:W-:Y:S02]  /*1b8d0*/  STL [R1+0x840], R8 ;  /* 0x0008400801007387 */ /* 0x0001e40000100800 */
[----:B------:R1:W-:Y:S01]  /*1b8e0*/  STL [R1+0x6f0], R9 ;  /* 0x0006f00901007387 */ /* 0x0003e20000100800 */
[----:B0-----:R-:W2:Y:S01]  /*1b8f0*/  LDL.LU R8, [R1+0x6f8] ;  /* 0x0006f80001087983 */ /* 0x001ea20000300800 */
[----:B-1----:R-:W2:Y:S01]  /*1b900*/  LDL.LU R9, [R1+0x844] ;  /* 0x0008440001097983 */ /* 0x002ea20000300800 */
[----:B----4-:R-:W-:-:S04]  /*1b910*/  LOP3.LUT R5, R5, R4, RZ, 0x3c, !PT ;  /* 0x0000000405057212 */ /* 0x010fc800078e3cff */
[----:B------:R-:W-:-:S04]  /*1b920*/  LOP3.LUT R4, R5, R4, RZ, 0x3c, !PT ;  /* 0x0000000405047212 */ /* 0x000fc800078e3cff */
[----:B------:R-:W-:Y:S01]  /*1b930*/  LOP3.LUT R5, R5, R4, RZ, 0x3c, !PT ;  /* 0x0000000405057212 */ /* 0x000fe200078e3cff */
[----:B------:R-:W-:Y:S02]  /*1b940*/  IMAD.MOV.U32 R6, RZ, RZ, R29 ;  /* 0x000000ffff067224 */ /* 0x000fe400078e001d */
[----:B------:R-:W-:Y:S02]  /*1b950*/  IMAD.MOV.U32 R7, RZ, RZ, R3 ;  /* 0x000000ffff077224 */ /* 0x000fe400078e0003 */
[----:B------:R-:W3:Y:S01]  /*1b960*/  LDL.LU R3, [R1+0xae4] ;  /* 0x000ae40001037983 */ /* 0x000ee20000300800 */
[----:B------:R-:W-:-:S04]  /*1b970*/  IMAD.WIDE R4, R19, 0x2, R4 ;  /* 0x0000000213047825 */ /* 0x000fc800078e0204 */
[----:B------:R-:W-:-:S04]  /*1b980*/  IMAD.WIDE R6, R19, 0x2, R6 ;  /* 0x0000000213067825 */ /* 0x000fc800078e0206 */
[----:B------:R-:W4:Y:S01]  /*1b990*/  LDL.LU R29, [R1+0xae0] ;  /* 0x000ae000011d7983 */ /* 0x000f220000300800 */
[----:B------:R-:W-:Y:S01]  /*1b9a0*/  STL [R1+0x5a0], R4 ;  /* 0x0005a00401007387 */ /* 0x000fe20000100800 */
[----:B------:R0:W-:Y:S03]  /*1b9b0*/  STL [R1+0x4f0], R5 ;  /* 0x0004f00501007387 */ /* 0x0001e60000100800 */
[----:B0-----:R-:W4:Y:S01]  /*1b9c0*/  LDL.LU R5, [R1+0x4f4] ;  /* 0x0004f40001057983 */ /* 0x001f220000300800 */
[----:B------:R0:W-:Y:S02]  /*1b9d0*/  STL [R1+0x6f4], R6 ;  /* 0x0006f40601007387 */ /* 0x0001e40000100800 */
[----:B------:R1:W-:Y:S01]  /*1b9e0*/  STL [R1+0x5a4], R7 ;  /* 0x0005a40701007387 */ /* 0x0003e20000100800 */
[----:B0-----:R-:W4:Y:S01]  /*1b9f0*/  LDL.LU R6, [R1+0x5ac] ;  /* 0x0005ac0001067983 */ /* 0x001f220000300800 */
[----:B-1----:R-:W4:Y:S02]  /*1ba00*/  LDL.LU R7, [R1+0x6fc] ;  /* 0x0006fc0001077983 */ /* 0x002f240000300800 */
[----:B------:R-:W-:Y:S01]  /*1ba10*/  IMAD.MOV.U32 R4, RZ, RZ, R28 ;  /* 0x000000ffff047224 */ /* 0x000fe200078e001c */
[----:B--2---:R-:W-:-:S04]  /*1ba20*/  LOP3.LUT R9, R9, R8, RZ, 0x3c, !PT ;  /* 0x0000000809097212 */ /* 0x004fc800078e3cff */
[----:B------:R-:W-:-:S04]  /*1ba30*/  LOP3.LUT R8, R9, R8, RZ, 0x3c, !PT ;  /* 0x0000000809087212 */ /* 0x000fc800078e3cff */
[----:B------:R-:W-:-:S05]  /*1ba40*/  LOP3.LUT R9, R9, R8, RZ, 0x3c, !PT ;  /* 0x0000000809097212 */ /* 0x000fca00078e3cff */
[----:B------:R-:W-:-:S05]  /*1ba50*/  IMAD.WIDE R8, R19, 0x2, R8 ;  /* 0x0000000213087825 */ /* 0x000fca00078e0208 */
[----:B------:R-:W-:Y:S01]  /*1ba60*/  STL [R1+0x844], R8 ;  /* 0x0008440801007387 */ /* 0x000fe20000100800 */
[----:B------:R3:W-:Y:S02]  /*1ba70*/  STL [R1+0x6f8], R9 ;  /* 0x0006f80901007387 */ /* 0x0007e40000100800 */
[----:B------:R-:W2:Y:S02]  /*1ba80*/  LDL.LU R28, [R1+0xadc] ;  /* 0x000adc00011c7983 */ /* 0x000ea40000300800 */
[----:B---3--:R-:W-:Y:S02]  /*1ba90*/  IMAD.MOV.U32 R9, RZ, RZ, R3 ;  /* 0x000000ffff097224 */ /* 0x008fe400078e0003 */
[----:B----4-:R-:W-:Y:S01]  /*1baa0*/  IMAD.MOV.U32 R8, RZ, RZ, R29 ;  /* 0x000000ffff087224 */ /* 0x010fe200078e001d */
[----:B------:R-:W3:Y:S01]  /*1bab0*/  LDL.LU R3, [R1+0xad8] ;  /* 0x000ad80001037983 */ /* 0x000ee20000300800 */
[----:B------:R-:W4:Y:S02]  /*1bac0*/  LDL.LU R29, [R1+0xad4] ;  /* 0x000ad400011d7983 */ /* 0x000f240000300800 */
[----:B------:R-:W-:-:S05]  /*1bad0*/  IMAD.WIDE R4, R19, 0x2, R4 ;  /* 0x0000000213047825 */ /* 0x000fca00078e0204 */
[----:B------:R0:W-:Y:S01]  /*1bae0*/  STL [R1+0x5a8], R4 ;  /* 0x0005a80401007387 */ /* 0x0001e20000100800 */
[----:B------:R1:W-:Y:S01]  /*1baf0*/  STL [R1+0x4f4], R5 ;  /* 0x0004f40501007387 */ /* 0x0003e20000100800 */
[-C--:B------:R-:W-:Y:S02]  /*1bb00*/  LOP3.LUT R7, R7, R6.reuse, RZ, 0x3c, !PT ;  /* 0x0000000607077212 */ /* 0x080fe400078e3cff */
[----:B0-----:R-:W3:Y:S02]  /*1bb10*/  LDL.LU R4, [R1+0x4f8] ;  /* 0x0004f80001047983 */ /* 0x001ee40000300800 */
[C---:B------:R-:W-:Y:S01]  /*1bb20*/  LOP3.LUT R6, R7.reuse, R6, RZ, 0x3c, !PT ;  /* 0x0000000607067212 */ /* 0x040fe200078e3cff */
[----:B-1----:R-:W3:Y:S03]  /*1bb30*/  LDL.LU R5, [R1+0x5b0] ;  /* 0x0005b00001057983 */ /* 0x002ee60000300800 */
[----:B------:R-:W-:Y:S01]  /*1bb40*/  LOP3.LUT R7, R7, R6, RZ, 0x3c, !PT ;  /* 0x0000000607077212 */ /* 0x000fe200078e3cff */
[----:B------:R-:W-:-:S04]  /*1bb50*/  IMAD.WIDE R8, R19, 0x2, R8 ;  /* 0x0000000213087825 */ /* 0x000fc800078e0208 */
[----:B------:R-:W-:-:S05]  /*1bb60*/  IMAD.WIDE R6, R19, 0x2, R6 ;  /* 0x0000000213067825 */ /* 0x000fca00078e0206 */
[----:B------:R-:W-:Y:S01]  /*1bb70*/  STL [R1+0x6fc], R6 ;  /* 0x0006fc0601007387 */ /* 0x000fe20000100800 */
[----:B------:R0:W-:Y:S03]  /*1bb80*/  STL [R1+0x5ac], R7 ;  /* 0x0005ac0701007387 */ /* 0x0001e60000100800 */
[----:B0-----:R-:W4:Y:S01]  /*1bb90*/  LDL.LU R7, [R1+0x5b4] ;  /* 0x0005b40001077983 */ /* 0x001f220000300800 */
[----:B------:R0:W-:Y:S02]  /*1bba0*/  STL [R1+0x848], R8 ;  /* 0x0008480801007387 */ /* 0x0001e40000100800 */
[----:B------:R1:W-:Y:S01]  /*1bbb0*/  STL [R1+0x700], R9 ;  /* 0x0007000901007387 */ /* 0x0003e20000100800 */
[----:B0-----:R-:W4:Y:S01]  /*1bbc0*/  LDL.LU R8, [R1+0x708] ;  /* 0x0007080001087983 */ /* 0x001f220000300800 */
[----:B-1----:R-:W4:Y:S02]  /*1bbd0*/  LDL.LU R9, [R1+0x84c] ;  /* 0x00084c0001097983 */ /* 0x002f240000300800 */
[----:B--2---:R-:W-:-:S02]  /*1bbe0*/  IMAD.MOV.U32 R6, RZ, RZ, R28 ;  /* 0x000000ffff067224 */ /* 0x004fc400078e001c */
[----:B------:R-:W2:Y:S01]  /*1bbf0*/  LDL.LU R28, [R1+0xad0] ;  /* 0x000ad000011c7983 */ /* 0x000ea20000300800 */
[----:B---3--:R-:W-:-:S04]  /*1bc00*/  LOP3.LUT R5, R5, R4, RZ, 0x3c, !PT ;  /* 0x0000000405057212 */ /* 0x008fc800078e3cff */
[----:B------:R-:W-:-:S04]  /*1bc10*/  LOP3.LUT R4, R5, R4, RZ, 0x3c, !PT ;  /* 0x0000000405047212 */ /* 0x000fc800078e3cff */
[----:B------:R-:W-:-:S05]  /*1bc20*/  LOP3.LUT R5, R5, R4, RZ, 0x3c, !PT ;  /* 0x0000000405057212 */ /* 0x000fca00078e3cff */
[----:B------:R-:W-:-:S05]  /*1bc30*/  IMAD.WIDE R4, R19, 0x2, R4 ;  /* 0x0000000213047825 */ /* 0x000fca00078e0204 */
[----:B------:R-:W-:Y:S01]  /*1bc40*/  STL [R1+0x5b0], R4 ;  /* 0x0005b00401007387 */ /* 0x000fe20000100800 */
[----:B------:R-:W-:Y:S02]  /*1bc50*/  STL [R1+0x4f8], R5 ;  /* 0x0004f80501007387 */ /* 0x000fe40000100800 */
[----:B----4-:R-:W-:-:S05]  /*1bc60*/  IMAD.WIDE R6, R19, 0x2, R6 ;  /* 0x0000000213067825 */ /* 0x010fca00078e0206 */
[----:B------:R0:W-:Y:S01]  /*1bc70*/  STL [R1+0x704], R6 ;  /* 0x0007040601007387 */ /* 0x0001e20000100800 */
[----:B------:R1:W-:Y:S01]  /*1bc80*/  STL [R1+0x5b4], R7 ;  /* 0x0005b40701007387 */ /* 0x0003e20000100800 */
[-C--:B------:R-:W-:Y:S02]  /*1bc90*/  LOP3.LUT R9, R9, R8.reuse, RZ, 0x3c, !PT ;  /* 0x0000000809097212 */ /* 0x080fe400078e3cff */
[----:B0-----:R-:W3:Y:S02]  /*1bca0*/  LDL.LU R6, [R1+0x5bc] ;  /* 0x0005bc0001067983 */ /* 0x001ee40000300800 */
[C---:B------:R-:W-:Y:S01]  /*1bcb0*/  LOP3.LUT R8, R9.reuse, R8, RZ, 0x3c, !PT ;  /* 0x0000000809087212 */ /* 0x040fe200078e3cff */
[----:B-1----:R-:W3:Y:S03]  /*1bcc0*/  LDL.LU R7, [R1+0x70c] ;  /* 0x00070c0001077983 */ /* 0x002ee60000300800 */
[----:B------:R-:W-:Y:S01]  /*1bcd0*/  LOP3.LUT R9, R9, R8, RZ, 0x3c, !PT ;  /* 0x0000000809097212 */ /* 0x000fe200078e3cff */
[----:B------:R-:W-:-:S02]  /*1bce0*/  IMAD.MOV.U32 R4, RZ, RZ, R29 ;  /* 0x000000ffff047224 */ /* 0x000fc400078e001d */
[----:B------:R-:W-:Y:S02]  /*1bcf0*/  IMAD.MOV.U32 R5, RZ, RZ, R3 ;  /* 0x000000ffff057224 */ /* 0x000fe400078e0003 */
[----:B------:R-:W-:-:S04]  /*1bd00*/  IMAD.WIDE R8, R19, 0x2, R8 ;  /* 0x0000000213087825 */ /* 0x000fc800078e0208 */
[----:B------:R-:W-:Y:S01]  /*1bd10*/  IMAD.WIDE R4, R19, 0x2, R4 ;  /* 0x0000000213047825 */ /* 0x000fe200078e0204 */
[----:B------:R-:W-:Y:S03]  /*1bd20*/  STL [R1+0x84c], R8 ;  /* 0x00084c0801007387 */ /* 0x000fe60000100800 */
[----:B------:R0:W-:Y:S02]  /*1bd30*/  STL [R1+0x708], R9 ;  /* 0x0007080901007387 */ /* 0x0001e40000100800 */
[----:B0-----:R-:W4:Y:S01]  /*1bd40*/  LDL.LU R9, [R1+0x710] ;  /* 0x0007100001097983 */ /* 0x001f220000300800 */
[----:B------:R-:W4:Y:S02]  /*1bd50*/  LDL.LU R3, [R1+0xacc] ;  /* 0x000acc0001037983 */ /* 0x000f240000300800 */
[----:B------:R-:W4:Y:S02]  /*1bd60*/  LDL.LU R29, [R1+0xac8] ;  /* 0x000ac800011d7983 */ /* 0x000f240000300800 */
[----:B--2---:R-:W-:-:S02]  /*1bd70*/  IMAD.MOV.U32 R8, RZ, RZ, R28 ;  /* 0x000000ffff087224 */ /* 0x004fc400078e001c */
[----:B------:R-:W2:Y:S01]  /*1bd80*/  LDL.LU R28, [R1+0xac4] ;  /* 0x000ac400011c7983 */ /* 0x000ea20000300800 */
[----:B------:R0:W-:Y:S02]  /*1bd90*/  STL [R1+0x5b8], R4 ;  /* 0x0005b80401007387 */ /* 0x0001e40000100800 */
[----:B------:R1:W-:Y:S01]  /*1bda0*/  STL [R1+0x4fc], R5 ;  /* 0x0004fc0501007387 */ /* 0x0003e20000100800 */
[----:B0-----:R-:W2:Y:S01]  /*1bdb0*/  LDL.LU R4, [R1+0x500] ;  /* 0x0005000001047983 */ /* 0x001ea20000300800 */
[----:B-1----:R-:W2:Y:S01]  /*1bdc0*/  LDL.LU R5, [R1+0x5c0] ;  /* 0x0005c00001057983 */ /* 0x002ea20000300800 */
        /* <DEDUP_REMOVED lines=8> */
[----:B------:R1:W-:Y:S03]  /*1be50*/  STL [R1+0x710], R9 ;  /* 0x0007100901007387 */ /* 0x0003e60000100800 */
[----:B0-----:R-:W3:Y:S01]  /*1be60*/  LDL.LU R8, [R1+0x718] ;  /* 0x0007180001087983 */ /* 0x001ee20000300800 */
[----:B-1----:R-:W3:Y:S02]  /*1be70*/  LDL.LU R9, [R1+0x854] ;  /* 0x0008540001097983 */ /* 0x002ee40000300800 */
[----:B------:R-:W-:Y:S02]  /*1be80*/  IMAD.MOV.U32 R6, RZ, RZ, R29 ;  /* 0x000000ffff067224 */ /* 0x000fe400078e001d */
[----:B------:R-:W-:Y:S02]  /*1be90*/  IMAD.MOV.U32 R7, RZ, RZ, R3 ;  /* 0x000000ffff077224 */ /* 0x000fe400078e0003 */
[----:B------:R-:W4:Y:S01]  /*1bea0*/  LDL.LU R3, [R1+0xac0] ;  /* 0x000ac00001037983 */ /* 0x000f220000300800 */
[----:B------:R-:W4:Y:S02]  /*1beb0*/  LDL.LU R29, [R1+0xabc] ;  /* 0x000abc00011d7983 */ /* 0x000f240000300800 */
[----:B------:R-:W-:Y:S01]  /*1bec0*/  IMAD.WIDE R6, R19, 0x2, R6 ;  /* 0x0000000213067825 */ /* 0x000fe200078e0206 */
[----:B--2---:R-:W-:-:S04]  /*1bed0*/  LOP3.LUT R5, R5, R4, RZ, 0x3c, !PT ;  /* 0x0000000405057212 */ /* 0x004fc800078e3cff */
[----:B------:R-:W-:-:S04]  /*1bee0*/  LOP3.LUT R4, R5, R4, RZ, 0x3c, !PT ;  /* 0x0000000405047212 */ /* 0x000fc800078e3cff */
[----:B------:R-:W-:-:S05]  /*1bef0*/  LOP3.LUT R5, R5, R4, RZ, 0x3c, !PT ;  /* 0x0000000405057212 */ /* 0x000fca00078e3cff */
[----:B------:R-:W-:-:S05]  /*1bf00*/  IMAD.WIDE R4, R19, 0x2, R4 ;  /* 0x0000000213047825 */ /* 0x000fca00078e0204 */
[----:B------:R-:W-:Y:S01]  /*1bf10*/  STL [R1+0x5c0], R4 ;  /* 0x0005c00401007387 */ /* 0x000fe20000100800 */
[----:B------:R0:W-:Y:S03]  /*1bf20*/  STL [R1+0x500], R5 ;  /* 0x0005000501007387 */ /* 0x0001e60000100800 */
[----:B0-----:R-:W2:Y:S01]  /*1bf30*/  LDL.LU R5, [R1+0x504] ;  /* 0x0005040001057983 */ /* 0x001ea20000300800 */
[----:B------:R0:W-:Y:S02]  /*1bf40*/  STL [R1+0x714], R6 ;  /* 0x0007140601007387 */ /* 0x0001e40000100800 */
[----:B------:R1:W-:Y:S01]  /*1bf50*/  STL [R1+0x5c4], R7 ;  /* 0x0005c40701007387 */ /* 0x0003e20000100800 */
[----:B0-----:R-:W2:Y:S01]  /*1bf60*/  LDL.LU R6, [R1+0x5cc] ;  /* 0x0005cc0001067983 */ /* 0x001ea20000300800 */
[----:B-1----:R-:W2:Y:S02]  /*1bf70*/  LDL.LU R7, [R1+0x71c] ;  /* 0x00071c0001077983 */ /* 0x002ea40000300800 */
[----:B------:R-:W-:Y:S01]  /*1bf80*/  IMAD.MOV.U32 R4, RZ, RZ, R28 ;  /* 0x000000ffff047224 */ /* 0x000fe200078e001c */
[----:B---3--:R-:W-:-:S04]  /*1bf90*/  LOP3.LUT R9, R9, R8, RZ, 0x3c, !PT ;  /* 0x0000000809097212 */ /* 0x008fc800078e3cff */
[----:B------:R-:W-:-:S04]  /*1bfa0*/  LOP3.LUT R8, R9, R8, RZ, 0x3c, !PT ;  /* 0x0000000809087212 */ /* 0x000fc800078e3cff */
[----:B------:R-:W-:-:S05]  /*1bfb0*/  LOP3.LUT R9, R9, R8, RZ, 0x3c, !PT ;  /* 0x0000000809097212 */ /* 0x000fca00078e3cff */
[----:B------:R-:W-:-:S05]  /*1bfc0*/  IMAD.WIDE R8, R19, 0x2, R8 ;  /* 0x0000000213087825 */ /* 0x000fca00078e0208 */
[----:B------:R-:W-:Y:S01]  /*1bfd0*/  STL [R1+0x854], R8 ;  /* 0x0008540801007387 */ /* 0x000fe20000100800 */
[----:B------:R4:W-:Y:S02]  /*1bfe0*/  STL [R1+0x718], R9 ;  /* 0x0007180901007387 */ /* 0x0009e40000100800 */
[----:B------:R-:W3:Y:S02]  /*1bff0*/  LDL.LU R28, [R1+0xab8] ;  /* 0x000ab800011c7983 */ /* 0x000ee40000300800 */
[----:B----4-:R-:W-:Y:S02]  /*1c000*/  IMAD.MOV.U32 R9, RZ, RZ, R3 ;  /* 0x000000ffff097224 */ /* 0x010fe400078e0003 */
[----:B------:R-:W-:Y:S01]  /*1c010*/  IMAD.MOV.U32 R8, RZ, RZ, R29 ;  /* 0x000000ffff087224 */ /* 0x000fe200078e001d */
[----:B------:R-:W4:Y:S01]  /*1c020*/  LDL.LU R3, [R1+0xab4] ;  /* 0x000ab40001037983 */ /* 0x000f220000300800 */
[----:B------:R-:W4:Y:S02]  /*1c030*/  LDL.LU R29, [R1+0xab0] ;  /* 0x000ab000011d7983 */ /* 0x000f240000300800 */
[----:B------:R-:W-:-:S04]  /*1c040*/  IMAD.WIDE R8, R19, 0x2, R8 ;  /* 0x0000000213087825 */ /* 0x000fc800078e0208 */
[----:B--2---:R-:W-:-:S05]  /*1c050*/  IMAD.WIDE R4, R19, 0x2, R4 ;  /* 0x0000000213047825 */ /* 0x004fca00078e0204 */
[----:B------:R0:W-:Y:S01]  /*1c060*/  STL [R1+0x5c8], R4 ;  /* 0x0005c80401007387 */ /* 0x0001e20000100800 */
[----:B------:R1:W-:Y:S01]  /*1c070*/  STL [R1+0x504], R5 ;  /* 0x0005040501007387 */ /* 0x0003e20000100800 */
[-C--:B------:R-:W-:Y:S02]  /*1c080*/  LOP3.LUT R7, R7, R6.reuse, RZ, 0x3c, !PT ;  /* 0x0000000607077212 */ /* 0x080fe400078e3cff */
[----:B0-----:R-:W2:Y:S02]  /*1c090*/  LDL.LU R4, [R1+0x508] ;  /* 0x0005080001047983 */ /* 0x001ea40000300800 */
[C---:B------:R-:W-:Y:S01]  /*1c0a0*/  LOP3.LUT R6, R7.reuse, R6, RZ, 0x3c, !PT ;  /* 0x0000000607067212 */ /* 0x040fe200078e3cff */
[----:B-1----:R-:W2:Y:S03]  /*1c0b0*/  LDL.LU R5, [R1+0x5d0] ;  /* 0x0005d00001057983 */ /* 0x002ea60000300800 */
[----:B------:R-:W-:-:S05]  /*1c0c0*/  LOP3.LUT R7, R7, R6, RZ, 0x3c, !PT ;  /* 0x0000000607077212 */ /* 0x000fca00078e3cff */
        /* <DEDUP_REMOVED lines=8> */
[----:B---3--:R-:W-:-:S02]  /*1c150*/  IMAD.MOV.U32 R6, RZ, RZ, R28 ;  /* 0x000000ffff067224 */ /* 0x008fc400078e001c */
[----:B------:R-:W3:Y:S01]  /*1c160*/  LDL.LU R28, [R1+0xaac] ;  /* 0x000aac00011c7983 */ /* 0x000ee20000300800 */
[----:B--2---:R-:W-:-:S04]  /*1c170*/  LOP3.LUT R5, R5, R4, RZ, 0x3c, !PT ;  /* 0x0000000405057212 */ /* 0x004fc800078e3cff */
        /* <DEDUP_REMOVED lines=17> */
[----:B------:R-:W-:Y:S02]  /*1c290*/  IMAD.MOV.U32 R4, RZ, RZ, R29 ;  /* 0x000000ffff047224 */ /* 0x000fe400078e001d */
[----:B------:R-:W-:Y:S02]  /*1c2a0*/  IMAD.MOV.U32 R5, RZ, RZ, R3 ;  /* 0x000000ffff057224 */ /* 0x000fe400078e0003 */
[----:B------:R-:W4:Y:S01]  /*1c2b0*/  LDL.LU R3, [R1+0xaa8] ;  /* 0x000aa80001037983 */ /* 0x000f220000300800 */
[----:B------:R-:W4:Y:S02]  /*1c2c0*/  LDL.LU R29, [R1+0xaa4] ;  /* 0x000aa400011d7983 */ /* 0x000f240000300800 */
[----:B------:R-:W-:-:S04]  /*1c2d0*/  IMAD.WIDE R4, R19, 0x2, R4 ;  /* 0x0000000213047825 */ /* 0x000fc800078e0204 */
[----:B---3--:R-:W-:Y:S02]  /*1c2e0*/  IMAD.MOV.U32 R8, RZ, RZ, R28 ;  /* 0x000000ffff087224 */ /* 0x008fe400078e001c */
[----:B------:R-:W3:Y:S01]  /*1c2f0*/  LDL.LU R28, [R1+0xaa0] ;  /* 0x000aa000011c7983 */ /* 0x000ee20000300800 */
[----:B------:R0:W-:Y:S02]  /*1c300*/  STL [R1+0x5d8], R4 ;  /* 0x0005d80401007387 */ /* 0x0001e40000100800 */
[----:B------:R1:W-:Y:S01]  /*1c310*/  STL [R1+0x50c], R5 ;  /* 0x00050c0501007387 */ /* 0x0003e20000100800 */
[----:B0-----:R-:W3:Y:S01]  /*1c320*/  LDL.LU R4, [R1+0x510] ;  /* 0x0005100001047983 */ /* 0x001ee20000300800 */
[----:B-1----:R-:W3:Y:S01]  /*1c330*/  LDL.LU R5, [R1+0x5e0] ;  /* 0x0005e00001057983 */ /* 0x002ee20000300800 */
        /* <DEDUP_REMOVED lines=9> */
[----:B0-----:R-:W2:Y:S01]  /*1c3d0*/  LDL.LU R8, [R1+0x738] ;  /* 0x0007380001087983 */ /* 0x001ea20000300800 */
[----:B-1----:R-:W2:Y:S01]  /*1c3e0*/  LDL.LU R9, [R1+0x864] ;  /* 0x0008640001097983 */ /* 0x002ea20000300800 */
[----:B---3--:R-:W-:-:S04]  /*1c3f0*/  LOP3.LUT R5, R5, R4, RZ, 0x3c, !PT ;  /* 0x0000000405057212 */ /* 0x008fc800078e3cff */
        /* <DEDUP_REMOVED lines=87> */
[----:B------:R-:W-:Y:S01]  /*1c970*/  IMAD.MOV.U32 R6, RZ, RZ, R29 ;  /* 0x000000ffff067224 */ /* 0x000fe200078e001d */
[----:B------:R-:W4:Y:S01]  /*1c980*/  LDL.LU R3, [R1+0xa78] ;  /* 0x000a780001037983 */ /* 0x000f220000300800 */
[----:B------:R-:W4:Y:S01]  /*1c990*/  LDL.LU R29, [R1+0xa74] ;  /* 0x000a7400011d7983 */ /* 0x000f220000300800 */
[----:B--2---:R-:W-:-:S04]  /*1c9a0*/  LOP3.LUT R5, R5, R4, RZ, 0x3c, !PT ;  /* 0x0000000405057212 */ /* 0x004fc800078e3cff */
[----:B------:R-:W-:-:S04]  /*1c9b0*/  LOP3.LUT R4, R5, R4, RZ, 0x3c, !PT ;  /* 0x0000000405047212 */ /* 0x000fc800078e3cff */
[----:B------:R-:W-:-:S05]  /*1c9c0*/  LOP3.LUT R5, R5, R4, RZ, 0x3c, !PT ;  /* 0x0000000405057212 */ /* 0x000fca00078e3cff */
[----:B------:R-:W-:-:S05]  /*1c9d0*/  IMAD.WIDE R4, R19, 0x2, R4 ;  /* 0x0000000213047825 */ /* 0x000fca00078e0204 */
[----:B------:R-:W-:Y:S01]  /*1c9e0*/  STL [R1+0x600], R4 ;  /* 0x0006000401007387 */ /* 0x000fe20000100800 */
[----:B------:R0:W-:Y:S03]  /*1c9f0*/  STL [R1+0x520], R5 ;  /* 0x0005200501007387 */ /* 0x0001e60000100800 */
[----:B0-----:R-:W2:Y:S01]  /*1ca00*/  LDL.LU R5, [R1+0x524] ;  /* 0x0005240001057983 */ /* 0x001ea20000300800 */
[----:B------:R-:W-:-:S05]  /*1ca10*/  IMAD.WIDE R6, R19, 0x2, R6 ;  /* 0x0000000213067825 */ /* 0x000fca00078e0206 */
[----:B------:R0:W-:Y:S01]  /*1ca20*/  STL [R1+0x754], R6 ;  /* 0x0007540601007387 */ /* 0x0001e20000100800 */
[----:B------:R1:W-:Y:S02]  /*1ca30*/  STL [R1+0x604], R7 ;  /* 0x0006040701007387 */ /* 0x0003e40000100800 */
[----:B------:R-:W-:Y:S01]  /*1ca40*/  IMAD.MOV.U32 R4, RZ, RZ, R28 ;  /* 0x000000ffff047224 */ /* 0x000fe200078e001c */
[----:B0-----:R-:W2:Y:S01]  /*1ca50*/  LDL.LU R6, [R1+0x60c] ;  /* 0x00060c0001067983 */ /* 0x001ea20000300800 */
[----:B-1----:R-:W2:Y:S01]  /*1ca60*/  LDL.LU R7, [R1+0x75c] ;  /* 0x00075c0001077983 */ /* 0x002ea20000300800 */
        /* <DEDUP_REMOVED lines=11> */
[----:B--2---:R-:W-:-:S05]  /*1cb20*/  IMAD.WIDE R4, R19, 0x2, R4 ;  /* 0x0000000213047825 */ /* 0x004fca00078e0204 */
[----:B------:R0:W-:Y:S01]  /*1cb30*/  STL [R1+0x608], R4 ;  /* 0x0006080401007387 */ /* 0x0001e20000100800 */
[----:B------:R1:W-:Y:S03]  /*1cb40*/  STL [R1+0x524], R5 ;  /* 0x0005240501007387 */ /* 0x0003e60000100800 */
[----:B0-----:R-:W2:Y:S01]  /*1cb50*/  LDL.LU R4, [R1+0x528] ;  /* 0x0005280001047983 */ /* 0x001ea20000300800 */
[----:B-1----:R-:W2:Y:S01]  /*1cb60*/  LDL.LU R5, [R1+0x610] ;  /* 0x0006100001057983 */ /* 0x002ea20000300800 */
[----:B------:R-:W-:-:S04]  /*1cb70*/  LOP3.LUT R7, R7, R6, RZ, 0x3c, !PT ;  /* 0x0000000607077212 */ /* 0x000fc800078e3cff */
[----:B------:R-:W-:-:S04]  /*1cb80*/  LOP3.LUT R6, R7, R6, RZ, 0x3c, !PT ;  /* 0x0000000607067212 */ /* 0x000fc800078e3cff */
[----:B------:R-:W-:Y:S01]  /*1cb90*/  LOP3.LUT R7, R7, R6, RZ, 0x3c, !PT ;  /* 0x0000000607077212 */ /* 0x000fe200078e3cff */
[----:B------:R-:W-:-:S04]  /*1cba0*/  IMAD.WIDE R8, R19, 0x2, R8 ;  /* 0x0000000213087825 */ /* 0x000fc800078e0208 */
[----:B------:R-:W-:-:S05]  /*1cbb0*/  IMAD.WIDE R6, R19, 0x2, R6 ;  /* 0x0000000213067825 */ /* 0x000fca00078e0206 */
[----:B------:R-:W-:Y:S01]  /*1cbc0*/  STL [R1+0x75c], R6 ;  /* 0x00075c0601007387 */ /* 0x000fe20000100800 */
[----:B------:R-:W-:Y:S02]  /*1cbd0*/  STL [R1+0x60c], R7 ;  /* 0x00060c0701007387 */ /* 0x000fe40000100800 */
[----:B------:R0:W-:Y:S02]  /*1cbe0*/  STL [R1+0x878], R8 ;  /* 0x0008780801007387 */ /* 0x0001e40000100800 */
[----:B------:R1:W-:Y:S01]  /*1cbf0*/  STL [R1+0x760], R9 ;  /* 0x0007600901007387 */ /* 0x0003e20000100800 */
[----:B0-----:R-:W2:Y:S01]  /*1cc00*/  LDL.LU R8, [R1+0x768] ;  /* 0x0007680001087983 */ /* 0x001ea20000300800 */
[----:B-1----:R-:W2:Y:S02]  /*1cc10*/  LDL.LU R9, [R1+0x87c] ;  /* 0x00087c0001097983 */ /* 0x002ea40000300800 */
[----:B---3--:R-:W-:Y:S02]  /*1cc20*/  IMAD.MOV.U32 R7, RZ, RZ, R28 ;  /* 0x000000ffff077224 */ /* 0x008fe400078e001c */
[----:B------:R-:W3:Y:S01]  /*1cc30*/  LDL.LU R28, [R1+0xa64] ;  /* 0x000a6400011c7983 */ /* 0x000ee20000300800 */
[----:B----4-:R-:W-:-:S03]  /*1cc40*/  IMAD.MOV.U32 R6, RZ, RZ, R3 ;  /* 0x000000ffff067224 */ /* 0x010fc600078e0003 */
        /* <DEDUP_REMOVED lines=8> */
[----:B------:R-:W-:Y:S01]  /*1ccd0*/  IMAD.WIDE R6, R19, 0x2, R6 ;  /* 0x0000000213067825 */ /* 0x000fe200078e0206 */
[----:B------:R-:W-:-:S04]  /*1cce0*/  LOP3.LUT R9, R9, R8, RZ, 0x3c, !PT ;  /* 0x0000000809097212 */ /* 0x000fc800078e3cff */
[C---:B------:R-:W-:Y:S01]  /*1ccf0*/  LOP3.LUT R8, R9.reuse, R8, RZ, 0x3c, !PT ;  /* 0x0000000809087212 */ /* 0x040fe200078e3cff */
[----:B------:R0:W-:Y:S01]  /*1cd00*/  STL [R1+0x764], R6 ;  /* 0x0007640601007387 */ /* 0x0001e20000100800 */
[----:B------:R1:W-:Y:S02]  /*1cd10*/  STL [R1+0x614], R7 ;  /* 0x0006140701007387 */ /* 0x0003e40000100800 */
[----:B------:R-:W-:Y:S01]  /*1cd20*/  LOP3.LUT R9, R9, R8, RZ, 0x3c, !PT ;  /* 0x0000000809097212 */ /* 0x000fe200078e3cff */
[----:B------:R-:W-:-:S04]  /*1cd30*/  IMAD.MOV.U32 R4, RZ, RZ, R29 ;  /* 0x000000ffff047224 */ /* 0x000fc800078e001d */
[----:B------:R-:W-:Y:S01]  /*1cd40*/  IMAD.WIDE R8, R19, 0x2, R8 ;  /* 0x0000000213087825 */ /* 0x000fe200078e0208 */
[----:B0-----:R-:W2:Y:S03]  /*1cd50*/  LDL.LU R6, [R1+0x61c] ;  /* 0x00061c0001067983 */ /* 0x001ea60000300800 */
[----:B-1----:R-:W2:Y:S02]  /*1cd60*/  LDL.LU R7, [R1+0x76c] ;  /* 0x00076c0001077983 */ /* 0x002ea40000300800 */
[----:B------:R-:W-:Y:S02]  /*1cd70*/  STL [R1+0x87c], R8 ;  /* 0x00087c0801007387 */ /* 0x000fe40000100800 */
[----:B------:R3:W-:Y:S01]  /*1cd80*/  STL [R1+0x768], R9 ;  /* 0x0007680901007387 */ /* 0x0007e20000100800 */
[----:B------:R-:W2:Y:S01]  /*1cd90*/  LDL.LU R29, [R1+0xa5c] ;  /* 0x000a5c00011d7983 */ /* 0x000ea20000300800 */
[----:B---3--:R-:W-:-:S03]  /*1cda0*/  IMAD.MOV.U32 R9, RZ, RZ, R28 ;  /* 0x000000ffff097224 */ /* 0x008fc600078e001c */
[----:B------:R-:W3:Y:S01]  /*1cdb0*/  LDL.LU R28, [R1+0xa58] ;  /* 0x000a5800011c7983 */ /* 0x000ee20000300800 */
[----:B----4-:R-:W-:-:S03]  /*1cdc0*/  IMAD.MOV.U32 R8, RZ, RZ, R3 ;  /* 0x000000ffff087224 */ /* 0x010fc600078e0003 */
[----:B------:R-:W4:Y:S01]  /*1cdd0*/  LDL.LU R3, [R1+0xa54] ;  /* 0x000a540001037983 */ /* 0x000f220000300800 */
        /* <DEDUP_REMOVED lines=14> */
[----:B0-----:R-:W4:Y:S01]  /*1cec0*/  LDL.LU R8, [R1+0x778] ;  /* 0x0007780001087983 */ /* 0x001f220000300800 */
[----:B-1----:R-:W4:Y:S02]  /*1ced0*/  LDL.LU R9, [R1+0x884] ;  /* 0x0008840001097983 */ /* 0x002f240000300800 */
[----:B------:R-:W-:Y:S02]  /*1cee0*/  IMAD.MOV.U32 R7, RZ, RZ, R29 ;  /* 0x000000ffff077224 */ /* 0x000fe400078e001d */
[----:B---3--:R-:W-:Y:S01]  /*1cef0*/  IMAD.MOV.U32 R6, RZ, RZ, R28 ;  /* 0x000000ffff067224 */ /* 0x008fe200078e001c */
[----:B------:R-:W3:Y:S01]  /*1cf00*/  LDL.LU R29, [R1+0xa50] ;  /* 0x000a5000011d7983 */ /* 0x000ee20000300800 */
[----:B------:R-:W3:Y:S01]  /*1cf10*/  LDL.LU R28, [R1+0xa4c] ;  /* 0x000a4c00011c7983 */ /* 0x000ee20000300800 */
        /* <DEDUP_REMOVED lines=9> */
[----:B------:R1:W-:Y:S01]  /*1cfb0*/  STL [R1+0x624], R7 ;  /* 0x0006240701007387 */ /* 0x0003e20000100800 */
[----:B----4-:R-:W-:-:S04]  /*1cfc0*/  LOP3.LUT R9, R9, R8, RZ, 0x3c, !PT ;  /* 0x0000000809097212 */ /* 0x010fc800078e3cff */
[C---:B------:R-:W-:Y:S01]  /*1cfd0*/  LOP3.LUT R8, R9.reuse, R8, RZ, 0x3c, !PT ;  /* 0x0000000809087212 */ /* 0x040fe200078e3cff */
[----:B0-----:R-:W4:Y:S01]  /*1cfe0*/  LDL.LU R6, [R1+0x62c] ;  /* 0x00062c0001067983 */ /* 0x001f220000300800 */
[----:B-1----:R-:W4:Y:S02]  /*1cff0*/  LDL.LU R7, [R1+0x77c] ;  /* 0x00077c0001077983 */ /* 0x002f240000300800 */
[----:B------:R-:W-:-:S05]  /*1d000*/  LOP3.LUT R9, R9, R8, RZ, 0x3c, !PT ;  /* 0x0000000809097212 */ /* 0x000fca00078e3cff */
[----:B------:R-:W-:-:S05]  /*1d010*/  IMAD.WIDE R8, R19, 0x2, R8 ;  /* 0x0000000213087825 */ /* 0x000fca00078e0208 */
[----:B------:R-:W-:Y:S01]  /*1d020*/  STL [R1+0x884], R8 ;  /* 0x0008840801007387 */ /* 0x000fe20000100800 */
[----:B------:R3:W-:Y:S02]  /*1d030*/  STL [R1+0x778], R9 ;  /* 0x0007780901007387 */ /* 0x0007e40000100800 */
[----:B---3--:R-:W-:Y:S02]  /*1d040*/  IMAD.MOV.U32 R9, RZ, RZ, R29 ;  /* 0x000000ffff097224 */ /* 0x008fe400078e001d */
[----:B------:R-:W-:Y:S02]  /*1d050*/  IMAD.MOV.U32 R8, RZ, RZ, R28 ;  /* 0x000000ffff087224 */ /* 0x000fe400078e001c */
[----:B--2---:R-:W-:Y:S02]  /*1d060*/  IMAD.MOV.U32 R4, RZ, RZ, R5 ;  /* 0x000000ffff047224 */ /* 0x004fe400078e0005 */
[----:B------:R-:W-:Y:S02]  /*1d070*/  IMAD.MOV.U32 R5, RZ, RZ, R3 ;  /* 0x000000ffff057224 */ /* 0x000fe400078e0003 */
[----:B------:R0:W5:Y:S01]  /*1d080*/  LDL.LU R3, [R1+0xa48] ;  /* 0x000a480001037983 */ /* 0x0001620000300800 */
[----:B------:R-:W2:Y:S02]  /*1d090*/  LDL.LU R29, [R1+0xa44] ;  /* 0x000a4400011d7983 */ /* 0x000ea40000300800 */
[----:B------:R-:W-:-:S04]  /*1d0a0*/  IMAD.WIDE R4, R19, 0x2, R4 ;  /* 0x0000000213047825 */ /* 0x000fc800078e0204 */
[----:B------:R-:W3:Y:S01]  /*1d0b0*/  LDL.LU R28, [R1+0xa40] ;  /* 0x000a4000011c7983 */ /* 0x000ee20000300800 */
[----:B------:R1:W-:Y:S01]  /*1d0c0*/  STL [R1+0x628], R4 ;  /* 0x0006280401007387 */ /* 0x0003e20000100800 */
[----:B------:R0:W-:Y:S03]  /*1d0d0*/  STL [R1+0x534], R5 ;  /* 0x0005340501007387 */ /* 0x0001e60000100800 */
[----:B-1----:R-:W2:Y:S01]  /*1d0e0*/  LDL.LU R4, [R1+0x538] ;  /* 0x0005380001047983 */ /* 0x002ea20000300800 */
[----:B0-----:R-:W2:Y:S01]  /*1d0f0*/  LDL.LU R5, [R1+0x630] ;  /* 0x0006300001057983 */ /* 0x001ea20000300800 */
[----:B----4-:R-:W-:-:S04]  /*1d100*/  LOP3.LUT R7, R7, R6, RZ, 0x3c, !PT ;  /* 0x0000000607077212 */ /* 0x010fc800078e3cff */
[----:B------:R-:W-:-:S04]  /*1d110*/  LOP3.LUT R6, R7, R6, RZ, 0x3c, !PT ;  /* 0x0000000607067212 */ /* 0x000fc800078e3cff */
[----:B------:R-:W-:Y:S01]  /*1d120*/  LOP3.LUT R7, R7, R6, RZ, 0x3c, !PT ;  /* 0x0000000607077212 */ /* 0x000fe200078e3cff */
[----:B------:R-:W-:-:S04]  /*1d130*/  IMAD.WIDE R8, R19, 0x2, R8 ;  /* 0x0000000213087825 */ /* 0x000fc800078e0208 */
[----:B------:R-:W-:-:S05]  /*1d140*/  IMAD.WIDE R6, R19, 0x2, R6 ;  /* 0x0000000213067825 */ /* 0x000fca00078e0206 */
[----:B------:R0:W-:Y:S01]  /*1d150*/  STL [R1+0x77c], R6 ;  /* 0x00077c0601007387 */ /* 0x0001e20000100800 */
[----:B------:R1:W-:Y:S03]  /*1d160*/  STL [R1+0x62c], R7 ;  /* 0x00062c0701007387 */ /* 0x0003e60000100800 */
[----:B0-----:R-:W4:Y:S01]  /*1d170*/  LDL.LU R6, [R1+0x634] ;  /* 0x0006340001067983 */ /* 0x001f220000300800 */
[----:B-1----:R-:W4:Y:S02]  /*1d180*/  LDL.LU R7, [R1+0x784] ;  /* 0x0007840001077983 */ /* 0x002f240000300800 */
[----:B------:R0:W-:Y:S02]  /*1d190*/  STL [R1+0x888], R8 ;  /* 0x0008880801007387 */ /* 0x0001e40000100800 */
[----:B------:R1:W-:Y:S01]  /*1d1a0*/  STL [R1+0x780], R9 ;  /* 0x0007800901007387 */ /* 0x0003e20000100800 */
[----:B0-----:R-:W4:Y:S01]  /*1d1b0*/  LDL.LU R8, [R1+0x788] ;  /* 0x0007880001087983 */ /* 0x001f220000300800 */
[----:B-1----:R-:W4:Y:S01]  /*1d1c0*/  LDL.LU R9, [R1+0x88c] ;  /* 0x00088c0001097983 */ /* 0x002f220000300800 */
[----:B--2---:R-:W-:-:S04]  /*1d1d0*/  LOP3.LUT R5, R5, R4, RZ, 0x3c, !PT ;  /* 0x0000000405057212 */ /* 0x004fc800078e3cff */
[----:B------:R-:W-:-:S04]  /*1d1e0*/  LOP3.LUT R4, R5, R4, RZ, 0x3c, !PT ;  /* 0x0000000405047212 */ /* 0x000fc800078e3cff */
[----:B------:R-:W-:-:S05]  /*1d1f0*/  LOP3.LUT R5, R5, R4, RZ, 0x3c, !PT ;  /* 0x0000000405057212 */ /* 0x000fca00078e3cff */
[----:B------:R-:W-:-:S05]  /*1d200*/  IMAD.WIDE R4, R19, 0x2, R4 ;  /* 0x0000000213047825 */ /* 0x000fca00078e0204 */
[----:B------:R0:W-:Y:S01]  /*1d210*/  STL [R1+0x630], R4 ;  /* 0x0006300401007387 */ /* 0x0001e20000100800 */
[----:B------:R3:W-:Y:S02]  /*1d220*/  STL [R1+0x538], R5 ;  /* 0x0005380501007387 */ /* 0x0007e40000100800 */
[----:B0-----:R-:W-:Y:S02]  /*1d230*/  IMAD.MOV.U32 R4, RZ, RZ, R29 ;  /* 0x000000ffff047224 */ /* 0x001fe400078e001d */
[----:B---3--:R-:W-:Y:S01]  /*1d240*/  IMAD.MOV.U32 R5, RZ, RZ, R28 ;  /* 0x000000ffff057224 */ /* 0x008fe200078e001c */
[----:B------:R-:W2:Y:S01]  /*1d250*/  LDL.LU R29, [R1+0xa3c] ;  /* 0x000a3c00011d7983 */ /* 0x000ea20000300800 */
[----:B------:R-:W3:Y:S01]  /*1d260*/  LDL.LU R28, [R1+0xa38] ;  /* 0x000a3800011c7983 */ /* 0x000ee20000300800 */
[----:B----4-:R-:W-:-:S04]  /*1d270*/  LOP3.LUT R7, R7, R6, RZ, 0x3c, !PT ;  /* 0x0000000607077212 */ /* 0x010fc800078e3cff */
[----:B------:R-:W-:Y:S02]  /*1d280*/  LOP3.LUT R6, R7, R6, RZ, 0x3c, !PT ;  /* 0x0000000607067212 */ /* 0x000fe400078e3cff */
[----:B------:R-:W-:Y:S02]  /*1d290*/  LOP3.LUT R5, R5, R4, RZ, 0x3c, !PT ;  /* 0x0000000405057212 */ /* 0x000fe400078e3cff */
[----:B------:R-:W-:Y:S02]  /*1d2a0*/  LOP3.LUT R7, R7, R6, RZ, 0x3c, !PT ;  /* 0x0000000607077212 */ /* 0x000fe400078e3cff */
[----:B------:R-:W-:-:S04]  /*1d2b0*/  LOP3.LUT R9, R9, R8, RZ, 0x3c, !PT ;  /* 0x0000000809097212 */ /* 0x000fc800078e3cff */
[----:B------:R-:W-:Y:S01]  /*1d2c0*/  LOP3.LUT R8, R9, R8, RZ, 0x3c, !PT ;  /* 0x0000000809087212 */ /* 0x000fe200078e3cff */
[----:B------:R-:W-:Y:S01]  /*1d2d0*/  IMAD.WIDE R6, R19, 0x2, R6 ;  /* 0x0000000213067825 */ /* 0x000fe200078e0206 */
[----:B------:R-:W-:Y:S02]  /*1d2e0*/  LOP3.LUT R4, R5, R4, RZ, 0x3c, !PT ;  /* 0x0000000405047212 */ /* 0x000fe400078e3cff */
[----:B------:R-:W-:Y:S02]  /*1d2f0*/  LOP3.LUT R9, R9, R8, RZ, 0x3c, !PT ;  /* 0x0000000809097212 */ /* 0x000fe400078e3cff */
[----:B------:R-:W-:Y:S01]  /*1d300*/  LOP3.LUT R5, R5, R4, RZ, 0x3c, !PT ;  /* 0x0000000405057212 */ /* 0x000fe200078e3cff */
[----:B------:R0:W-:Y:S02]  /*1d310*/  STL [R1+0x784], R6 ;  /* 0x0007840601007387 */ /* 0x0001e40000100800 */
[----:B------:R-:W-:-:S04]  /*1d320*/  IMAD.WIDE R8, R19, 0x2, R8 ;  /* 0x0000000213087825 */ /* 0x000fc800078e0208 */
[----:B------:R1:W-:Y:S02]  /*1d330*/  STL [R1+0x634], R7 ;  /* 0x0006340701007387 */ /* 0x0003e40000100800 */
[----:B------:R-:W-:Y:S01]  /*1d340*/  IMAD.WIDE R4, R19, 0x2, R4 ;  /* 0x0000000213047825 */ /* 0x000fe200078e0204 */
[----:B0-----:R-:W4:Y:S03]  /*1d350*/  LDL.LU R6, [R1+0x63c] ;  /* 0x00063c0001067983 */ /* 0x001f260000300800 */
[----:B-1----:R-:W4:Y:S02]  /*1d360*/  LDL.LU R7, [R1+0x78c] ;  /* 0x00078c0001077983 */ /* 0x002f240000300800 */
[----:B------:R-:W-:Y:S02]  /*1d370*/  STL [R1+0x88c], R8 ;  /* 0x00088c0801007387 */ /* 0x000fe40000100800 */
[----:B------:R2:W-:Y:S02]  /*1d380*/  STL [R1+0x788], R9 ;  /* 0x0007880901007387 */ /* 0x0005e40000100800 */
[----:B--2---:R-:W-:-:S02]  /*1d390*/  IMAD.MOV.U32 R9, RZ, RZ, R29 ;  /* 0x000000ffff097224 */ /* 0x004fc400078e001d */
[----:B---3--:R-:W-:Y:S01]  /*1d3a0*/  IMAD.MOV.U32 R8, RZ, RZ, R28 ;  /* 0x000000ffff087224 */ /* 0x008fe200078e001c */
[----:B------:R-:W2:Y:S01]  /*1d3b0*/  LDL.LU R29, [R1+0xa34] ;  /* 0x000a3400011d7983 */ /* 0x000ea20000300800 */
[----:B------:R-:W3:Y:S02]  /*1d3c0*/  LDL.LU R28, [R1+0xa30] ;  /* 0x000a3000011c7983 */ /* 0x000ee40000300800 */
[----:B------:R0:W-:Y:S02]  /*1d3d0*/  STL [R1+0x638], R4 ;  /* 0x0006380401007387 */ /* 0x0001e40000100800 */
[----:B------:R1:W-:Y:S01]  /*1d3e0*/  STL [R1+0x53c], R5 ;  /* 0x00053c0501007387 */ /* 0x0003e20000100800 */
[----:B0-----:R-:W2:Y:S01]  /*1d3f0*/  LDL.LU R4, [R1+0x540] ;  /* 0x0005400001047983 */ /* 0x001ea20000300800 */
[----:B-1----:R-:W2:Y:S02]  /*1d400*/  LDL.LU R5, [R1+0x640] ;  /* 0x0006400001057983 */ /* 0x002ea40000300800 */
[----:B------:R-:W-:Y:S01]  /*1d410*/  IMAD.WIDE R8, R19, 0x2, R8 ;  /* 0x0000000213087825 */ /* 0x000fe200078e0208 */
[----:B----4-:R-:W-:-:S04]  /*1d420*/  LOP3.LUT R7, R7, R6, RZ, 0x3c, !PT ;  /* 0x0000000607077212 */ /* 0x010fc800078e3cff */
[----:B------:R-:W-:-:S04]  /*1d430*/  LOP3.LUT R6, R7, R6, RZ, 0x3c, !PT ;  /* 0x0000000607067212 */ /* 0x000fc800078e3cff */
        /* <DEDUP_REMOVED lines=8> */
[----:B-1----:R-:W4:Y:S01]  /*1d4c0*/  LDL.LU R9, [R1+0x894] ;  /* 0x0008940001097983 */ /* 0x002f220000300800 */
[----:B--2---:R-:W-:-:S04]  /*1d4d0*/  LOP3.LUT R5, R5, R4, RZ, 0x3c, !PT ;  /* 0x0000000405057212 */ /* 0x004fc800078e3cff */
[----:B------:R-:W-:-:S04]  /*1d4e0*/  LOP3.LUT R4, R5, R4, RZ, 0x3c, !PT ;  /* 0x0000000405047212 */ /* 0x000fc800078e3cff */
[----:B------:R-:W-:Y:S01]  /*1d4f0*/  LOP3.LUT R5, R5, R4, RZ, 0x3c, !PT ;  /* 0x0000000405057212 */ /* 0x000fe200078e3cff */
[----:B------:R-:W-:Y:S02]  /*1d500*/  IMAD.MOV.U32 R6, RZ, RZ, R29 ;  /* 0x000000ffff067224 */ /* 0x000fe400078e001d */
[----:B------:R-:W2:Y:S02]  /*1d510*/  LDL.LU R29, [R1+0xa2c] ;  /* 0x000a2c00011d7983 */ /* 0x000ea40000300800 */
[----:B------:R-:W-:-:S05]  /*1d520*/  IMAD.WIDE R4, R19, 0x2, R4 ;  /* 0x0000000213047825 */ /* 0x000fca00078e0204 */
[----:B------:R3:W-:Y:S01]  /*1d530*/  STL [R1+0x640], R4 ;  /* 0x0006400401007387 */ /* 0x0007e20000100800 */
[----:B------:R0:W-:Y:S02]  /*1d540*/  STL [R1+0x540], R5 ;  /* 0x0005400501007387 */ /* 0x0001e40000100800 */
[----:B---3--:R-:W-:Y:S02]  /*1d550*/  IMAD.MOV.U32 R4, RZ, RZ, R28 ;  /* 0x000000ffff047224 */ /* 0x008fe400078e001c */
[----:B------:R-:W3:Y:S01]  /*1d560*/  LDL.LU R28, [R1+0xa28] ;  /* 0x000a2800011c7983 */ /* 0x000ee20000300800 */
[----:B0-----:R-:W3:Y:S02]  /*1d570*/  LDL.LU R5, [R1+0x648] ;  /* 0x0006480001057983 */ /* 0x001ee40000300800 */
[----:B----4-:R-:W-:-:S05]  /*1d580*/  IMAD.WIDE R6, R19, 0x2, R6 ;  /* 0x0000000213067825 */ /* 0x010fca00078e0206 */
[----:B------:R0:W-:Y:S01]  /*1d590*/  STL [R1+0x794], R6 ;  /* 0x0007940601007387 */ /* 0x0001e20000100800 */
[----:B------:R1:W-:Y:S01]  /*1d5a0*/  STL [R1+0x644], R7 ;  /* 0x0006440701007387 */ /* 0x0003e20000100800 */
[-C--:B------:R-:W-:Y:S02]  /*1d5b0*/  LOP3.LUT R9, R9, R8.reuse, RZ, 0x3c, !PT ;  /* 0x0000000809097212 */ /* 0x080fe400078e3cff */
[----:B0-----:R-:W4:Y:S02]  /*1d5c0*/  LDL.LU R6, [R1+0x64c] ;  /* 0x00064c0001067983 */ /* 0x001f240000300800 */
[C---:B------:R-:W-:Y:S01]  /*1d5d0*/  LOP3.LUT R8, R9.reuse, R8, RZ, 0x3c, !PT ;  /* 0x0000000809087212 */ /* 0x040fe200078e3cff */
[----:B-1----:R-:W4:Y:S03]  /*1d5e0*/  LDL.LU R7, [R1+0x79c] ;  /* 0x00079c0001077983 */ /* 0x002f260000300800 */
[----:B------:R-:W-:-:S05]  /*1d5f0*/  LOP3.LUT R9, R9, R8, RZ, 0x3c, !PT ;  /* 0x0000000809097212 */ /* 0x000fca00078e3cff */
[----:B------:R-:W-:-:S05]  /*1d600*/  IMAD.WIDE R8, R19, 0x2, R8 ;  /* 0x0000000213087825 */ /* 0x000fca00078e0208 */
[----:B------:R-:W-:Y:S01]  /*1d610*/  STL [R1+0x894], R8 ;  /* 0x0008940801007387 */ /* 0x000fe20000100800 */
[----:B------:R2:W-:Y:S02]  /*1d620*/  STL [R1+0x798], R9 ;  /* 0x0007980901007387 */ /* 0x0005e40000100800 */
[----:B--2---:R-:W-:Y:S02]  /*1d630*/  IMAD.MOV.U32 R9, RZ, RZ, R29 ;  /* 0x000000ffff097224 */ /* 0x004fe400078e001d */
[----:B------:R-:W2:Y:S01]  /*1d640*/  LDL.LU R29, [R1+0xa24] ;  /* 0x000a2400011d7983 */ /* 0x000ea20000300800 */
[----:B---3--:R-:W-:-:S04]  /*1d650*/  LOP3.LUT R5, R5, R4, RZ, 0x3c, !PT ;  /* 0x0000000405057212 */ /* 0x008fc800078e3cff */
[----:B------:R-:W-:-:S04]  /*1d660*/  LOP3.LUT R4, R5, R4, RZ, 0x3c, !PT ;  /* 0x0000000405047212 */ /* 0x000fc800078e3cff */
[----:B------:R-:W-:Y:S01]  /*1d670*/  LOP3.LUT R5, R5, R4, RZ, 0x3c, !PT ;  /* 0x0000000405057212 */ /* 0x000fe200078e3cff */
[----:B------:R-:W-:Y:S02]  /*1d680*/  IMAD.MOV.U32 R8, RZ, RZ, R28 ;  /* 0x000000ffff087224 */ /* 0x000fe400078e001c */
[----:B------:R-:W3:Y:S02]  /*1d690*/  LDL.LU R28, [R1+0xa20] ;  /* 0x000a2000011c7983 */ /* 0x000ee40000300800 */
[----:B------:R-:W-:-:S05]  /*1d6a0*/  IMAD.WIDE R4, R19, 0x2, R4 ;  /* 0x0000000213047825 */ /* 0x000fca00078e0204 */
[----:B------:R0:W-:Y:S01]  /*1d6b0*/  STL [R1+0x648], R4 ;  /* 0x0006480401007387 */ /* 0x0001e20000100800 */
[----:B------:R1:W-:Y:S03]  /*1d6c0*/  STL [R1+0x544], R5 ;  /* 0x0005440501007387 */ /* 0x0003e60000100800 */
[----:B0-----:R-:W3:Y:S01]  /*1d6d0*/  LDL.LU R4, [R1+0x548] ;  /* 0x0005480001047983 */ /* 0x001ee20000300800 */
[----:B-1----:R-:W3:Y:S01]  /*1d6e0*/  LDL.LU R5, [R1+0x650] ;  /* 0x0006500001057983 */ /* 0x002ee20000300800 */
[----:B----4-:R-:W-:-:S04]  /*1d6f0*/  LOP3.LUT R7, R7, R6, RZ, 0x3c, !PT ;  /* 0x0000000607077212 */ /* 0x010fc800078e3cff */
[----:B------:R-:W-:-:S04]  /*1d700*/  LOP3.LUT R6, R7, R6, RZ, 0x3c, !PT ;  /* 0x0000000607067212 */ /* 0x000fc800078e3cff */
[----:B------:R-:W-:-:S05]  /*1d710*/  LOP3.LUT R7, R7, R6, RZ, 0x3c, !PT ;  /* 0x0000000607077212 */ /* 0x000fca00078e3cff */
[----:B------:R-:W-:-:S05]  /*1d720*/  IMAD.WIDE R6, R19, 0x2, R6 ;  /* 0x0000000213067825 */ /* 0x000fca00078e0206 */
[----:B------:R-:W-:Y:S01]  /*1d730*/  STL [R1+0x79c], R6 ;  /* 0x00079c0601007387 */ /* 0x000fe20000100800 */
[----:B------:R0:W-:Y:S02]  /*1d740*/  STL [R1+0x64c], R7 ;  /* 0x00064c0701007387 */ /* 0x0001e40000100800 */
[----:B------:R-:W-:Y:S01]  /*1d750*/  IMAD.WIDE R8, R19, 0x2, R8 ;  /* 0x0000000213087825 */ /* 0x000fe200078e0208 */
[----:B0-----:R-:W4:Y:S04]  /*1d760*/  LDL.LU R7, [R1+0x654] ;  /* 0x0006540001077983 */ /* 0x001f280000300800 */
        /* <DEDUP_REMOVED lines=10> */
[----:B------:R0:W-:Y:S01]  /*1d810*/  STL [R1+0x650], R4 ;  /* 0x0006500401007387 */ /* 0x0001e20000100800 */
[----:B------:R1:W-:Y:S02]  /*1d820*/  STL [R1+0x548], R5 ;  /* 0x0005480501007387 */ /* 0x0003e40000100800 */
[----:B0-----:R-:W-:Y:S02]  /*1d830*/  IMAD.MOV.U32 R4, RZ, RZ, R28 ;  /* 0x000000ffff047224 */ /* 0x001fe400078e001c */
[----:B------:R-:W3:Y:S01]  /*1d840*/  LDL.LU R28, [R1+0xa18] ;  /* 0x000a1800011c7983 */ /* 0x000ee20000300800 */
[----:B-1----:R-:W3:Y:S02]  /*1d850*/  LDL.LU R5, [R1+0x658] ;  /* 0x0006580001057983 */ /* 0x002ee40000300800 */
[----:B----4-:R-:W-:-:S05]  /*1d860*/  IMAD.WIDE R6, R19, 0x2, R6 ;  /* 0x0000000213067825 */ /* 0x010fca00078e0206 */
[----:B------:R0:W-:Y:S01]  /*1d870*/  STL [R1+0x7a4], R6 ;  /* 0x0007a40601007387 */ /* 0x0001e20000100800 */
[----:B------:R1:W-:Y:S03]  /*1d880*/  STL [R1+0x654], R7 ;  /* 0x0006540701007387 */ /* 0x0003e60000100800 */
[----:B0-----:R-:W4:Y:S01]  /*1d890*/  LDL.LU R6, [R1+0x65c] ;  /* 0x00065c0001067983 */ /* 0x001f220000300800 */
[----:B-1----:R-:W4:Y:S01]  /*1d8a0*/  LDL.LU R7, [R1+0x7ac] ;  /* 0x0007ac0001077983 */ /* 0x002f220000300800 */
[----:B------:R-:W-:-:S04]  /*1d8b0*/  LOP3.LUT R9, R9, R8, RZ, 0x3c, !PT ;  /* 0x0000000809097212 */ /* 0x000fc800078e3cff */
[----:B------:R-:W-:-:S04]  /*1d8c0*/  LOP3.LUT R8, R9, R8, RZ, 0x3c, !PT ;  /* 0x0000000809087212 */ /* 0x000fc800078e3cff */
        /* <DEDUP_REMOVED lines=21> */
[----:B------:R0:W-:Y:S03]  /*1da20*/  STL [R1+0x65c], R7 ;  /* 0x00065c0701007387 */ /* 0x0001e60000100800 */
[----:B0-----:R-:W4:Y:S01]  /*1da30*/  LDL.LU R7, [R1+0x664] ;  /* 0x0006640001077983 */ /* 0x001f220000300800 */
[----:B------:R-:W-:-:S05]  /*1da40*/  IMAD.WIDE R8, R19, 0x2, R8 ;  /* 0x0000000213087825 */ /* 0x000fca00078e0208 */
[----:B------:R0:W-:Y:S01]  /*1da50*/  STL [R1+0x8a0], R8 ;  /* 0x0008a00801007387 */ /* 0x0001e20000100800 */
[----:B------:R1:W-:Y:S03]  /*1da60*/  STL [R1+0x7b0], R9 ;  /* 0x0007b00901007387 */ /* 0x0003e60000100800 */
[----:B0-----:R-:W4:Y:S01]  /*1da70*/  LDL.LU R8, [R1+0x7b8] ;  /* 0x0007b80001087983 */ /* 0x001f220000300800 */
[----:B-1----:R-:W4:Y:S02]  /*1da80*/  LDL.LU R9, [R1+0x8a4] ;  /* 0x0008a40001097983 */ /* 0x002f240000300800 */
[----:B--2---:R-:W-:Y:S02]  /*1da90*/  IMAD.MOV.U32 R6, RZ, RZ, R29 ;  /* 0x000000ffff067224 */ /* 0x004fe400078e001d */
        /* <DEDUP_REMOVED lines=31> */
[----:B0-----:R-:W2:Y:S01]  /*1dc90*/  LDL.LU R4, [R1+0x558] ;  /* 0x0005580001047983 */ /* 0x001ea20000300800 */
[----:B-1----:R-:W2:Y:S01]  /*1dca0*/  LDL.LU R5, [R1+0x670] ;  /* 0x0006700001057983 */ /* 0x002ea20000300800 */
[----:B----4-:R-:W-:-:S04]  /*1dcb0*/  LOP3.LUT R7, R7, R6, RZ, 0x3c, !PT ;  /* 0x0000000607077212 */ /* 0x010fc800078e3cff */
[----:B------:R-:W-:-:S04]  /*1dcc0*/  LOP3.LUT R6, R7, R6, RZ, 0x3c, !PT ;  /* 0x0000000607067212 */ /* 0x000fc800078e3cff */
[----:B------:R-:W-:-:S05]  /*1dcd0*/  LOP3.LUT R7, R7, R6, RZ, 0x3c, !PT ;  /* 0x0000000607077212 */ /* 0x000fca00078e3cff */
[----:B------:R-:W-:-:S05]  /*1dce0*/  IMAD.WIDE R6, R19, 0x2, R6 ;  /* 0x0000000213067825 */ /* 0x000fca00078e0206 */
[----:B------:R0:W-:Y:S01]  /*1dcf0*/  STL [R1+0x7bc], R6 ;  /* 0x0007bc0601007387 */ /* 0x0001e20000100800 */
[----:B------:R1:W-:Y:S03]  /*1dd00*/  STL [R1+0x66c], R7 ;  /* 0x00066c0701007387 */ /* 0x0003e60000100800 */
[----:B0-----:R-:W4:Y:S01]  /*1dd10*/  LDL.LU R6, [R1+0x674] ;  /* 0x0006740001067983 */ /* 0x001f220000300800 */
[----:B-1----:R-:W4:Y:S02]  /*1dd20*/  LDL.LU R7, [R1+0x7c4] ;  /* 0x0007c40001077983 */ /* 0x002f240000300800 */
[----:B------:R-:W-:-:S05]  /*1dd30*/  IMAD.WIDE R8, R19, 0x2, R8 ;  /* 0x0000000213087825 */ /* 0x000fca00078e0208 */
[----:B------:R0:W-:Y:S01]  /*1dd40*/  STL [R1+0x8a8], R8 ;  /* 0x0008a80801007387 */ /* 0x0001e20000100800 */
[----:B------:R1:W-:Y:S03]  /*1dd50*/  STL [R1+0x7c0], R9 ;  /* 0x0007c00901007387 */ /* 0x0003e60000100800 */
        /* <DEDUP_REMOVED lines=13> */
[----:B------:R-:W-:-:S04]  /*1de30*/  LOP3.LUT R6, R7, R6, RZ, 0x3c, !PT ;  /* 0x0000000607067212 */ /* 0x000fc800078e3cff */
[----:B------:R-:W-:-:S05]  /*1de40*/  LOP3.LUT R7, R7, R6, RZ, 0x3c, !PT ;  /* 0x0000000607077212 */ /* 0x000fca00078e3cff */
[----:B------:R-:W-:-:S05]  /*1de50*/  IMAD.WIDE R6, R19, 0x2, R6 ;  /* 0x0000000213067825 */ /* 0x000fca00078e0206 */
[----:B------:R0:W-:Y:S01]  /*1de60*/  STL [R1+0x7c4], R6 ;  /* 0x0007c40601007387 */ /* 0x0001e20000100800 */
[----:B------:R1:W-:Y:S01]  /*1de70*/  STL [R1+0x674], R7 ;  /* 0x0006740701007387 */ /* 0x0003e20000100800 */
[-C--:B------:R-:W-:Y:S02]  /*1de80*/  LOP3.LUT R9, R9, R8.reuse, RZ, 0x3c, !PT ;  /* 0x0000000809097212 */ /* 0x080fe400078e3cff */
[----:B0-----:R-:W4:Y:S01]  /*1de90*/  LDL.LU R6, [R1+0x67c] ;  /* 0x00067c0001067983 */ /* 0x001f220000300800 */
[----:B-1----:R-:W4:Y:S01]  /*1dea0*/  LDL.LU R7, [R1+0x7cc] ;  /* 0x0007cc0001077983 */ /* 0x002f220000300800 */
[----:B------:R-:W-:-:S04]  /*1deb0*/  LOP3.LUT R8, R9, R8, RZ, 0x3c, !PT ;  /* 0x0000000809087212 */ /* 0x000fc800078e3cff */
[----:B------:R-:W-:-:S05]  /*1dec0*/  LOP3.LUT R9, R9, R8, RZ, 0x3c, !PT ;  /* 0x0000000809097212 */ /* 0x000fca00078e3cff */
[----:B------:R-:W-:-:S05]  /*1ded0*/  IMAD.WIDE R8, R19, 0x2, R8 ;  /* 0x0000000213087825 */ /* 0x000fca00078e0208 */
[----:B------:R-:W-:Y:S01]  /*1dee0*/  STL [R1+0x8ac], R8 ;  /* 0x0008ac0801007387 */ /* 0x000fe20000100800 */
[----:B------:R2:W-:Y:S02]  /*1def0*/  STL [R1+0x7c8], R9 ;  /* 0x0007c80901007387 */ /* 0x0005e40000100800 */
[----:B--2---:R-:W-:Y:S02]  /*1df00*/  IMAD.MOV.U32 R9, RZ, RZ, R29 ;  /* 0x000000ffff097224 */ /* 0x004fe400078e001d */
[----:B---3--:R-:W-:Y:S01]  /*1df10*/  IMAD.MOV.U32 R8, RZ, RZ, R28 ;  /* 0x000000ffff087224 */ /* 0x008fe200078e001c */
[----:B------:R-:W2:Y:S01]  /*1df20*/  LDL.LU R29, [R1+0x9f4] ;  /* 0x0009f400011d7983 */ /* 0x000ea20000300800 */
[----:B------:R-:W3:Y:S01]  /*1df30*/  LDL.LU R28, [R1+0x9f0] ;  /* 0x0009f000011c7983 */ /* 0x000ee20000300800 */
[----:B------:R-:W-:-:S04]  /*1df40*/  LOP3.LUT R5, R5, R4, RZ, 0x3c, !PT ;  /* 0x0000000405057212 */ /* 0x000fc800078e3cff */
[----:B------:R-:W-:-:S04]  /*1df50*/  LOP3.LUT R4, R5, R4, RZ, 0x3c, !PT ;  /* 0x0000000405047212 */ /* 0x000fc800078e3cff */
[----:B------:R-:W-:-:S05]  /*1df60*/  LOP3.LUT R5, R5, R4, RZ, 0x3c, !PT ;  /* 0x0000000405057212 */ /* 0x000fca00078e3cff */
[----:B------:R-:W-:-:S05]  /*1df70*/  IMAD.WIDE R4, R19, 0x2, R4 ;  /* 0x0000000213047825 */ /* 0x000fca00078e0204 */
[----:B------:R0:W-:Y:S01]  /*1df80*/  STL [R1+0x678], R4 ;  /* 0x0006780401007387 */ /* 0x0001e20000100800 */
[----:B------:R1:W-:Y:S01]  /*1df90*/  STL [R1+0x55c], R5 ;  /* 0x00055c0501007387 */ /* 0x0003e20000100800 */
[-C--:B----4-:R-:W-:Y:S02]  /*1dfa0*/  LOP3.LUT R7, R7, R6.reuse, RZ, 0x3c, !PT ;  /* 0x0000000607077212 */ /* 0x090fe400078e3cff */
[----:B0-----:R-:W4:Y:S01]  /*1dfb0*/  LDL.LU R4, [R1+0x560] ;  /* 0x0005600001047983 */ /* 0x001f220000300800 */
[----:B-1----:R-:W4:Y:S01]  /*1dfc0*/  LDL.LU R5, [R1+0x680] ;  /* 0x0006800001057983 */ /* 0x002f220000300800 */
        /* <DEDUP_REMOVED lines=10> */
[----:B--2---:R-:W-:Y:S02]  /*1e070*/  IMAD.MOV.U32 R7, RZ, RZ, R29 ;  /* 0x000000ffff077224 */ /* 0x004fe400078e001d */
        /* <DEDUP_REMOVED lines=8> */
[----:B------:R3:W-:Y:S02]  /*1e100*/  STL [R1+0x560], R5 ;  /* 0x0005600501007387 */ /* 0x0007e40000100800 */
[----:B------:R-:W-:-:S04]  /*1e110*/  IMAD.WIDE R6, R19, 0x2, R6 ;  /* 0x0000000213067825 */ /* 0x000fc800078e0206 */
[----:B--2---:R-:W-:Y:S02]  /*1e120*/  IMAD.MOV.U32 R4, RZ, RZ, R29 ;  /* 0x000000ffff047224 */ /* 0x004fe400078e001d */
[----:B---3--:R-:W-:Y:S01]  /*1e130*/  IMAD.MOV.U32 R5, RZ, RZ, R28 ;  /* 0x000000ffff057224 */ /* 0x008fe200078e001c */
[----:B------:R-:W2:Y:S01]  /*1e140*/  LDL.LU R29, [R1+0x9e4] ;  /* 0x0009e400011d7983 */ /* 0x000ea20000300800 */
[----:B------:R-:W3:Y:S02]  /*1e150*/  LDL.LU R28, [R1+0x9e0] ;  /* 0x0009e000011c7983 */ /* 0x000ee40000300800 */
[----:B------:R0:W-:Y:S02]  /*1e160*/  STL [R1+0x7d4], R6 ;  /* 0x0007d40601007387 */ /* 0x0001e40000100800 */
[----:B------:R1:W-:Y:S01]  /*1e170*/  STL [R1+0x684], R7 ;  /* 0x0006840701007387 */ /* 0x0003e20000100800 */
[----:B0-----:R-:W4:Y:S01]  /*1e180*/  LDL.LU R6, [R1+0x68c] ;  /* 0x00068c0001067983 */ /* 0x001f220000300800 */
[----:B-1----:R-:W4:Y:S01]  /*1e190*/  LDL.LU R7, [R1+0x7dc] ;  /* 0x0007dc0001077983 */ /* 0x002f220000300800 */
[----:B------:R-:W-:-:S02]  /*1e1a0*/  LOP3.LUT R9, R9, R8, RZ, 0x3c, !PT ;  /* 0x0000000809097212 */ /* 0x000fc400078e3cff */
[----:B------:R-:W-:Y:S02]  /*1e1b0*/  LOP3.LUT R5, R5, R4, RZ, 0x3c, !PT ;  /* 0x0000000405057212 */ /* 0x000fe400078e3cff */
[----:B------:R-:W-:Y:S02]  /*1e1c0*/  LOP3.LUT R8, R9, R8, RZ, 0x3c, !PT ;  /* 0x0000000809087212 */ /* 0x000fe400078e3cff */
[----:B------:R-:W-:Y:S02]  /*1e1d0*/  LOP3.LUT R4, R5, R4, RZ, 0x3c, !PT ;  /* 0x0000000405047212 */ /* 0x000fe400078e3cff */
[----:B------:R-:W-:Y:S02]  /*1e1e0*/  LOP3.LUT R9, R9, R8, RZ, 0x3c, !PT ;  /* 0x0000000809097212 */ /* 0x000fe400078e3cff */
[----:B------:R-:W-:-:S03]  /*1e1f0*/  LOP3.LUT R5, R5, R4, RZ, 0x3c, !PT ;  /* 0x0000000405057212 */ /* 0x000fc600078e3cff */
[----:B------:R-:W-:-:S04]  /*1e200*/  IMAD.WIDE R8, R19, 0x2, R8 ;  /* 0x0000000213087825 */ /* 0x000fc800078e0208 */
[----:B------:R-:W-:Y:S01]  /*1e210*/  IMAD.WIDE R4, R19, 0x2, R4 ;  /* 0x0000000213047825 */ /* 0x000fe200078e0204 */
[----:B------:R-:W-:Y:S03]  /*1e220*/  STL [R1+0x8b4], R8 ;  /* 0x0008b40801007387 */ /* 0x000fe60000100800 */
[----:B------:R2:W-:Y:S02]  /*1e230*/  STL [R1+0x7d8], R9 ;  /* 0x0007d80901007387 */ /* 0x0005e40000100800 */
[----:B--2---:R-:W-:Y:S02]  /*1e240*/  IMAD.MOV.U32 R9, RZ, RZ, R29 ;  /* 0x000000ffff097224 */ /* 0x004fe400078e001d */
[----:B---3--:R-:W-:Y:S01]  /*1e250*/  IMAD.MOV.U32 R8, RZ, RZ, R28 ;  /* 0x000000ffff087224 */ /* 0x008fe200078e001c */
[----:B------:R-:W2:Y:S01]  /*1e260*/  LDL.LU R29, [R1+0x9dc] ;  /* 0x0009dc00011d7983 */ /* 0x000ea20000300800 */
[----:B------:R-:W3:Y:S02]  /*1e270*/  LDL.LU R28, [R1+0x9d8] ;  /* 0x0009d800011c7983 */ /* 0x000ee40000300800 */
[----:B------:R0:W-:Y:S02]  /*1e280*/  STL [R1+0x688], R4 ;  /* 0x0006880401007387 */ /* 0x0001e40000100800 */
[----:B------:R1:W-:Y:S01]  /*1e290*/  STL [R1+0x564], R5 ;  /* 0x0005640501007387 */ /* 0x0003e20000100800 */
        /* <DEDUP_REMOVED lines=30> */
[----:B------:R1:W-:Y:S03]  /*1e480*/  STL [R1+0x694], R7 ;  /* 0x0006940701007387 */ /* 0x0003e60000100800 */
[----:B0-----:R-:W4:Y:S01]  /*1e490*/  LDL.LU R6, [R1+0x69c] ;  /* 0x00069c0001067983 */ /* 0x001f220000300800 */
[----:B-1----:R-:W4:Y:S01]  /*1e4a0*/  LDL.LU R7, [R1+0x7ec] ;  /* 0x0007ec0001077983 */ /* 0x002f220000300800 */
[----:B------:R-:W-:Y:S02]  /*1e4b0*/  LOP3.LUT R9, R9, R8, RZ, 0x3c, !PT ;  /* 0x0000000809097212 */ /* 0x000fe400078e3cff */
[----:B------:R-:W-:Y:S02]  /*1e4c0*/  LOP3.LUT R5, R5, R4, RZ, 0x3c, !PT ;  /* 0x0000000405057212 */ /* 0x000fe400078e3cff */
[----:B------:R-:W-:-:S02]  /*1e4d0*/  LOP3.LUT R8, R9, R8, RZ, 0x3c, !PT ;  /* 0x0000000809087212 */ /* 0x000fc400078e3cff */
        /* <DEDUP_REMOVED lines=61> */
[----:B------:R1:W-:Y:S03]  /*1e8b0*/  STL [R1+0x574], R5 ;  /* 0x0005740501007387 */ /* 0x0003e60000100800 */
[----:B0-----:R-:W3:Y:S01]  /*1e8c0*/  LDL.LU R4, [R1+0x578] ;  /* 0x0005780001047983 */ /* 0x001ee20000300800 */
[----:B-1----:R-:W3:Y:S01]  /*1e8d0*/  LDL.LU R5, [R1+0x6b0] ;  /* 0x0006b00001057983 */ /* 0x002ee20000300800 */
[----:B----4-:R-:W-:-:S04]  /*1e8e0*/  LOP3.LUT R7, R7, R6, RZ, 0x3c, !PT ;  /* 0x0000000607077212 */ /* 0x010fc800078e3cff */
        /* <DEDUP_REMOVED lines=13> */
[----:B------:R-:W3:Y:S02]  /*1e9c0*/  LDL.LU R28, [R1+0x9b0] ;  /* 0x0009b000011c7983 */ /* 0x000ee40000300800 */
[----:B------:R-:W-:Y:S01]  /*1e9d0*/  IMAD.WIDE R6, R19, 0x2, R6 ;  /* 0x0000000213067825 */ /* 0x000fe200078e0206 */
[----:B------:R-:W-:-:S04]  /*1e9e0*/  LOP3.LUT R5, R5, R4, RZ, 0x3c, !PT ;  /* 0x0000000405057212 */ /* 0x000fc800078e3cff */
[----:B------:R-:W-:-:S04]  /*1e9f0*/  LOP3.LUT R4, R5, R4, RZ, 0x3c, !PT ;  /* 0x0000000405047212 */ /* 0x000fc800078e3cff */
[----:B------:R-:W-:-:S05]  /*1ea00*/  LOP3.LUT R5, R5, R4, RZ, 0x3c, !PT ;  /* 0x0000000405057212 */ /* 0x000fca00078e3cff */
[----:B------:R-:W-:-:S05]  /*1ea10*/  IMAD.WIDE R4, R19, 0x2, R4 ;  /* 0x0000000213047825 */ /* 0x000fca00078e0204 */
[----:B------:R2:W-:Y:S01]  /*1ea20*/  STL [R1+0x6b0], R4 ;  /* 0x0006b00401007387 */ /* 0x0005e20000100800 */
[----:B------:R3:W-:Y:S02]  /*1ea30*/  STL [R1+0x578], R5 ;  /* 0x0005780501007387 */ /* 0x0007e40000100800 */
[----:B--2---:R-:W-:Y:S02]  /*1ea40*/  IMAD.MOV.U32 R4, RZ, RZ, R29 ;  /* 0x000000ffff047224 */ /* 0x004fe400078e001d */
[----:B---3--:R-:W-:Y:S01]  /*1ea50*/  IMAD.MOV.U32 R5, RZ, RZ, R28 ;  /* 0x000000ffff057224 */ /* 0x008fe200078e001c */
[----:B------:R-:W2:Y:S01]  /*1ea60*/  LDL.LU R29, [R1+0x9ac] ;  /* 0x0009ac00011d7983 */ /* 0x000ea20000300800 */
[----:B------:R-:W3:Y:S02]  /*1ea70*/  LDL.LU R28, [R1+0x9a8] ;  /* 0x0009a800011c7983 */ /* 0x000ee40000300800 */
[----:B------:R0:W-:Y:S02]  /*1ea80*/  STL [R1+0x804], R6 ;  /* 0x0008040601007387 */ /* 0x0001e40000100800 */
[----:B------:R1:W-:Y:S01]  /*1ea90*/  STL [R1+0x6b4], R7 ;  /* 0x0006b40701007387 */ /* 0x0003e20000100800 */
[----:B0-----:R-:W3:Y:S01]  /*1eaa0*/  LDL.LU R6, [R1+0x6bc] ;  /* 0x0006bc0001067983 */ /* 0x001ee20000300800 */
[----:B-1----:R-:W3:Y:S01]  /*1eab0*/  LDL.LU R7, [R1+0x80c] ;  /* 0x00080c0001077983 */ /* 0x002ee20000300800 */
[----:B----4-:R-:W-:-:S02]  /*1eac0*/  LOP3.LUT R9, R9, R8, RZ, 0x3c, !PT ;  /* 0x0000000809097212 */ /* 0x010fc400078e3cff */
        /* <DEDUP_REMOVED lines=15> */
[-C--:B------:R-:W-:Y:S01]  /*1ebc0*/  LOP3.LUT R7, R7, R6.reuse, RZ, 0x3c, !PT ;  /* 0x0000000607077212 */ /* 0x080fe200078e3cff */
[----:B0-----:R-:W4:Y:S01]  /*1ebd0*/  LDL.LU R4, [R1+0x580] ;  /* 0x0005800001047983 */ /* 0x001f220000300800 */
[----:B-1----:R-:W4:Y:S02]  /*1ebe0*/  LDL.LU R5, [R1+0x6c0] ;  /* 0x0006c00001057983 */ /* 0x002f240000300800 */
[----:B------:R-:W-:-:S04]  /*1ebf0*/  LOP3.LUT R6, R7, R6, RZ, 0x3c, !PT ;  /* 0x0000000607067212 */ /* 0x000fc800078e3cff */
[----:B------:R-:W-:Y:S01]  /*1ec00*/  LOP3.LUT R7, R7, R6, RZ, 0x3c, !PT ;  /* 0x0000000607077212 */ /* 0x000fe200078e3cff */
[----:B------:R-:W-:-:S04]  /*1ec10*/  IMAD.WIDE R8, R19, 0x2, R8 ;  /* 0x0000000213087825 */ /* 0x000fc800078e0208 */
[----:B------:R-:W-:-:S05]  /*1ec20*/  IMAD.WIDE R6, R19, 0x2, R6 ;  /* 0x0000000213067825 */ /* 0x000fca00078e0206 */
[----:B------:R-:W-:Y:S01]  /*1ec30*/  STL [R1+0x80c], R6 ;  /* 0x00080c0601007387 */ /* 0x000fe20000100800 */
[----:B------:R-:W-:Y:S02]  /*1ec40*/  STL [R1+0x6bc], R7 ;  /* 0x0006bc0701007387 */ /* 0x000fe40000100800 */
[----:B------:R-:W-:Y:S02]  /*1ec50*/  STL [R1+0x8d0], R8 ;  /* 0x0008d00801007387 */ /* 0x000fe40000100800 */
[----:B------:R0:W-:Y:S02]  /*1ec60*/  STL [R1+0x810], R9 ;  /* 0x0008100901007387 */ /* 0x0001e40000100800 */
[----:B0-----:R-:W2:Y:S01]  /*1ec70*/  LDL.LU R9, [R1+0x8d4] ;  /* 0x0008d40001097983 */ /* 0x001ea20000300800 */
[----:B------:R-:W-:Y:S02]  /*1ec80*/  IMAD.MOV.U32 R6, RZ, RZ, R25 ;  /* 0x000000ffff067224 */ /* 0x000fe400078e0019 */
[----:B------:R-:W-:-:S02]  /*1ec90*/  IMAD.MOV.U32 R7, RZ, RZ, R26 ;  /* 0x000000ffff077224 */ /* 0x000fc400078e001a */
[----:B------:R-:W-:Y:S01]  /*1eca0*/  IMAD.MOV.U32 R26, RZ, RZ, R12 ;  /* 0x000000ffff1a7224 */ /* 0x000fe200078e000c */
[----:B------:R-:W3:Y:S01]  /*1ecb0*/  LDL.LU R25, [R1+0x588] ;  /* 0x0005880001197983 */ /* 0x000ee20000300800 */
[----:B------:R-:W3:Y:S01]  /*1ecc0*/  LDL.LU R12, [R1+0x8dc] ;  /* 0x0008dc00010c7983 */ /* 0x000ee20000300800 */
[----:B----4-:R-:W-:-:S04]  /*1ecd0*/  LOP3.LUT R5, R5, R4, RZ, 0x3c, !PT ;  /* 0x0000000405057212 */ /* 0x010fc800078e3cff */
[----:B------:R-:W-:-:S04]  /*1ece0*/  LOP3.LUT R4, R5, R4, RZ, 0x3c, !PT ;  /* 0x0000000405047212 */ /* 0x000fc800078e3cff */
[----:B------:R-:W-:-:S05]  /*1ecf0*/  LOP3.LUT R5, R5, R4, RZ, 0x3c, !PT ;  /* 0x0000000405057212 */ /* 0x000fca00078e3cff */
[----:B------:R-:W-:-:S04]  /*1ed00*/  IMAD.WIDE R4, R19, 0x2, R4 ;  /* 0x0000000213047825 */ /* 0x000fc800078e0204 */
[----:B--2---:R-:W-:Y:S02]  /*1ed10*/  IMAD.MOV.U32 R8, RZ, RZ, R9 ;  /* 0x000000ffff087224 */ /* 0x004fe400078e0009 */
[----:B---3--:R-:W-:Y:S02]  /*1ed20*/  IMAD.MOV.U32 R9, RZ, RZ, R28 ;  /* 0x000000ffff097224 */ /* 0x008fe400078e001c */
[----:B------:R-:W2:Y:S01]  /*1ed30*/  LDL.LU R28, [R1+0x99c] ;  /* 0x00099c00011c7983 */ /* 0x000ea20000300800 */
[----:B------:R-:W-:Y:S02]  /*1ed40*/  STL [R1+0x6c0], R4 ;  /* 0x0006c00401007387 */ /* 0x000fe40000100800 */
[----:B------:R0:W-:Y:S02]  /*1ed50*/  STL [R1+0x580], R5 ;  /* 0x0005800501007387 */ /* 0x0001e40000100800 */
[----:B0-----:R-:W-:Y:S02]  /*1ed60*/  IMAD.MOV.U32 R5, RZ, RZ, R29 ;  /* 0x000000ffff057224 */ /* 0x001fe400078e001d */
[----:B------:R-:W3:Y:S01]  /*1ed70*/  LDL.LU R29, [R1+0x998] ;  /* 0x00099800011d7983 */ /* 0x000ee20000300800 */
[----:B------:R-:W-:-:S04]  /*1ed80*/  LOP3.LUT R7, R7, R6, RZ, 0x3c, !PT ;  /* 0x0000000607077212 */ /* 0x000fc800078e3cff */
[----:B------:R-:W-:-:S04]  /*1ed90*/  LOP3.LUT R6, R7, R6, RZ, 0x3c, !PT ;  /* 0x0000000607067212 */ /* 0x000fc800078e3cff */
[----:B------:R-:W-:Y:S01]  /*1eda0*/  LOP3.LUT R7, R7, R6, RZ, 0x3c, !PT ;  /* 0x0000000607077212 */ /* 0x000fe200078e3cff */
[----:B------:R-:W-:-:S04]  /*1edb0*/  IMAD.WIDE R8, R19, 0x2, R8 ;  /* 0x0000000213087825 */ /* 0x000fc800078e0208 */
[----:B------:R-:W-:-:S05]  /*1edc0*/  IMAD.WIDE R6, R19, 0x2, R6 ;  /* 0x0000000213067825 */ /* 0x000fca00078e0206 */
[----:B------:R-:W-:Y:S01]  /*1edd0*/  STL [R1+0x814], R6 ;  /* 0x0008140601007387 */ /* 0x000fe20000100800 */
[----:B------:R2:W-:Y:S02]  /*1ede0*/  STL [R1+0x6c4], R7 ;  /* 0x0006c40701007387 */ /* 0x0005e40000100800 */
[----:B------:R0:W-:Y:S02]  /*1edf0*/  STL [R1+0x8d4], R8 ;  /* 0x0008d40801007387 */ /* 0x0001e40000100800 */
[----:B------:R1:W-:Y:S02]  /*1ee00*/  STL [R1+0x818], R9 ;  /* 0x0008180901007387 */ /* 0x0003e40000100800 */
[----:B--2---:R-:W-:Y:S02]  /*1ee10*/  IMAD.MOV.U32 R7, RZ, RZ, R28 ;  /* 0x000000ffff077224 */ /* 0x004fe400078e001c */
[----:B------:R-:W2:Y:S01]  /*1ee20*/  LDL.LU R28, [R1+0x994] ;  /* 0x00099400011c7983 */ /* 0x000ea20000300800 */
[----:B---3--:R-:W-:-:S03]  /*1ee30*/  IMAD.MOV.U32 R6, RZ, RZ, R29 ;  /* 0x000000ffff067224 */ /* 0x008fc600078e001d */
[----:B------:R-:W3:Y:S01]  /*1ee40*/  LDL.LU R29, [R1+0x990] ;  /* 0x00099000011d7983 */ /* 0x000ee20000300800 */
[----:B------:R-:W-:Y:S02]  /*1ee50*/  IMAD.MOV.U32 R4, RZ, RZ, R24 ;  /* 0x000000ffff047224 */ /* 0x000fe400078e0018 */
[----:B------:R-:W-:-:S04]  /*1ee60*/  IMAD.WIDE R6, R19, 0x2, R6 ;  /* 0x0000000213067825 */ /* 0x000fc800078e0206 */
[----:B------:R-:W-:-:S04]  /*1ee70*/  IMAD.WIDE R4, R19, 0x2, R4 ;  /* 0x0000000213047825 */ /* 0x000fc800078e0204 */
[----:B0-----:R-:W-:Y:S02]  /*1ee80*/  IMAD.MOV.U32 R8, RZ, RZ, R23 ;  /* 0x000000ffff087224 */ /* 0x001fe400078e0017 */
[----:B-1----:R-:W-:Y:S01]  /*1ee90*/  IMAD.MOV.U32 R9, RZ, RZ, R22 ;  /* 0x000000ffff097224 */ /* 0x002fe200078e0016 */
[----:B------:R2:W-:Y:S03]  /*1eea0*/  STL [R1+0x6c8], R4 ;  /* 0x0006c80401007387 */ /* 0x0005e60000100800 */
[----:B------:R-:W-:-:S04]  /*1eeb0*/  IMAD.WIDE R8, R19, 0x2, R8 ;  /* 0x0000000213087825 */ /* 0x000fc800078e0208 */
[----:B------:R-:W-:Y:S02]  /*1eec0*/  STL [R1+0x584], R5 ;  /* 0x0005840501007387 */ /* 0x000fe40000100800 */
[----:B------:R-:W-:Y:S01]  /*1eed0*/  STL [R1+0x81c], R6 ;  /* 0x00081c0601007387 */ /* 0x000fe20000100800 */
[----:B------:R-:W-:Y:S01]  /*1eee0*/  STL [R1+0x6cc], R7 ;  /* 0x0006cc0701007387 */ /* 0x000fe20000100800 */
[----:B------:R-:W4:Y:S02]  /*1eef0*/  LDL.LU R22, [R1+0x834] ;  /* 0x0008340001167983 */ /* 0x000f240000300800 */
[----:B------:R-:W4:Y:S02]  /*1ef00*/  LDL.LU R23, [R1+0x8e4] ;  /* 0x0008e40001177983 */ /* 0x000f240000300800 */
[----:B------:R-:W-:Y:S01]  /*1ef10*/  STL [R1+0x8d8], R8 ;  /* 0x0008d80801007387 */ /* 0x000fe20000100800 */
[----:B------:R3:W-:Y:S01]  /*1ef20*/  STL [R1+0x820], R9 ;  /* 0x0008200901007387 */ /* 0x0007e20000100800 */
[----:B--2---:R-:W-:-:S03]  /*1ef30*/  IMAD.MOV.U32 R4, RZ, RZ, R28 ;  /* 0x000000ffff047224 */ /* 0x004fc600078e001c */
[----:B------:R-:W2:Y:S01]  /*1ef40*/  LDL.LU R28, [R1+0x98c] ;  /* 0x00098c00011c7983 */ /* 0x000ea20000300800 */
[----:B---3--:R-:W-:-:S03]  /*1ef50*/  IMAD.MOV.U32 R9, RZ, RZ, R29 ;  /* 0x000000ffff097224 */ /* 0x008fc600078e001d */
[----:B------:R-:W3:Y:S01]  /*1ef60*/  LDL.LU R29, [R1+0x988] ;  /* 0x00098800011d7983 */ /* 0x000ee20000300800 */
[----:B------:R-:W-:Y:S02]  /*1ef70*/  IMAD.MOV.U32 R5, RZ, RZ, R25 ;  /* 0x000000ffff057224 */ /* 0x000fe400078e0019 */
[----:B------:R-:W-:Y:S02]  /*1ef80*/  IMAD.MOV.U32 R6, RZ, RZ, R27 ;  /* 0x000000ffff067224 */ /* 0x000fe400078e001b */
[----:B------:R-:W-:Y:S02]  /*1ef90*/  IMAD.MOV.U32 R7, RZ, RZ, R26 ;  /* 0x000000ffff077224 */ /* 0x000fe400078e001a */
[----:B------:R-:W-:-:S04]  /*1efa0*/  IMAD.WIDE R4, R19, 0x2, R4 ;  /* 0x0000000213047825 */ /* 0x000fc800078e0204 */
[----:B------:R-:W-:-:S04]  /*1efb0*/  IMAD.WIDE R6, R19, 0x2, R6 ;  /* 0x0000000213067825 */ /* 0x000fc800078e0206 */
[----:B------:R-:W-:Y:S01]  /*1efc0*/  IMAD.MOV.U32 R8, RZ, RZ, R12 ;  /* 0x000000ffff087224 */ /* 0x000fe200078e000c */
[----:B------:R-:W-:Y:S01]  /*1efd0*/  STL [R1+0x6d0], R4 ;  /* 0x0006d00401007387 */ /* 0x000fe20000100800 */
[----:B------:R-:W-:Y:S02]  /*1efe0*/  STL [R1+0x588], R5 ;  /* 0x0005880501007387 */ /* 0x000fe40000100800 */
[----:B------:R-:W-:Y:S02]  /*1eff0*/  STL [R1+0x824], R6 ;  /* 0x0008240601007387 */ /* 0x000fe40000100800 */
[----:B------:R-:W4:Y:S02]  /*1f000*/  LDL.LU R12, [R1+0xdc] ;  /* 0x0000dc00010c7983 */ /* 0x000f240000300800 */
[----:B------:R-:W-:Y:S01]  /*1f010*/  IMAD.WIDE R8, R19, 0x2, R8 ;  /* 0x0000000213087825 */ /* 0x000fe200078e0208 */
[----:B------:R2:W-:Y:S04]  /*1f020*/  STL [R1+0x6d4], R7 ;  /* 0x0006d40701007387 */ /* 0x0005e80000100800 */
[----:B------:R0:W-:Y:S01]  /*1f030*/  STL [R1+0x8dc], R8 ;  /* 0x0008dc0801007387 */ /* 0x0001e20000100800 */
[----:B------:R1:W-:Y:S02]  /*1f040*/  STL [R1+0x828], R9 ;  /* 0x0008280901007387 */ /* 0x0003e40000100800 */
[----:B--2---:R-:W-:-:S02]  /*1f050*/  IMAD.MOV.U32 R7, RZ, RZ, R28 ;  /* 0x000000ffff077224 */ /* 0x004fc400078e001c */
[----:B------:R-:W2:Y:S01]  /*1f060*/  LDL.LU R28, [R1+0x984] ;  /* 0x00098400011c7983 */ /* 0x000ea20000300800 */
[----:B---3--:R-:W-:-:S03]  /*1f070*/  IMAD.MOV.U32 R6, RZ, RZ, R29 ;  /* 0x000000ffff067224 */ /* 0x008fc600078e001d */
[----:B------:R-:W2:Y:S01]  /*1f080*/  LDL.LU R29, [R1+0x980] ;  /* 0x00098000011d7983 */ /* 0x000ea20000300800 */
[----:B------:R-:W-:Y:S02]  /*1f090*/  IMAD.MOV.U32 R4, RZ, RZ, R14 ;  /* 0x000000ffff047224 */ /* 0x000fe400078e000e */
[----:B------:R-:W-:-:S04]  /*1f0a0*/  IMAD.MOV.U32 R5, RZ, RZ, R13 ;  /* 0x000000ffff057224 */ /* 0x000fc800078e000d */
[----:B------:R-:W-:Y:S01]  /*1f0b0*/  IMAD.WIDE R4, R19, 0x2, R4 ;  /* 0x0000000213047825 */ /* 0x000fe200078e0204 */
[----:B----4-:R-:W-:-:S03]  /*1f0c0*/  IADD3 R12, R12, -0x1, RZ ;  /* 0xffffffff0c0c7810 */ /* 0x010fc60007ffe0ff */
[----:B0-----:R-:W-:Y:S02]  /*1f0d0*/  IMAD.MOV.U32 R8, RZ, RZ, R21 ;  /* 0x000000ffff087224 */ /* 0x001fe400078e0015 */
[----:B-1----:R-:W-:Y:S01]  /*1f0e0*/  IMAD.MOV.U32 R9, RZ, RZ, R15 ;  /* 0x000000ffff097224 */ /* 0x002fe200078e000f */
[----:B------:R-:W-:Y:S01]  /*1f0f0*/  ISETP.NE.U32.AND P0, PT, R12, RZ, PT ;  /* 0x000000ff0c00720c */ /* 0x000fe20003f05070 */
[----:B------:R0:W-:Y:S01]  /*1f100*/  STL [R1+0x6d8], R4 ;  /* 0x0006d80401007387 */ /* 0x0001e20000100800 */
[----:B------:R-:W-:-:S04]  /*1f110*/  IMAD.WIDE R6, R19, 0x2, R6 ;  /* 0x0000000213067825 */ /* 0x000fc800078e0206 */
[----:B------:R1:W-:Y:S02]  /*1f120*/  STL [R1+0x58c], R5 ;  /* 0x00058c0501007387 */ /* 0x0003e40000100800 */
[----:B------:R-:W-:Y:S02]  /*1f130*/  IMAD.MOV.U32 R13, RZ, RZ, c[0x0][0x188] ;  /* 0x00006200ff0d7624 */ /* 0x000fe400078e00ff */
[----:B------:R-:W-:-:S04]  /*1f140*/  IMAD.WIDE R8, R19, 0x2, R8 ;  /* 0x0000000213087825 */ /* 0x000fc800078e0208 */
[----:B------:R-:W-:Y:S01]  /*1f150*/  IMAD.SHL.U32 R13, R13, 0x20, RZ ;  /* 0x000000200d0d7824 */ /* 0x000fe200078e00ff */
[----:B------:R-:W-:Y:S01]  /*1f160*/  STL [R1+0x82c], R6 ;  /* 0x00082c0601007387 */ /* 0x000fe20000100800 */
[----:B------:R2:W-:Y:S02]  /*1f170*/  STL [R1+0x6dc], R7 ;  /* 0x0006dc0701007387 */ /* 0x0005e40000100800 */
[----:B0-----:R-:W-:Y:S02]  /*1f180*/  IMAD.MOV.U32 R4, RZ, RZ, R23 ;  /* 0x000000ffff047224 */ /* 0x001fe400078e0017 */
[----:B-1----:R-:W-:Y:S01]  /*1f190*/  IMAD.MOV.U32 R5, RZ, RZ, R22 ;  /* 0x000000ffff057224 */ /* 0x002fe200078e0016 */
[----:B------:R-:W-:Y:S03]  /*1f1a0*/  STL [R1+0x8e0], R8 ;  /* 0x0008e00801007387 */ /* 0x000fe60000100800 */
[----:B------:R-:W-:Y:S01]  /*1f1b0*/  IMAD.WIDE R4, R19, 0x2, R4 ;  /* 0x0000000213047825 */ /* 0x000fe200078e0204 */
[----:B------:R-:W-:Y:S03]  /*1f1c0*/  STL [R1+0x830], R9 ;  /* 0x0008300901007387 */ /* 0x000fe60000100800 */
[----:B------:R-:W-:Y:S01]  /*1f1d0*/  STL [R1+0xdc], R12 ;  /* 0x0000dc0c01007387 */ /* 0x000fe20000100800 */
[----:B------:R-:W-:Y:S01]  /*1f1e0*/  UIADD3 UR4, UR4, -0x20, URZ ;  /* 0xffffffe004047890 */ /* 0x000fe2000fffe03f */
[----:B------:R0:W-:Y:S01]  /*1f1f0*/  STL [R1+0x8e4], R4 ;  /* 0x0008e40401007387 */ /* 0x0001e20000100800 */
[----:B------:R1:W-:Y:S02]  /*1f200*/  STL [R1+0x834], R5 ;  /* 0x0008340501007387 */ /* 0x0003e40000100800 */
[----:B--2---:R-:W-:-:S04]  /*1f210*/  IMAD.WIDE R6, R13, 0x2, R28 ;  /* 0x000000020d067825 */ /* 0x004fc800078e021c */
[----:B0-----:R-:W-:Y:S02]  /*1f220*/  IMAD.MOV.U32 R4, RZ, RZ, R6 ;  /* 0x000000ffff047224 */ /* 0x001fe400078e0006 */
[----:B-1----:R-:W-:Y:S01]  /*1f230*/  IMAD.MOV.U32 R5, RZ, RZ, R7 ;  /* 0x000000ffff057224 */ /* 0x002fe200078e0007 */
[----:B------:R-:W-:Y:S01]  /*1f240*/  @!P0 CALL.REL.NOINC `(.L_x_1) ;  /* 0x0000001000008944 */ /* 0x000fe20003c00000 */
[----:B------:R-:W-:Y:S05]  /*1f250*/  BRA `(.L_x_2) ;  /* 0xfffef33000007947 */ /* 0x000fea000383ffff */
.L_x_1:
[----:B------:R0:W-:Y:S04]  /*1f260*/  STL [R1+0xb48], R20 ;  /* 0x000b481401007387 */ /* 0x0001e80000100800 */
[----:B0-----:R-:W2:Y:S04]  /*1f270*/  LDL.LU R20, [R1+0x124] ;  /* 0x0001240001147983 */ /* 0x001ea80000300800 */
[----:B--2---:R0:W-:Y:S04]  /*1f280*/  STL [R1+0xb4c], R20 ;  /* 0x000b4c1401007387 */ /* 0x0041e80000100800 */
        /* <DEDUP_REMOVED lines=16> */
[----:B-----5:R1:W-:Y:S01]  /*1f390*/  STL [R1+0xb44], R16 ;  /* 0x000b441001007387 */ /* 0x0203e20000100800 */
[----:B------:R-:W-:-:S02]  /*1f3a0*/  IMAD.MOV.U32 R21, RZ, RZ, R17 ;  /* 0x000000ffff157224 */ /* 0x000fc400078e0011 */
[----:B0-----:R-:W-:Y:S01]  /*1f3b0*/  IMAD.MOV.U32 R20, RZ, RZ, R18 ;  /* 0x000000ffff147224 */ /* 0x001fe200078e0012 */
[----:B-1----:R-:W2:Y:S04]  /*1f3c0*/  LDL.LU R16, [R1+0x134] ;  /* 0x0001340001107983 */ /* 0x002ea80000300800 */
        /* <DEDUP_REMOVED lines=17> */
[----:B------:R1:W-:Y:S01]  /*1f4e0*/  STL [R1+0xb40], R10 ;  /* 0x000b400a01007387 */ /* 0x0003e20000100800 */
[----:B0-----:R-:W-:-:S03]  /*1f4f0*/  IMAD.MOV.U32 R16, RZ, RZ, R11 ;  /* 0x000000ffff107224 */ /* 0x001fc600078e000b */
[----:B-1----:R-:W2:Y:S04]  /*1f500*/  LDL.LU R10, [R1+0x144] ;  /* 0x00014400010a7983 */ /* 0x002ea80000300800 */
[----:B------:R-:W2:Y:S04]  /*1f510*/  LDL.LU R3, [R1+0x154] ;  /* 0x0001540001037983 */ /* 0x000ea80000300800 */
[----:B------:R-:W3:Y:S04]  /*1f520*/  LDL.LU R0, [R1+0x164] ;  /* 0x0001640001007983 */ /* 0x000ee80000300800 */
[----:B------:R-:W3:Y:S04]  /*1f530*/  LDL.LU R2, [R1+0x174] ;  /* 0x0001740001027983 */ /* 0x000ee80000300800 */
[----:B------:R-:W4:Y:S04]  /*1f540*/  LDL.LU R4, [R1+0x110] ;  /* 0x0001100001047983 */ /* 0x000f280000300800 */
[----:B------:R-:W4:Y:S04]  /*1f550*/  LDL.LU R5, [R1+0xf0] ;  /* 0x0000f00001057983 */ /* 0x000f280000300800 */
        /* <DEDUP_REMOVED lines=12> */
[----:B------:R-:W2:Y:S01]  /*1f620*/  LDL.LU R14, [R1+0x1dc] ;  /* 0x0001dc00010e7983 */ /* 0x000ea20000300800 */
[----:B------:R-:W-:-:S03]  /*1f630*/  F2FP.PACK_AB R20, R16, R20 ;  /* 0x000000141014723e */ /* 0x000fc600000000ff */
        /* <DEDUP_REMOVED lines=9> */
[----:B0-----:R-:W2:Y:S02]  /*1f6d0*/  LDL.LU R20, [R1+0xb8c] ;  /* 0x000b8c0001147983 */ /* 0x001ea40000300800 */
[----:B--2---:R-:W-:-:S02]  /*1f6e0*/  F2FP.PACK_AB R20, R16, R20 ;  /* 0x000000141014723e */ /* 0x004fc400000000ff */
        /* <DEDUP_REMOVED lines=30> */
[----:B0-----:R-:W2:Y:S01]  /*1f8d0*/  LDL.LU R20, [R1+0xb4c] ;  /* 0x000b4c0001147983 */ /* 0x001ea20000300800 */
[----:B------:R-:W-:Y:S02]  /*1f8e0*/  F2FP.PACK_AB R3, R10, R3 ;  /* 0x000000030a03723e */ /* 0x000fe400000000ff */
[----:B---3--:R-:W-:-:S02]  /*1f8f0*/  F2FP.PACK_AB R0, R0, R2 ;  /* 0x000000020000723e */ /* 0x008fc400000000ff */
[----:B------:R-:W-:Y:S02]  /*1f900*/  F2FP.PACK_AB R2, R6, R7 ;  /* 0x000000070602723e */ /* 0x000fe400000000ff */
[----:B--2---:R-:W-:Y:S02]  /*1f910*/  F2FP.PACK_AB R16, R20, R16 ;  /* 0x000000101410723e */ /* 0x004fe400000000ff */
[----:B------:R-:W2:Y:S04]  /*1f920*/  LDL.LU R20, [R1+0xb48] ;  /* 0x000b480001147983 */ /* 0x000ea80000300800 */
[----:B------:R0:W-:Y:S04]  /*1f930*/  STL [R1+0x4f8], R16 ;  /* 0x0004f81001007387 */ /* 0x0001e80000100800 */
[----:B0-----:R-:W3:Y:S04]  /*1f940*/  LDL.LU R16, [R1+0xb44] ;  /* 0x000b440001107983 */ /* 0x001ee80000300800 */
[----:B------:R-:W3:Y:S04]  /*1f950*/  LDL.LU R10, [R1+0xb40] ;  /* 0x000b4000010a7983 */ /* 0x000ee80000300800 */
[----:B------:R4:W-:Y:S04]  /*1f960*/  STL [R1+0x4f4], R3 ;  /* 0x0004f40301007387 */ /* 0x0009e80000100800 */
[----:B------:R0:W-:Y:S01]  /*1f970*/  STL [R1+0x4f0], R0 ;  /* 0x0004f00001007387 */ /* 0x0001e20000100800 */
[----:B----4-:R-:W-:-:S02]  /*1f980*/  F2FP.PACK_AB R3, R4, R5 ;  /* 0x000000050403723e */ /* 0x010fc400000000ff */
[----:B0-----:R-:W-:-:S03]  /*1f990*/  F2FP.PACK_AB R0, R28, R29 ;  /* 0x0000001d1c00723e */ /* 0x001fc600000000ff */
[----:B------:R0:W-:Y:S04]  /*1f9a0*/  STL [R1+0x14c], R3 ;  /* 0x00014c0301007387 */ /* 0x0001e80000100800 */
[----:B------:R1:W-:Y:S04]  /*1f9b0*/  STL [R1+0x148], R2 ;  /* 0x0001480201007387 */ /* 0x0003e80000100800 */
[----:B------:R4:W-:Y:S01]  /*1f9c0*/  STL [R1+0x144], R0 ;  /* 0x0001440001007387 */ /* 0x0009e20000100800 */
[----:B0-----:R-:W-:Y:S02]  /*1f9d0*/  F2FP.PACK_AB R3, R8, R9 ;  /* 0x000000090803723e */ /* 0x001fe400000000ff */
[----:B-1----:R-:W-:-:S03]  /*1f9e0*/  F2FP.PACK_AB R2, R24, R25 ;  /* 0x000000191802723e */ /* 0x002fc600000000ff */
[----:B------:R0:W-:Y:S01]  /*1f9f0*/  STL [R1+0x140], R3 ;  /* 0x0001400301007387 */ /* 0x0001e20000100800 */
[----:B----4-:R-:W-:-:S03]  /*1fa00*/  F2FP.PACK_AB R0, R26, R27 ;  /* 0x0000001b1a00723e */ /* 0x010fc600000000ff */
[----:B------:R1:W-:Y:S04]  /*1fa10*/  STL [R1+0x15c], R2 ;  /* 0x00015c0201007387 */ /* 0x0003e80000100800 */
[----:B------:R-:W-:Y:S01]  /*1fa20*/  STL [R1+0x158], R0 ;  /* 0x0001580001007387 */ /* 0x000fe20000100800 */
[----:B0-----:R-:W-:Y:S02]  /*1fa30*/  F2FP.PACK_AB R3, R12, R13 ;  /* 0x0000000d0c03723e */ /* 0x001fe400000000ff */
[----:B-1----:R-:W-:-:S03]  /*1fa40*/  F2FP.PACK_AB R2, R14, R15 ;  /* 0x0000000f0e02723e */ /* 0x002fc600000000ff */
[----:B------:R0:W-:Y:S04]  /*1fa50*/  STL [R1+0x154], R3 ;  /* 0x0001540301007387 */ /* 0x0001e80000100800 */
[----:B------:R1:W-:Y:S01]  /*1fa60*/  STL [R1+0x150], R2 ;  /* 0x0001500201007387 */ /* 0x0003e20000100800 */
[----:B0-----:R-:W-:Y:S02]  /*1fa70*/  F2FP.PACK_AB R3, R22, R23 ;  /* 0x000000171603723e */ /* 0x001fe400000000ff */
[----:B-1----:R-:W-:Y:S02]  /*1fa80*/  F2FP.PACK_AB R2, R11, R17 ;  /* 0x000000110b02723e */ /* 0x002fe400000000ff */
[----:B--2---:R-:W-:-:S05]  /*1fa90*/  F2FP.PACK_AB R0, R20, R21 ;  /* 0x000000151400723e */ /* 0x004fca00000000ff */
[----:B------:R0:W-:Y:S04]  /*1faa0*/  STL [R1+0x16c], R0 ;  /* 0x00016c0001007387 */ /* 0x0001e80000100800 */
[----:B------:R1:W-:Y:S01]  /*1fab0*/  STL [R1+0x168], R3 ;  /* 0x0001680301007387 */ /* 0x0003e20000100800 */
[----:B0-----:R-:W-:-:S03]  /*1fac0*/  F2FP.PACK_AB R0, R18, R19 ;  /* 0x000000131200723e */ /* 0x001fc600000000ff */
[----:B-1----:R-:W2:Y:S04]  /*1fad0*/  LDL.LU R3, [R1+0x224] ;  /* 0x0002240001037983 */ /* 0x002ea80000300800 */
        /* <DEDUP_REMOVED lines=35> */
[----:B------:R-:W2:Y:S01]  /*1fd10*/  LDL.LU R0, [R1+0x234] ;  /* 0x0002340001007983 */ /* 0x000ea20000300800 */
[----:B---3--:R-:W-:-:S03]  /*1fd20*/  IMAD.MOV.U32 R3, RZ, RZ, R16 ;  /* 0x000000ffff037224 */ /* 0x008fc600078e0010 */
        /* <DEDUP_REMOVED lines=50> */
[----:B0-----:R-:W-:-:S03]  /*20050*/  IMAD.MOV.U32 R0, RZ, RZ, R10 ;  /* 0x000000ffff007224 */ /* 0x001fc600078e000a */
        /* <DEDUP_REMOVED lines=82> */
[----:B------:R4:W-:Y:S02]  /*20580*/  STL [R1+0xd8], R3 ;  /* 0x0000d80301007387 */ /* 0x0009e40000100800 */
[----:B----4-:R-:W-:Y:S02]  /*20590*/  F2FP.PACK_AB R3, R6, R7 ;  /* 0x000000070603723e */ /* 0x010fe400000000ff */
[----:B--2---:R-:W-:Y:S02]  /*205a0*/  F2FP.PACK_AB R2, R0, R2 ;  /* 0x000000020002723e */ /* 0x004fe400000000ff */
[----:B---3--:R-:W-:-:S03]  /*205b0*/  F2FP.PACK_AB R0, R4, R5 ;  /* 0x000000050400723e */ /* 0x008fc600000000ff */
[----:B------:R0:W-:Y:S04]  /*205c0*/  STL [R1+0xd4], R2 ;  /* 0x0000d40201007387 */ /* 0x0001e80000100800 */
[----:B------:R1:W-:Y:S04]  /*205d0*/  STL [R1+0xd0], R0 ;  /* 0x0000d00001007387 */ /* 0x0003e80000100800 */
[----:B------:R2:W-:Y:S01]  /*205e0*/  STL [R1+0xfc], R3 ;  /* 0x0000fc0301007387 */ /* 0x0005e20000100800 */
[----:B0-----:R-:W-:Y:S02]  /*205f0*/  F2FP.PACK_AB R2, R28, R29 ;  /* 0x0000001d1c02723e */ /* 0x001fe400000000ff */
[----:B-1----:R-:W-:-:S03]  /*20600*/  F2FP.PACK_AB R0, R8, R9 ;  /* 0x000000090800723e */ /* 0x002fc600000000ff */
[----:B------:R0:W-:Y:S01]  /*20610*/  STL [R1+0xf8], R2 ;  /* 0x0000f80201007387 */ /* 0x0001e20000100800 */
[----:B--2---:R-:W-:-:S03]  /*20620*/  F2FP.PACK_AB R3, R24, R25 ;  /* 0x000000191803723e */ /* 0x004fc600000000ff */
        /* <DEDUP_REMOVED lines=10> */
[----:B------:R-:W-:Y:S01]  /*206d0*/  STL [R1+0x100], R2 ;  /* 0x0001000201007387 */ /* 0x000fe20000100800 */
[----:B--2---:R-:W-:-:S03]  /*206e0*/  F2FP.PACK_AB R3, R10, R11 ;  /* 0x0000000b0a03723e */ /* 0x004fc600000000ff */
[----:B------:R-:W-:Y:S04]  /*206f0*/  STL [R1+0x11c], R0 ;  /* 0x00011c0001007387 */ /* 0x000fe80000100800 */
[----:B------:R0:W-:Y:S04]  /*20700*/  STL [R1+0x118], R3 ;  /* 0x0001180301007387 */ /* 0x0001e80000100800 */
[----:B0-----:R-:W2:Y:S01]  /*20710*/  LDL.LU R3, [R1+0x2c0] ;  /* 0x0002c00001037983 */ /* 0x001ea20000300800 */
[----:B------:R-:W-:Y:S02]  /*20720*/  F2FP.PACK_AB R2, R16, R17 ;  /* 0x000000111002723e */ /* 0x000fe400000000ff */
[----:B------:R-:W-:-:S03]  /*20730*/  F2FP.PACK_AB R0, R18, R19 ;  /* 0x000000131200723e */ /* 0x000fc600000000ff */
        /* <DEDUP_REMOVED lines=14> */
[----:B------:R-:W3:Y:S04]  /*20820*/  LDL.LU R0, [R1+0x2d0] ;  /* 0x0002d00001007983 */ /* 0x000ee80000300800 */
[----:B---3--:R0:W-:Y:S04]  /*20830*/  STL [R1+0xa80], R0 ;  /* 0x000a800001007387 */ /* 0x0081e80000100800 */
[----:B0-----:R-:W3:Y:S04]  /*20840*/  LDL.LU R0, [R1+0x2b0] ;  /* 0x0002b00001007983 */ /* 0x001ee80000300800 */
        /* <DEDUP_REMOVED lines=11> */
[----:B0-----:R-:W2:Y:S04]  /*20900*/  LDL.LU R0, [R1+0x274] ;  /* 0x0002740001007983 */ /* 0x001ea80000300800 */
[----:B------:R-:W3:Y:S04]  /*20910*/  LDL.LU R2, [R1+0x2e0] ;  /* 0x0002e00001027983 */ /* 0x000ee80000300800 */
[----:B------:R-:W4:Y:S04]  /*20920*/  LDL.LU R4, [R1+0x2fc] ;  /* 0x0002fc0001047983 */ /* 0x000f280000300800 */
        /* <DEDUP_REMOVED lines=25> */
[----:B--2---:R-:W-:-:S03]  /*20ac0*/  F2FP.PACK_AB R3, R0, R3 ;  /* 0x000000030003723e */ /* 0x004fc600000000ff */
        /* <DEDUP_REMOVED lines=24> */
[----:B------:R-:W2:Y:S01]  /*20c50*/  LDL.LU R0, [R1+0xa80] ;  /* 0x000a800001007983 */ /* 0x000ea20000300800 */
[----:B----4-:R-:W-:Y:S02]  /*20c60*/  F2FP.PACK_AB R27, R4, R27 ;  /* 0x0000001b041b723e */ /* 0x010fe400000000ff */
[----:B---3--:R-:W-:Y:S01]  /*20c70*/  F2FP.PACK_AB R26, R5, R26 ;  /* 0x0000001a051a723e */ /* 0x008fe200000000ff */
[----:B------:R-:W-:Y:S01]  /*20c80*/  STL [R1+0x134], R3 ;  /* 0x0001340301007387 */ /* 0x000fe20000100800 */
[----:B------:R-:W-:Y:S02]  /*20c90*/  F2FP.PACK_AB R25, R6, R25 ;  /* 0x000000190619723e */ /* 0x000fe400000000ff */
[----:B------:R-:W-:Y:S01]  /*20ca0*/  F2FP.PACK_AB R24, R7, R24 ;  /* 0x000000180718723e */ /* 0x000fe200000000ff */
[----:B------:R-:W-:Y:S01]  /*20cb0*/  STL [R1+0x980], R27 ;  /* 0x0009801b01007387 */ /* 0x000fe20000100800 */
[----:B------:R-:W-:Y:S02]  /*20cc0*/  F2FP.PACK_AB R23, R28, R23 ;  /* 0x000000171c17723e */ /* 0x000fe400000000ff */
[----:B------:R-:W-:-:S02]  /*20cd0*/  F2FP.PACK_AB R22, R29, R22 ;  /* 0x000000161d16723e */ /* 0x000fc400000000ff */
[----:B------:R-:W-:Y:S02]  /*20ce0*/  F2FP.PACK_AB R21, R8, R21 ;  /* 0x000000150815723e */ /* 0x000fe400000000ff */
[----:B------:R-:W-:Y:S02]  /*20cf0*/  F2FP.PACK_AB R20, R9, R20 ;  /* 0x000000140914723e */ /* 0x000fe400000000ff */
[----:B------:R-:W-:Y:S02]  /*20d00*/  F2FP.PACK_AB R19, R12, R19 ;  /* 0x000000130c13723e */ /* 0x000fe400000000ff */
[----:B------:R-:W-:Y:S02]  /*20d10*/  F2FP.PACK_AB R18, R13, R18 ;  /* 0x000000120d12723e */ /* 0x000fe400000000ff */
[----:B------:R-:W-:Y:S02]  /*20d20*/  F2FP.PACK_AB R17, R14, R17 ;  /* 0x000000110e11723e */ /* 0x000fe400000000ff */
[----:B------:R-:W-:-:S02]  /*20d30*/  F2FP.PACK_AB R16, R15, R16 ;  /* 0x000000100f10723e */ /* 0x000fc400000000ff */
[----:B--2---:R-:W-:-:S05]  /*20d40*/  F2FP.PACK_AB R0, R0, R2 ;  /* 0x000000020000723e */ /* 0x004fca00000000ff */
[----:B------:R-:W-:Y:S04]  /*20d50*/  STL [R1+0x130], R0 ;  /* 0x0001300001007387 */ /* 0x000fe80000100800 */
        /* <DEDUP_REMOVED lines=11> */
[----:B------:R-:W2:Y:S04]  /*20e10*/  LDL.LU R14, [R1+0x320] ;  /* 0x00032000010e7983 */ /* 0x000ea80000300800 */
[----:B------:R-:W3:Y:S04]  /*20e20*/  LDL.LU R13, [R1+0x340] ;  /* 0x00034000010d7983 */ /* 0x000ee80000300800 */
[----:B---3--:R0:W-:Y:S04]  /*20e30*/  STL [R1+0xa7c], R13 ;  /* 0x000a7c0d01007387 */ /* 0x0081e80000100800 */
[----:B0-----:R-:W2:Y:S04]  /*20e40*/  LDL.LU R13, [R1+0x310] ;  /* 0x00031000010d7983 */ /* 0x001ea80000300800 */
[----:B------:R-:W3:Y:S01]  /*20e50*/  LDL.LU R12, [R1+0x360] ;  /* 0x00036000010c7983 */ /* 0x000ee20000300800 */
[----:B------:R-:W-:-:S03]  /*20e60*/  F2FP.PACK_AB R15, R10, R11 ;  /* 0x0000000b0a0f723e */ /* 0x000fc600000000ff */
[----:B---3--:R0:W-:Y:S04]  /*20e70*/  STL [R1+0xa78], R12 ;  /* 0x000a780c01007387 */ /* 0x0081e80000100800 */
[----:B0-----:R-:W3:Y:S04]  /*20e80*/  LDL.LU R12, [R1+0x330] ;  /* 0x00033000010c7983 */ /* 0x001ee80000300800 */
[----:B------:R-:W4:Y:S04]  /*20e90*/  LDL.LU R11, [R1+0x38c] ;  /* 0x00038c00010b7983 */ /* 0x000f280000300800 */
[----:B----4-:R0:W-:Y:S04]  /*20ea0*/  STL [R1+0xa74], R11 ;  /* 0x000a740b01007387 */ /* 0x0101e80000100800 */
[----:B0-----:R-:W4:Y:S04]  /*20eb0*/  LDL.LU R11, [R1+0x350] ;  /* 0x00035000010b7983 */ /* 0x001f280000300800 */
[----:B------:R-:W2:Y:S04]  /*20ec0*/  LDL.LU R10, [R1+0x3ac] ;  /* 0x0003ac00010a7983 */ /* 0x000ea80000300800 */
[----:B--2---:R0:W-:Y:S04]  /*20ed0*/  STL [R1+0xa70], R10 ;  /* 0x000a700a01007387 */ /* 0x0041e80000100800 */
[----:B0-----:R-:W2:Y:S04]  /*20ee0*/  LDL.LU R10, [R1+0x37c] ;  /* 0x00037c00010a7983 */ /* 0x001ea80000300800 */
[----:B------:R-:W2:Y:S01]  /*20ef0*/  LDL.LU R9, [R1+0x3cc] ;  /* 0x0003cc0001097983 */ /* 0x000ea20000300800 */
[----:B------:R-:W-:-:S03]  /*20f00*/  F2FP.PACK_AB R14, R13, R14 ;  /* 0x0000000e0d0e723e */ /* 0x000fc600000000ff */
[----:B--2---:R0:W-:Y:S04]  /*20f10*/  STL [R1+0xa6c], R9 ;  /* 0x000a6c0901007387 */ /* 0x0041e80000100800 */
[----:B0-----:R-:W2:Y:S04]  /*20f20*/  LDL.LU R9, [R1+0x39c] ;  /* 0x00039c0001097983 */ /* 0x001ea80000300800 */
        /* <DEDUP_REMOVED lines=23> */
[----:B0-----:R-:W2:Y:S04]  /*210a0*/  LDL.LU R15, [R1+0x3b8] ;  /* 0x0003b800010f7983 */ /* 0x001ea80000300800 */
[----:B------:R-:W3:Y:S04]  /*210b0*/  LDL.LU R13, [R1+0xa7c] ;  /* 0x000a7c00010d7983 */ /* 0x000ee80000300800 */
[----:B------:R0:W-:Y:S04]  /*210c0*/  STL [R1+0x9b4], R14 ;  /* 0x0009b40e01007387 */ /* 0x0001e80000100800 */
[----:B0-----:R-:W2:Y:S01]  /*210d0*/  LDL.LU R14, [R1+0x398] ;  /* 0x00039800010e7983 */ /* 0x001ea20000300800 */
[----:B---3--:R-:W-:-:S03]  /*210e0*/  F2FP.PACK_AB R13, R12, R13 ;  /* 0x0000000d0c0d723e */ /* 0x008fc600000000ff */
[----:B------:R-:W4:Y:S04]  /*210f0*/  LDL.LU R12, [R1+0xa78] ;  /* 0x000a7800010c7983 */ /* 0x000f280000300800 */
[----:B------:R0:W-:Y:S04]  /*21100*/  STL [R1+0x9b8], R13 ;  /* 0x0009b80d01007387 */ /* 0x0001e80000100800 */
[----:B0-----:R-:W3:Y:S01]  /*21110*/  LDL.LU R13, [R1+0x378] ;  /* 0x00037800010d7983 */ /* 0x001ee20000300800 */
[----:B----4-:R-:W-:-:S03]  /*21120*/  F2FP.PACK_AB R12, R11, R12 ;  /* 0x0000000c0b0c723e */ /* 0x010fc600000000ff */
[----:B------:R-:W4:Y:S04]  /*21130*/  LDL.LU R11, [R1+0xa74] ;  /* 0x000a7400010b7983 */ /* 0x000f280000300800 */
[----:B------:R0:W-:Y:S04]  /*21140*/  STL [R1+0x9bc], R12 ;  /* 0x0009bc0c01007387 */ /* 0x0001e80000100800 */
[----:B0-----:R-:W2:Y:S01]  /*21150*/  LDL.LU R12, [R1+0x3dc] ;  /* 0x0003dc00010c7983 */ /* 0x001ea20000300800 */
[----:B----4-:R-:W-:-:S03]  /*21160*/  F2FP.PACK_AB R11, R10, R11 ;  /* 0x0000000b0a0b723e */ /* 0x010fc600000000ff */
[----:B------:R-:W2:Y:S04]  /*21170*/  LDL.LU R10, [R1+0xa70] ;  /* 0x000a7000010a7983 */ /* 0x000ea80000300800 */
[----:B------:R0:W-:Y:S04]  /*21180*/  STL [R1+0x9c0], R11 ;  /* 0x0009c00b01007387 */ /* 0x0001e80000100800 */
[----:B0-----:R-:W4:Y:S01]  /*21190*/  LDL.LU R11, [R1+0x3bc] ;  /* 0x0003bc00010b7983 */ /* 0x001f220000300800 */
[----:B--2---:R-:W-:-:S03]  /*211a0*/  F2FP.PACK_AB R10, R9, R10 ;  /* 0x0000000a090a723e */ /* 0x004fc600000000ff */
[----:B------:R-:W4:Y:S01]  /*211b0*/  LDL.LU R9, [R1+0xa6c] ;  /* 0x000a6c0001097983 */ /* 0x000f220000300800 */
[----:B------:R-:W-:Y:S02]  /*211c0*/  F2FP.PACK_AB R8, R12, R8 ;  /* 0x000000080c08723e */ /* 0x000fe400000000ff */
[----:B---3--:R-:W-:Y:S01]  /*211d0*/  F2FP.PACK_AB R7, R13, R7 ;  /* 0x000000070d07723e */ /* 0x008fe200000000ff */
[----:B------:R-:W-:Y:S01]  /*211e0*/  STL [R1+0x9c4], R10 ;  /* 0x0009c40a01007387 */ /* 0x000fe20000100800 */
[----:B------:R-:W-:Y:S02]  /*211f0*/  F2FP.PACK_AB R6, R14, R6 ;  /* 0x000000060e06723e */ /* 0x000fe400000000ff */
[----:B------:R-:W-:Y:S02]  /*21200*/  F2FP.PACK_AB R5, R15, R5 ;  /* 0x000000050f05723e */ /* 0x000fe400000000ff */
[----:B------:R-:W-:Y:S02]  /*21210*/  F2FP.PACK_AB R4, R16, R4 ;  /* 0x000000041004723e */ /* 0x000fe400000000ff */
[----:B------:R-:W-:-:S02]  /*21220*/  F2FP.PACK_AB R3, R27, R3 ;  /* 0x000000031b03723e */ /* 0x000fc400000000ff */
[----:B----4-:R-:W-:-:S05]  /*21230*/  F2FP.PACK_AB R9, R11, R9 ;  /* 0x000000090b09723e */ /* 0x010fca00000000ff */
[----:B------:R-:W-:Y:S04]  /*21240*/  STL [R1+0x9c8], R9 ;  /* 0x0009c80901007387 */ /* 0x000fe80000100800 */
[----:B------:R-:W-:Y:S04]  /*21250*/  STL [R1+0x9cc], R8 ;  /* 0x0009cc0801007387 */ /* 0x000fe80000100800 */
[----:B------:R-:W-:Y:S04]  /*21260*/  STL [R1+0x9d0], R7 ;  /* 0x0009d00701007387 */ /* 0x000fe80000100800 */
[----:B------:R-:W-:Y:S04]  /*21270*/  STL [R1+0x9d4], R6 ;  /* 0x0009d40601007387 */ /* 0x000fe80000100800 */
[----:B------:R0:W-:Y:S04]  /*21280*/  STL [R1+0x9d8], R5 ;  /* 0x0009d80501007387 */ /* 0x0001e80000100800 */
[----:B------:R1:W-:Y:S01]  /*21290*/  STL [R1+0x9dc], R4 ;  /* 0x0009dc0401007387 */ /* 0x0003e20000100800 */
[----:B0-----:R-:W-:-:S02]  /*212a0*/  F2FP.PACK_AB R5, R17, R18 ;  /* 0x000000121105723e */ /* 0x001fc400000000ff */
[----:B-1----:R-:W-:-:S03]  /*212b0*/  F2FP.PACK_AB R4, R19, R20 ;  /* 0x000000141304723e */ /* 0x002fc600000000ff */
[----:B------:R0:W-:Y:S01]  /*212c0*/  STL [R1+0xc], R5 ;  /* 0x00000c0501007387 */ /* 0x0001e20000100800 */
[----:B------:R-:W-:-:S03]  /*212d0*/  F2FP.PACK_AB R6, R21, R22 ;  /* 0x000000161506723e */ /* 0x000fc600000000ff */
[----:B------:R1:W-:Y:S01]  /*212e0*/  STL [R1+0x8], R4 ;  /* 0x0000080401007387 */ /* 0x0003e20000100800 */
[----:B0-----:R-:W-:-:S03]  /*212f0*/  F2FP.PACK_AB R5, R23, R24 ;  /* 0x000000181705723e */ /* 0x001fc600000000ff */
[----:B------:R-:W-:Y:S01]  /*21300*/  STL [R1+0x4], R6 ;  /* 0x0000040601007387 */ /* 0x000fe20000100800 */
[----:B-1----:R-:W-:-:S03]  /*21310*/  F2FP.PACK_AB R4, R25, R26 ;  /* 0x0000001a1904723e */ /* 0x002fc600000000ff */
[----:B------:R-:W-:Y:S04]  /*21320*/  STL [R1], R5 ;  /* 0x0000000501007387 */ /* 0x000fe80000100800 */
[----:B------:R0:W-:Y:S04]  /*21330*/  STL [R1+0x1c], R4 ;  /* 0x00001c0401007387 */ /* 0x0001e80000100800 */
[----:B------:R-:W-:Y:S04]  /*21340*/  STL [R1+0x18], R3 ;  /* 0x0000180301007387 */ /* 0x000fe80000100800 */
[----:B0-----:R-:W2:Y:S01]  /*21350*/  LDL.LU R4, [R1+0x4ac] ;  /* 0x0004ac0001047983 */ /* 0x001ea20000300800 */
[----:B------:R-:W-:-:S02]  /*21360*/  F2FP.PACK_AB R2, R0, R2 ;  /* 0x000000020002723e */ /* 0x000fc400000000ff */
        /* <DEDUP_REMOVED lines=171> */
[----:B----4-:R-:W-:-:S03]  /*21e20*/  F2FP.PACK_AB R8, R7, R8 ;  /* 0x000000080708723e */ /* 0x010fc600000000ff */
[----:B------:R0:W-:Y:S01]  /*21e30*/  STL [R1+0x68], R4 ;  /* 0x0000680401007387 */ /* 0x0001e20000100800 */
[----:B---3--:R-:W-:Y:S02]  /*21e40*/  F2FP.PACK_AB R10, R9, R10 ;  /* 0x0000000a090a723e */ /* 0x008fe400000000ff */
[----:B------:R-:W-:Y:S01]  /*21e50*/  F2FP.PACK_AB R12, R11, R12 ;  /* 0x0000000c0b0c723e */ /* 0x000fe200000000ff */
[----:B0-----:R0:W5:Y:S01]  /*21e60*/  LDL.LU R4, [R1+0x9dc] ;  /* 0x0009dc0001047983 */ /* 0x0011620000300800 */
[----:B------:R-:W-:Y:S02]  /*21e70*/  F2FP.PACK_AB R14, R13, R14 ;  /* 0x0000000e0d0e723e */ /* 0x000fe400000000ff */
[----:B------:R-:W-:Y:S02]  /*21e80*/  F2FP.PACK_AB R16, R15, R16 ;  /* 0x000000100f10723e */ /* 0x000fe400000000ff */
        /* <DEDUP_REMOVED lines=8> */
[----:B--2---:R-:W-:Y:S02]  /*21f10*/  F2FP.PACK_AB R6, R5, R6 ;  /* 0x000000060506723e */ /* 0x004fe400000000ff */
[----:B------:R0:W5:Y:S04]  /*21f20*/  LDL.LU R5, [R1+0x9d8] ;  /* 0x0009d80001057983 */ /* 0x0001680000300800 */
[----:B------:R1:W-:Y:S04]  /*21f30*/  STL [R1+0x64], R6 ;  /* 0x0000640601007387 */ /* 0x0003e80000100800 */
[----:B-1----:R0:W5:Y:S04]  /*21f40*/  LDL.LU R6, [R1+0x9d4] ;  /* 0x0009d40001067983 */ /* 0x0021680000300800 */
        /* <DEDUP_REMOVED lines=32> */
[----:B------:R0:W-:Y:S04]  /*22150*/  STL [R1+0x90], R0 ;  /* 0x0000900001007387 */ /* 0x0001e80000100800 */
[----:B------:R0:W-:Y:S02]  /*22160*/  STL [R1+0x94], R2 ;  /* 0x0000940201007387 */ /* 0x0001e40000100800 */
.L_x_0:
[----:B-----5:R-:W-:Y:S04]  /*22170*/  STL.64 [R1+0xb18], R6 ;  /* 0x000b180601007387 */ /* 0x020fe80000100a00 */
[----:B------:R-:W-:Y:S04]  /*22180*/  STL.64 [R1+0xb10], R4 ;  /* 0x000b100401007387 */ /* 0x000fe80000100a00 */
[----:B------:R-:W-:Y:S04]  /*22190*/  STL.64 [R1+0xb08], R10 ;  /* 0x000b080a01007387 */ /* 0x000fe80000100a00 */
[----:B------:R-:W-:Y:S04]  /*221a0*/  STL.64 [R1+0xb00], R8 ;  /* 0x000b000801007387 */ /* 0x000fe80000100a00 */
[----:B------:R-:W-:Y:S04]  /*221b0*/  STL.64 [R1+0xaf8], R14 ;  /* 0x000af80e01007387 */ /* 0x000fe80000100a00 */
[----:B------:R-:W-:Y:S04]  /*221c0*/  STL.64 [R1+0xaf0], R12 ;  /* 0x000af00c01007387 */ /* 0x000fe80000100a00 */
[----:B------:R-:W-:Y:S04]  /*221d0*/  STL.64 [R1+0xae8], R18 ;  /* 0x000ae81201007387 */ /* 0x000fe80000100a00 */
[----:B------:R2:W-:Y:S04]  /*221e0*/  STL.64 [R1+0xae0], R16 ;  /* 0x000ae01001007387 */ /* 0x0005e80000100a00 */
[----:B--2---:R-:W2:Y:S04]  /*221f0*/  LDL.LU R16, [R1+0x20] ;  /* 0x0000200001107983 */ /* 0x004ea80000300800 */
[----:B------:R-:W2:Y:S04]  /*22200*/  LDL.LU R17, [R1+0x24] ;  /* 0x0000240001117983 */ /* 0x000ea80000300800 */
[----:B------:R-:W3:Y:S04]  /*22210*/  LDL.LU R18, [R1+0x28] ;  /* 0x0000280001127983 */ /* 0x000ee80000300800 */
[----:B------:R-:W3:Y:S04]  /*22220*/  LDL.LU R19, [R1+0x2c] ;  /* 0x00002c0001137983 */ /* 0x000ee80000300800 */
[----:B-1----:R-:W1:Y:S04]  /*22230*/  S2R R29, SR_TID.X ;  /* 0x00000000001d7919 */ /* 0x002e680000002100 */
[----:B------:R-:W-:Y:S06]  /*22240*/  BAR.SYNC.DEFER_BLOCKING 0x0 ;  /* 0x0000000000007b1d */ /* 0x000fec0000010000 */
[----:B---3--:R-:W-:Y:S04]  /*22250*/  STL.64 [R1+0xb28], R18 ;  /* 0x000b281201007387 */ /* 0x008fe80000100a00 */
[----:B--2---:R2:W-:Y:S04]  /*22260*/  STL.64 [R1+0xb20], R16 ;  /* 0x000b201001007387 */ /* 0x0045e80000100a00 */
[----:B------:R-:W3:Y:S04]  /*22270*/  LDL.LU R12, [R1+0x30] ;  /* 0x00003000010c7983 */ /* 0x000ee80000300800 */
[----:B------:R-:W3:Y:S04]  /*22280*/  LDL.LU R13, [R1+0x34] ;  /* 0x00003400010d7983 */ /* 0x000ee80000300800 */
[----:B------:R-:W4:Y:S04]  /*22290*/  LDL.LU R14, [R1+0x38] ;  /* 0x00003800010e7983 */ /* 0x000f280000300800 */
[----:B------:R-:W4:Y:S04]  /*222a0*/  LDL.LU R15, [R1+0x3c] ;  /* 0x00003c00010f7983 */ /* 0x000f280000300800 */
[----:B----4-:R-:W-:Y:S04]  /*222b0*/  STL.64 [R1+0xb38], R14 ;  /* 0x000b380e01007387 */ /* 0x010fe80000100a00 */
[----:B---3--:R3:W-:Y:S04]  /*222c0*/  STL.64 [R1+0xb30], R12 ;  /* 0x000b300c01007387 */ /* 0x0087e80000100a00 */
[----:B------:R-:W4:Y:S04]  /*222d0*/  LDL.LU R4, [R1+0x50] ;  /* 0x0000500001047983 */ /* 0x000f280000300800 */
[----:B------:R-:W4:Y:S04]  /*222e0*/  LDL.LU R5, [R1+0x54] ;  /* 0x0000540001057983 */ /* 0x000f280000300800 */
[----:B------:R-:W2:Y:S04]  /*222f0*/  LDL.LU R6, [R1+0x58] ;  /* 0x0000580001067983 */ /* 0x000ea80000300800 */
[----:B------:R-:W2:Y:S04]  /*22300*/  LDL.LU R7, [R1+0x5c] ;  /* 0x00005c0001077983 */ /* 0x000ea80000300800 */
[----:B--2---:R-:W-:Y:S04]  /*22310*/  STL.64 [R1+0xb48], R6 ;  /* 0x000b480601007387 */ /* 0x004fe80000100a00 */
[----:B----4-:R-:W-:Y:S04]  /*22320*/  STL.64 [R1+0xb40], R4 ;  /* 0x000b400401007387 */ /* 0x010fe80000100a00 */
[----:B------:R-:W2:Y:S04]  /*22330*/  LDL.LU R16, [R1+0x60] ;  /* 0x0000600001107983 */ /* 0x000ea80000300800 */
[----:B------:R-:W2:Y:S04]  /*22340*/  LDL.LU R17, [R1+0x64] ;  /* 0x0000640001117983 */ /* 0x000ea80000300800 */
[----:B------:R-:W4:Y:S04]  /*22350*/  LDL.LU R18, [R1+0x68] ;  /* 0x0000680001127983 */ /* 0x000f280000300800 */
[----:B------:R-:W4:Y:S04]  /*22360*/  LDL.LU R19, [R1+0x6c] ;  /* 0x00006c0001137983 */ /* 0x000f280000300800 */
[----:B0-----:R-:W2:Y:S04]  /*22370*/  LDL.LU R3, [R1+0x4] ;  /* 0x0000040001037983 */ /* 0x001ea80000300800 */
[----:B------:R-:W3:Y:S04]  /*22380*/  LDL.LU R2, [R1+0x8] ;  /* 0x0000080001027983 */ /* 0x000ee80000300800 */
[----:B------:R-:W3:Y:S04]  /*22390*/  LDL.LU R0, [R1+0xc] ;  /* 0x00000c0001007983 */ /* 0x000ee80000300800 */
[----:B----4-:R-:W-:Y:S04]  /*223a0*/  STL.64 [R1+0xb58], R18 ;  /* 0x000b581201007387 */ /* 0x010fe80000100a00 */
[----:B--2---:R0:W-:Y:S04]  /*223b0*/  STL.64 [R1+0xb50], R16 ;  /* 0x000b501001007387 */ /* 0x0041e80000100a00 */
[----:B---3--:R-:W2:Y:S04]  /*223c0*/  LDL.LU R12, [R1+0x70] ;  /* 0x00007000010c7983 */ /* 0x008ea80000300800 */
[----:B------:R-:W2:Y:S04]  /*223d0*/  LDL.LU R13, [R1+0x74] ;  /* 0x00007400010d7983 */ /* 0x000ea80000300800 */
[----:B------:R-:W2:Y:S04]  /*223e0*/  LDL.LU R14, [R1+0x78] ;  /* 0x00007800010e7983 */ /* 0x000ea80000300800 */
[----:B------:R-:W2:Y:S04]  /*223f0*/  LDL.LU R15, [R1+0x7c] ;  /* 0x00007c00010f7983 */ /* 0x000ea80000300800 */
[----:B0-----:R-:W3:Y:S04]  /*22400*/  LDL.LU R16, [R1+0x90] ;  /* 0x0000900001107983 */ /* 0x001ee80000300800 */
[----:B------:R-:W3:Y:S04]  /*22410*/  LDL.LU R17, [R1+0x94] ;  /* 0x0000940001117983 */ /* 0x000ee80000300800 */
[----:B------:R-:W3:Y:S04]  /*22420*/  LDL.LU R18, [R1+0x98] ;  /* 0x0000980001127983 */ /* 0x000ee80000300800 */
[----:B------:R-:W3:Y:S04]  /*22430*/  LDL.LU R19, [R1+0x9c] ;  /* 0x00009c0001137983 */ /* 0x000ee80000300800 */
[----:B------:R-:W4:Y:S04]  /*22440*/  LDL.LU R4, [R1+0x80] ;  /* 0x0000800001047983 */ /* 0x000f280000300800 */
[----:B------:R-:W4:Y:S04]  /*22450*/  LDL.LU R5, [R1+0x84] ;  /* 0x0000840001057983 */ /* 0x000f280000300800 */
[----:B------:R-:W4:Y:S04]  /*22460*/  LDL.LU R6, [R1+0x88] ;  /* 0x0000880001067983 */ /* 0x000f280000300800 */
[----:B------:R-:W4:Y:S04]  /*22470*/  LDL.LU R7, [R1+0x8c] ;  /* 0x00008c0001077983 */ /* 0x000f280000300800 */
[----:B------:R-:W2:Y:S04]  /*22480*/  LDL.LU R8, [R1+0x40] ;  /* 0x0000400001087983 */ /* 0x000ea80000300800 */
[----:B------:R-:W2:Y:S04]  /*22490*/  LDL.LU R9, [R1+0x44] ;  /* 0x0000440001097983 */ /* 0x000ea80000300800 */
[----:B------:R-:W2:Y:S04]  /*224a0*/  LDL.LU R10, [R1+0x48] ;  /* 0x00004800010a7983 */ /* 0x000ea80000300800 */
[----:B------:R-:W2:Y:S04]  /*224b0*/  LDL.LU R11, [R1+0x4c] ;  /* 0x00004c00010b7983 */ /* 0x000ea80000300800 */
[----:B------:R-:W-:Y:S04]  /*224c0*/  STL.64 [R1+0xad8], R22 ;  /* 0x000ad81601007387 */ /* 0x000fe80000100a00 */
[----:B------:R0:W-:Y:S04]  /*224d0*/  STL.64 [R1+0xad0], R20 ;  /* 0x000ad01401007387 */ /* 0x0001e80000100a00 */
[----:B0-----:R-:W2:Y:S04]  /*224e0*/  LDL.LU R20, [R1+0x10] ;  /* 0x0000100001147983 */ /* 0x001ea80000300800 */
[----:B------:R-:W2:Y:S04]  /*224f0*/  LDL.LU R21, [R1+0x14] ;  /* 0x0000140001157983 */ /* 0x000ea80000300800 */
[----:B------:R-:W2:Y:S04]  /*22500*/  LDL.LU R22, [R1+0x18] ;  /* 0x0000180001167983 */ /* 0x000ea80000300800 */
[----:B------:R-:W2:Y:S04]  /*22510*/  LDL.LU R23, [R1+0x1c] ;  /* 0x00001c0001177983 */ /* 0x000ea80000300800 */
[----:B------:R0:W-:Y:S04]  /*22520*/  STL.64 [R1+0xac8], R26 ;  /* 0x000ac81a01007387 */ /* 0x0001e80000100a00 */
[----:B------:R1:W-:Y:S01]  /*22530*/  STL.64 [R1+0xac0], R24 ;  /* 0x000ac01801007387 */ /* 0x0003e20000100a00 */
[----:B0-----:R-:W-:-:S03]  /*22540*/  IMAD.MOV.U32 R26, RZ, RZ, R2 ;  /* 0x000000ffff1a7224 */ /* 0x001fc600078e0002 */
[----:B------:R-:W0:Y:S01]  /*22550*/  S2R R2, SR_TID.X ;  /* 0x0000000000027919 */ /* 0x000e220000002100 */
[----:B------:R-:W-:Y:S02]  /*22560*/  IMAD.MOV.U32 R27, RZ, RZ, R0 ;  /* 0x000000ffff1b7224 */ /* 0x000fe400078e0000 */
[----:B-1----:R-:W-:Y:S01]  /*22570*/  IMAD.MOV.U32 R25, RZ, RZ, R3 ;  /* 0x000000ffff197224 */ /* 0x002fe200078e0003 */
[----:B------:R-:W2:Y:S01]  /*22580*/  LDL.LU R24, [R1] ;  /* 0x0000000001187983 */ /* 0x000ea20000300800 */
[C---:B------:R-:W-:Y:S02]  /*22590*/  IMAD.SHL.U32 R3, R29.reuse, 0x400, RZ ;  /* 0x000004001d037824 */ /* 0x040fe400078e00ff */
[----:B------:R-:W-:-:S03]  /*225a0*/  IMAD.SHL.U32 R0, R29, 0x20, RZ ;  /* 0x000000201d007824 */ /* 0x000fc600078e00ff */
[----:B------:R-:W-:Y:S02]  /*225b0*/  LOP3.LUT R3, R3, 0x6000, RZ, 0xc0, !PT ;  /* 0x0000600003037812 */ /* 0x000fe400078ec0ff */
[----:B------:R-:W-:Y:S02]  /*225c0*/  LOP3.LUT R0, R0, 0x60, RZ, 0xc0, !PT ;  /* 0x0000006000007812 */ /* 0x000fe400078ec0ff */
[----:B0-----:R-:W-:Y:S01]  /*225d0*/  LOP3.LUT R28, R2, 0x60, RZ, 0xc0, !PT ;  /* 0x00000060021c7812 */ /* 0x001fe200078ec0ff */
[----:B------:R-:W-:-:S04]  /*225e0*/  IMAD.SHL.U32 R2, R29, 0x4, RZ ;  /* 0x000000041d027824 */ /* 0x000fc800078e00ff */
[----:B------:R-:W-:Y:S01]  /*225f0*/  IMAD R3, R28, 0x40, R3 ;  /* 0x000000401c037824 */ /* 0x000fe200078e0203 */
[----:B------:R-:W-:Y:S01]  /*22600*/  LOP3.LUT R0, R0, 0x70, R2, 0x78, !PT ;  /* 0x0000007000007812 */ /* 0x000fe200078e7802 */
[C---:B------:R-:W-:Y:S02]  /*22610*/  IMAD.SHL.U32 R28, R29.reuse, 0x10, RZ ;  /* 0x000000101d1c7824 */ /* 0x040fe400078e00ff */
[----:B------:R-:W-:Y:S02]  /*22620*/  IMAD.SHL.U32 R2, R29, 0x1000, RZ ;  /* 0x000010001d027824 */ /* 0x000fe400078e00ff */
[----:B------:R-:W-:Y:S01]  /*22630*/  IMAD.IADD R3, R0, 0x1, R3 ;  /* 0x0000000100037824 */ /* 0x000fe200078e0203 */
[----:B------:R-:W-:-:S04]  /*22640*/  LOP3.LUT R28, R28, 0x7f0, RZ, 0xc0, !PT ;  /* 0x000007f01c1c7812 */ /* 0x000fc800078ec0ff */
[----:B------:R-:W-:Y:S01]  /*22650*/  LOP3.LUT R28, R28, 0x6000, R2, 0xf8, !PT ;  /* 0x000060001c1c7812 */ /* 0x000fe200078ef802 */
[----:B---3--:R0:W-:Y:S04]  /*22660*/  STS.128 [R3], R16 ;  /* 0x0000001003007388 */ /* 0x0081e80000000c00 */
[----:B0-----:R-:W3:Y:S04]  /*22670*/  LDL.LU.64 R18, [R1+0xb58] ;  /* 0x000b580001127983 */ /* 0x001ee80000300a00 */
[----:B------:R-:W3:Y:S04]  /*22680*/  LDL.LU.64 R16, [R1+0xb50] ;  /* 0x000b500001107983 */ /* 0x000ee80000300a00 */
[----:B----4-:R0:W-:Y:S04]  /*22690*/  STS.128 [R3+0x400], R4 ;  /* 0x0004000403007388 */ /* 0x0101e80000000c00 */
[----:B--2---:R1:W-:Y:S04]  /*226a0*/  STS.128 [R3+0x80], R12 ;  /* 0x0000800c03007388 */ /* 0x0043e80000000c00 */
[----:B0-----:R-:W2:Y:S04]  /*226b0*/  LDL.LU.64 R6, [R1+0xb48] ;  /* 0x000b480001067983 */ /* 0x001ea80000300a00 */
[----:B------:R-:W2:Y:S04]  /*226c0*/  LDL.LU.64 R4, [R1+0xb40] ;  /* 0x000b400001047983 */ /* 0x000ea80000300a00 */
[----:B-1----:R-:W4:Y:S04]  /*226d0*/  LDL.LU.64 R14, [R1+0xb38] ;  /* 0x000b3800010e7983 */ /* 0x002f280000300a00 */
[----:B------:R-:W4:Y:S04]  /*226e0*/  LDL.LU.64 R12, [R1+0xb30] ;  /* 0x000b3000010c7983 */ /* 0x000f280000300a00 */
[----:B---3--:R0:W-:Y:S04]  /*226f0*/  STS.128 [R3+0x480], R16 ;  /* 0x0004801003007388 */ /* 0x0081e80000000c00 */
[----:B0-----:R-:W3:Y:S04]  /*22700*/  LDL.LU.64 R18, [R1+0xb28] ;  /* 0x000b280001127983 */ /* 0x001ee80000300a00 */
[----:B------:R-:W3:Y:S04]  /*22710*/  LDL.LU.64 R16, [R1+0xb20] ;  /* 0x000b200001107983 */ /* 0x000ee80000300a00 */
[----:B--2---:R0:W-:Y:S04]  /*22720*/  STS.128 [R3+0x100], R4 ;  /* 0x0001000403007388 */ /* 0x0041e80000000c00 */
[----:B------:R1:W-:Y:S04]  /*22730*/  STS.128 [R3+0x500], R8 ;  /* 0x0005000803007388 */ /* 0x0003e80000000c00 */
[----:B----4-:R2:W-:Y:S04]  /*22740*/  STS.128 [R3+0x180], R12 ;  /* 0x0001800c03007388 */ /* 0x0105e80000000c00 */
[----:B0-----:R-:W4:Y:S04]  /*22750*/  LDL.LU.64 R6, [R1+0xb18] ;  /* 0x000b180001067983 */ /* 0x001f280000300a00 */
[----:B------:R-:W4:Y:S04]  /*22760*/  LDL.LU.64 R4, [R1+0xb10] ;  /* 0x000b100001047983 */ /* 0x000f280000300a00 */
[----:B-1----:R-:W4:Y:S04]  /*22770*/  LDL.LU.64 R10, [R1+0xb08] ;  /* 0x000b0800010a7983 */ /* 0x002f280000300a00 */
[----:B------:R-:W4:Y:S04]  /*22780*/  LDL.LU.64 R8, [R1+0xb00] ;  /* 0x000b000001087983 */ /* 0x000f280000300a00 */
[----:B--2---:R-:W2:Y:S04]  /*22790*/  LDL.LU.64 R14, [R1+0xaf8] ;  /* 0x000af800010e7983 */ /* 0x004ea80000300a00 */
[----:B------:R-:W2:Y:S04]  /*227a0*/  LDL.LU.64 R12, [R1+0xaf0] ;  /* 0x000af000010c7983 */ /* 0x000ea80000300a00 */
[----:B------:R-:W-:Y:S04]  /*227b0*/  STS.128 [R3+0x200], R20 ;  /* 0x0002001403007388 */ /* 0x000fe80000000c00 */
[----:B------:R-:W-:Y:S04]  /*227c0*/  STS.128 [R3+0x600], R24 ;  /* 0x0006001803007388 */ /* 0x000fe80000000c00 */
[----:B---3--:R0:W-:Y:S04]  /*227d0*/  STS.128 [R3+0x580], R16 ;  /* 0x0005801003007388 */ /* 0x0081e80000000c00 */
[----:B0-----:R-:W3:Y:S04]  /*227e0*/  LDL.LU.64 R18, [R1+0xae8] ;  /* 0x000ae80001127983 */ /* 0x001ee80000300a00 */
[----:B------:R-:W3:Y:S04]  /*227f0*/  LDL.LU.64 R16, [R1+0xae0] ;  /* 0x000ae00001107983 */ /* 0x000ee80000300a00 */
[----:B------:R-:W3:Y:S04]  /*22800*/  LDL.LU.64 R22, [R1+0xad8] ;  /* 0x000ad80001167983 */ /* 0x000ee80000300a00 */
[----:B------:R-:W3:Y:S04]  /*22810*/  LDL.LU.64 R20, [R1+0xad0] ;  /* 0x000ad00001147983 */ /* 0x000ee80000300a00 */
[----:B------:R-:W3:Y:S04]  /*22820*/  LDL.LU.64 R26, [R1+0xac8] ;  /* 0x000ac800011a7983 */ /* 0x000ee80000300a00 */
[----:B------:R-:W3:Y:S01]  /*22830*/  LDL.LU.64 R24, [R1+0xac0] ;  /* 0x000ac00001187983 */ /* 0x000ee20000300a00 */
[----:B------:R-:W-:-:S02]  /*22840*/  LOP3.LUT R2, R28, 0x40, RZ, 0x3c, !PT ;  /* 0x000000401c027812 */ /* 0x000fc400078e3cff */
[C---:B------:R-:W-:Y:S01]  /*22850*/  LOP3.LUT R0, R28.reuse, 0x60, RZ, 0x3c, !PT ;  /* 0x000000601c007812 */ /* 0x040fe200078e3cff */
[----:B----4-:R0:W-:Y:S04]  /*22860*/  STS.128 [R3+0x280], R4 ;  /* 0x0002800403007388 */ /* 0x0101e80000000c00 */
[----:B------:R-:W-:Y:S04]  /*22870*/  STS.128 [R3+0x680], R8 ;  /* 0x0006800803007388 */ /* 0x000fe80000000c00 */
[----:B--2---:R-:W-:Y:S01]  /*22880*/  STS.128 [R3+0x300], R12 ;  /* 0x0003000c03007388 */ /* 0x004fe20000000c00 */
[----:B0-----:R-:W-:-:S03]  /*22890*/  LOP3.LUT R7, R28, 0x20, RZ, 0x3c, !PT ;  /* 0x000000201c077812 */ /* 0x001fc600078e3cff */
[----:B---3--:R-:W-:Y:S04]  /*228a0*/  STS.128 [R3+0x700], R16 ;  /* 0x0007001003007388 */ /* 0x008fe80000000c00 */
[----:B------:R-:W-:Y:S04]  /*228b0*/  STS.128 [R3+0x380], R20 ;  /* 0x0003801403007388 */ /* 0x000fe80000000c00 */
[----:B------:R-:W-:Y:S04]  /*228c0*/  STS.128 [R3+0x780], R24 ;  /* 0x0007801803007388 */ /* 0x000fe80000000c00 */
[----:B------:R-:W-:Y:S06]  /*228d0*/  BAR.SYNC.DEFER_BLOCKING 0x0 ;  /* 0x0000000000007b1d */ /* 0x000fec0000010000 */
[----:B------:R-:W0:Y:S04]  /*228e0*/  LDS.128 R8, [R28] ;  /* 0x000000001c087984 */ /* 0x000e280000000c00 */
[----:B------:R-:W1:Y:S04]  /*228f0*/  LDS.128 R16, [R28+0x800] ;  /* 0x000800001c107984 */ /* 0x000e680000000c00 */
[----:B------:R-:W-:Y:S04]  /*22900*/  LDS.128 R12, [R28+0x1000] ;  /* 0x001000001c0c7984 */ /* 0x000fe80000000c00 */
[----:B0-----:R-:W-:Y:S04]  /*22910*/  STL.64 [R1+0x60], R8 ;  /* 0x0000600801007387 */ /* 0x001fe80000100a00 */
[----:B------:R-:W-:Y:S04]  /*22920*/  STL.64 [R1+0x68], R10 ;  /* 0x0000680a01007387 */ /* 0x000fe80000100a00 */
[----:B------:R-:W0:Y:S04]  /*22930*/  LDS.128 R8, [R28+0x1800] ;  /* 0x001800001c087984 */ /* 0x000e280000000c00 */
[----:B-1----:R-:W-:Y:S04]  /*22940*/  STL.64 [R1+0x90], R16 ;  /* 0x0000901001007387 */ /* 0x002fe80000100a00 */
[----:B------:R-:W-:Y:S04]  /*22950*/  STL.64 [R1+0x98], R18 ;  /* 0x0000981201007387 */ /* 0x000fe80000100a00 */
[----:B------:R-:W1:Y:S04]  /*22960*/  LDS.128 R16, [R7] ;  /* 0x0000000007107984 */ /* 0x000e680000000c00 */
[----:B0-----:R-:W-:Y:S01]  /*22970*/  STL [R1+0x70], R8 ;  /* 0x0000700801007387 */ /* 0x001fe20000100800 */
[----:B------:R-:W-:-:S03]  /*22980*/  IMAD.MOV.U32 R29, RZ, RZ, R9 ;  /* 0x000000ffff1d7224 */ /* 0x000fc600078e0009 */
[----:B------:R-:W-:Y:S04]  /*22990*/  STL.64 [R1+0x80], R12 ;  /* 0x0000800c01007387 */ /* 0x000fe80000100a00 */
[----:B------:R-:W-:Y:S04]  /*229a0*/  STL.64 [R1+0x88], R14 ;  /* 0x0000880e01007387 */ /* 0x000fe80000100a00 */
[----:B------:R-:W-:Y:S04]  /*229b0*/  STL.64 [R1+0x78], R10 ;  /* 0x0000780a01007387 */ /* 0x000fe80000100a00 */
[----:B------:R-:W0:Y:S04]  /*229c0*/  LDS.128 R12, [R7+0x800] ;  /* 0x00080000070c7984 */ /* 0x000e280000000c00 */
[----:B------:R-:W-:Y:S04]  /*229d0*/  LDS.128 R8, [R7+0x1000] ;  /* 0x0010000007087984 */ /* 0x000fe80000000c00 */
[----:B------:R-:W2:Y:S04]  /*229e0*/  LDS.128 R4, [R7+0x1800] ;  /* 0x0018000007047984 */ /* 0x000ea80000000c00 */
[----:B------:R-:W-:Y:S04]  /*229f0*/  STL [R1+0x9f4], R29 ;  /* 0x0009f41d01007387 */ /* 0x000fe80000100800 */
[----:B------:R3:W-:Y:S04]  /*22a00*/  STL [R1+0x9bc], R28 ;  /* 0x0009bc1c01007387 */ /* 0x0007e80000100800 */
[----:B-1----:R-:W-:Y:S04]  /*22a10*/  STL.64 [R1+0x50], R16 ;  /* 0x0000501001007387 */ /* 0x002fe80000100a00 */
[----:B------:R-:W-:Y:S04]  /*22a20*/  STL.64 [R1+0x58], R18 ;  /* 0x0000581201007387 */ /* 0x000fe80000100a00 */
[----:B------:R-:W-:Y:S04]  /*22a30*/  LDS.128 R16, [R0+0x1000] ;  /* 0x0010000000107984 */ /* 0x000fe80000000c00 */
[----:B0-----:R-:W-:Y:S04]  /*22a40*/  STL.64 [R1+0x40], R12 ;  /* 0x0000400c01007387 */ /* 0x001fe80000100a00 */
[----:B------:R-:W-:Y:S04]  /*22a50*/  STL.64 [R1+0x48], R14 ;  /* 0x0000480e01007387 */ /* 0x000fe80000100a00 */
[----:B--2---:R-:W-:Y:S01]  /*22a60*/  STL [R1+0x180], R4 ;  /* 0x0001800401007387 */ /* 0x004fe20000100800 */
[----:B---3--:R-:W-:-:S03]  /*22a70*/  IMAD.MOV.U32 R28, RZ, RZ, R5 ;  /* 0x000000ffff1c7224 */ /* 0x008fc600078e0005 */
[----:B------:R-:W-:Y:S04]  /*22a80*/  STL.64 [R1+0x30], R8 ;  /* 0x0000300801007387 */ /* 0x000fe80000100a00 */
[----:B------:R-:W-:Y:S04]  /*22a90*/  STL.64 [R1+0x38], R10 ;  /* 0x0000380a01007387 */ /* 0x000fe80000100a00 */
[----:B------:R-:W0:Y:S04]  /*22aa0*/  LDS.128 R12, [R2] ;  /* 0x00000000020c7984 */ /* 0x000e280000000c00 */
[----:B------:R-:W-:Y:S04]  /*22ab0*/  STL.64 [R1+0x188], R6 ;  /* 0x0001880601007387 */ /* 0x000fe80000100a00 */
[----:B------:R-:W1:Y:S04]  /*22ac0*/  LDS.128 R4, [R2+0x1000] ;  /* 0x0010000002047984 */ /* 0x000e680000000c00 */
[----:B------:R-:W2:Y:S04]  /*22ad0*/  LDS.128 R8, [R2+0x800] ;  /* 0x0008000002087984 */ /* 0x000ea80000000c00 */
[----:B------:R-:W-:Y:S04]  /*22ae0*/  STL [R1+0x9f8], R28 ;  /* 0x0009f81c01007387 */ /* 0x000fe80000100800 */
[----:B0-----:R-:W-:Y:S04]  /*22af0*/  STL.64 [R1+0x20], R12 ;  /* 0x0000200c01007387 */ /* 0x001fe80000100a00 */
[----:B------:R-:W-:Y:S04]  /*22b00*/  STL.64 [R1+0x28], R14 ;  /* 0x0000280e01007387 */ /* 0x000fe80000100a00 */
[----:B-1----:R-:W-:Y:S04]  /*22b10*/  STL [R1+0x9fc], R5 ;  /* 0x0009fc0501007387 */ /* 0x002fe80000100800 */
[----:B--2---:R-:W-:Y:S04]  /*22b20*/  STL.64 [R1], R8 ;  /* 0x0000000801007387 */ /* 0x004fe80000100a00 */
[----:B------:R-:W-:Y:S04]  /*22b30*/  STL.64 [R1+0x8], R10 ;  /* 0x0000080a01007387 */ /* 0x000fe80000100a00 */
[----:B------:R-:W0:Y:S04]  /*22b40*/  LDS.128 R8, [R2+0x1800] ;  /* 0x0018000002087984 */ /* 0x000e280000000c00 */
[----:B------:R1:W-:Y:S04]  /*22b50*/  STL [R1+0x9e4], R6 ;  /* 0x0009e40601007387 */ /* 0x0003e80000100800 */
[----:B------:R-:W-:Y:S04]  /*22b60*/  STL [R1+0x9c8], R7 ;  /* 0x0009c80701007387 */ /* 0x000fe80000100800 */
[----:B------:R-:W-:Y:S01]  /*22b70*/  LDS.128 R12, [R0+0x800] ;  /* 0x00080000000c7984 */ /* 0x000fe20000000c00 */
[----:B0-----:R-:W-:-:S03]  /*22b80*/  IMAD.MOV.U32 R29, RZ, RZ, R8 ;  /* 0x000000ffff1d7224 */ /* 0x001fc600078e0008 */
[----:B------:R-:W-:Y:S01]  /*22b90*/  STL.64 [R1+0x198], R10 ;  /* 0x0001980a01007387 */ /* 0x000fe20000100a00 */
[----:B-1----:R-:W-:-:S03]  /*22ba0*/  IMAD.MOV.U32 R6, RZ, RZ, R9 ;  /* 0x000000ffff067224 */ /* 0x002fc600078e0009 */
[----:B------:R-:W0:Y:S04]  /*22bb0*/  LDS.128 R8, [R0] ;  /* 0x0000000000087984 */ /* 0x000e280000000c00 */
[----:B------:R-:W-:Y:S04]  /*22bc0*/  STL [R1+0xa00], R6 ;  /* 0x000a000601007387 */ /* 0x000fe80000100800 */
[----:B------:R-:W-:Y:S04]  /*22bd0*/  STL [R1+0xa14], R4 ;  /* 0x000a140401007387 */ /* 0x000fe80000100800 */
[----:B------:R-:W1:Y:S04]  /*22be0*/  LDS.128 R4, [R0+0x1800] ;  /* 0x0018000000047984 */ /* 0x000e680000000c00 */
[----:B0-----:R-:W-:Y:S04]  /*22bf0*/  STL [R1+0xa04], R9 ;  /* 0x000a040901007387 */ /* 0x001fe80000100800 */
[----:B------:R1:W-:Y:S04]  /*22c00*/  STL [R1+0x9e8], R10 ;  /* 0x0009e80a01007387 */ /* 0x0003e80000100800 */
[----:B------:R0:W-:Y:S04]  /*22c10*/  STL [R1+0x9d0], R11 ;  /* 0x0009d00b01007387 */ /* 0x0001e80000100800 */
[----:B------:R-:W-:Y:S01]  /*22c20*/  STL [R1+0xa08], R13 ;  /* 0x000a080d01007387 */ /* 0x000fe20000100800 */
[----:B-1----:R-:W-:-:S03]  /*22c30*/  IMAD.MOV.U32 R10, RZ, RZ, R5 ;  /* 0x000000ffff0a7224 */ /* 0x002fc600078e0005 */
[----:B------:R-:W-:Y:S01]  /*22c40*/  STL [R1+0x9ec], R14 ;  /* 0x0009ec0e01007387 */ /* 0x000fe20000100800 */
[----:B0-----:R-:W-:-:S03]  /*22c50*/  IMAD.MOV.U32 R11, RZ, RZ, R4 ;  /* 0x000000ffff0b7224 */ /* 0x001fc600078e0004 */
[----:B------:R-:W-:Y:S04]  /*22c60*/  STL [R1+0x9cc], R15 ;  /* 0x0009cc0f01007387 */ /* 0x000fe80000100800 */
[----:B------:R-:W-:Y:S04]  /*22c70*/  STL [R1+0xa0c], R17 ;  /* 0x000a0c1101007387 */ /* 0x000fe80000100800 */
[----:B------:R-:W-:Y:S04]  /*22c80*/  STL [R1+0x9f0], R18 ;  /* 0x0009f01201007387 */ /* 0x000fe80000100800 */
[----:B------:R-:W-:Y:S04]  /*22c90*/  STL [R1+0x9c4], R19 ;  /* 0x0009c41301007387 */ /* 0x000fe80000100800 */
[----:B------:R0:W-:Y:S04]  /*22ca0*/  STL [R1+0xa28], R16 ;  /* 0x000a281001007387 */ /* 0x0001e80000100800 */
[----:B------:R-:W-:Y:S04]  /*22cb0*/  STL.64 [R1+0x1a8], R6 ;  /* 0x0001a80601007387 */ /* 0x000fe80000100a00 */
[----:B0-----:R-:W2:Y:S04]  /*22cc0*/  LDL.LU R16, [R1+0x140] ;  /* 0x0001400001107983 */ /* 0x001ea80000300800 */
[----:B------:R-:W2:Y:S04]  /*22cd0*/  LDL.LU R17, [R1+0x144] ;  /* 0x0001440001117983 */ /* 0x000ea80000300800 */
[----:B------:R-:W3:Y:S04]  /*22ce0*/  LDL.LU R18, [R1+0x148] ;  /* 0x0001480001127983 */ /* 0x000ee80000300800 */
[----:B------:R-:W3:Y:S04]  /*22cf0*/  LDL.LU R19, [R1+0x14c] ;  /* 0x00014c0001137983 */ /* 0x000ee80000300800 */
[----:B------:R-:W-:Y:S06]  /*22d00*/  BAR.SYNC.DEFER_BLOCKING 0x0 ;  /* 0x0000000000007b1d */ /* 0x000fec0000010000 */
[----:B---3--:R-:W-:Y:S04]  /*22d10*/  STL.64 [R1+0xa38], R18 ;  /* 0x000a381201007387 */ /* 0x008fe80000100a00 */
[----:B--2---:R0:W-:Y:S04]  /*22d20*/  STL.64 [R1+0xa30], R16 ;  /* 0x000a301001007387 */ /* 0x0041e80000100a00 */
[----:B0-----:R-:W2:Y:S04]  /*22d30*/  LDL.LU R16, [R1+0x160] ;  /* 0x0001600001107983 */ /* 0x001ea80000300800 */
[----:B------:R-:W2:Y:S04]  /*22d40*/  LDL.LU R17, [R1+0x164] ;  /* 0x0001640001117983 */ /* 0x000ea80000300800 */
[----:B------:R-:W3:Y:S04]  /*22d50*/  LDL.LU R18, [R1+0x168] ;  /* 0x0001680001127983 */ /* 0x000ee80000300800 */
[----:B------:R-:W3:Y:S04]  /*22d60*/  LDL.LU R19, [R1+0x16c] ;  /* 0x00016c0001137983 */ /* 0x000ee80000300800 */
[----:B---3--:R-:W-:Y:S04]  /*22d70*/  STL.64 [R1+0xa48], R18 ;  /* 0x000a481201007387 */ /* 0x008fe80000100a00 */
[----:B--2---:R0:W-:Y:S04]  /*22d80*/  STL.64 [R1+0xa40], R16 ;  /* 0x000a401001007387 */ /* 0x0041e80000100a00 */
[----:B0-----:R-:W2:Y:S04]  /*22d90*/  LDL.LU R16, [R1+0x170] ;  /* 0x0001700001107983 */ /* 0x001ea80000300800 */
[----:B------:R-:W2:Y:S04]  /*22da0*/  LDL.LU R17, [R1+0x174] ;  /* 0x0001740001117983 */ /* 0x000ea80000300800 */
[----:B------:R-:W3:Y:S04]  /*22db0*/  LDL.LU R18, [R1+0x178] ;  /* 0x0001780001127983 */ /* 0x000ee80000300800 */
[----:B------:R-:W3:Y:S04]  /*22dc0*/  LDL.LU R19, [R1+0x17c] ;  /* 0x00017c0001137983 */ /* 0x000ee80000300800 */
[----:B------:R-:W4:Y:S04]  /*22dd0*/  LDL.LU R4, [R1+0xd0] ;  /* 0x0000d00001047983 */ /* 0x000f280000300800 */
[----:B------:R-:W4:Y:S04]  /*22de0*/  LDL.LU R5, [R1+0xd4] ;  /* 0x0000d40001057983 */ /* 0x000f280000300800 */
[----:B------:R-:W2:Y:S04]  /*22df0*/  LDL.LU R6, [R1+0xd8] ;  /* 0x0000d80001067983 */ /* 0x000ea80000300800 */
[----:B------:R-:W2:Y:S04]  /*22e00*/  LDL.LU R7, [R1+0xdc] ;  /* 0x0000dc0001077983 */ /* 0x000ea80000300800 */
[----:B--2---:R-:W-:Y:S04]  /*22e10*/  STL.64 [R1+0xa88], R6 ;  /* 0x000a880601007387 */ /* 0x004fe80000100a00 */
[----:B----4-:R0:W-:Y:S04]  /*22e20*/  STL.64 [R1+0xa80], R4 ;  /* 0x000a800401007387 */ /* 0x0101e80000100a00 */
[----:B0-----:R-:W2:Y:S04]  /*22e30*/  LDL.LU R4, [R1+0xf0] ;  /* 0x0000f00001047983 */ /* 0x001ea80000300800 */
[----:B------:R-:W2:Y:S04]  /*22e40*/  LDL.LU R5, [R1+0xf4] ;  /* 0x0000f40001057983 */ /* 0x000ea80000300800 */
[----:B------:R-:W4:Y:S04]  /*22e50*/  LDL.LU R6, [R1+0xf8] ;  /* 0x0000f80001067983 */ /* 0x000f280000300800 */
[----:B------:R-:W4:Y:S04]  /*22e60*/  LDL.LU R7, [R1+0xfc] ;  /* 0x0000fc0001077983 */ /* 0x000f280000300800 */
[----:B----4-:R-:W-:Y:S04]  /*22e70*/  STL.64 [R1+0xa98], R6 ;  /* 0x000a980601007387 */ /* 0x010fe80000100a00 */
[----:B--2---:R0:W-:Y:S04]  /*22e80*/  STL.64 [R1+0xa90], R4 ;  /* 0x000a900401007387 */ /* 0x0041e80000100a00 */
        /* <DEDUP_REMOVED lines=10> */
[----:B------:R-:W2:Y:S04]  /*22f30*/  LDL.LU R20, [R1+0x130] ;  /* 0x0001300001147983 */ /* 0x000ea80000300800 */
[----:B------:R-:W3:Y:S04]  /*22f40*/  LDL.LU R21, [R1+0x134] ;  /* 0x0001340001157983 */ /* 0x000ee80000300800 */
[----:B------:R-:W3:Y:S04]  /*22f50*/  LDL.LU R22, [R1+0x138] ;  /* 0x0001380001167983 */ /* 0x000ee80000300800 */
[----:B------:R-:W3:Y:S04]  /*22f60*/  LDL.LU R23, [R1+0x13c] ;  /* 0x00013c0001177983 */ /* 0x000ee80000300800 */
[----:B----4-:R-:W-:Y:S04]  /*22f70*/  STL.64 [R1+0xab8], R6 ;  /* 0x000ab80601007387 */ /* 0x010fe80000100a00 */
[----:B--2---:R0:W-:Y:S04]  /*22f80*/  STL.64 [R1+0xab0], R4 ;  /* 0x000ab00401007387 */ /* 0x0041e80000100a00 */
[----:B0-----:R-:W2:Y:S04]  /*22f90*/  LDL.LU R4, [R1+0x120] ;  /* 0x0001200001047983 */ /* 0x001ea80000300800 */
[----:B------:R-:W2:Y:S04]  /*22fa0*/  LDL.LU R5, [R1+0x124] ;  /* 0x0001240001057983 */ /* 0x000ea80000300800 */
[----:B------:R-:W2:Y:S04]  /*22fb0*/  LDL.LU R6, [R1+0x128] ;  /* 0x0001280001067983 */ /* 0x000ea80000300800 */
[----:B------:R-:W2:Y:S04]  /*22fc0*/  LDL.LU R7, [R1+0x12c] ;  /* 0x00012c0001077983 */ /* 0x000ea80000300800 */
[----:B---3--:R-:W-:Y:S04]  /*22fd0*/  STL.64 [R1+0xa58], R18 ;  /* 0x000a581201007387 */ /* 0x008fe80000100a00 */
[----:B------:R0:W-:Y:S04]  /*22fe0*/  STL.64 [R1+0xa50], R16 ;  /* 0x000a501001007387 */ /* 0x0001e80000100a00 */
[----:B0-----:R-:W3:Y:S04]  /*22ff0*/  LDL.LU R16, [R1+0xa0] ;  /* 0x0000a00001107983 */ /* 0x001ee80000300800 */
[----:B------:R-:W3:Y:S04]  /*23000*/  LDL.LU R17, [R1+0xa4] ;  /* 0x0000a40001117983 */ /* 0x000ee80000300800 */
[----:B------:R-:W4:Y:S04]  /*23010*/  LDL.LU R18, [R1+0xa8] ;  /* 0x0000a80001127983 */ /* 0x000f280000300800 */
[----:B------:R-:W4:Y:S04]  /*23020*/  LDL.LU R19, [R1+0xac] ;  /* 0x0000ac0001137983 */ /* 0x000f280000300800 */
[----:B----4-:R-:W-:Y:S04]  /*23030*/  STL.64 [R1+0xa68], R18 ;  /* 0x000a681201007387 */ /* 0x010fe80000100a00 */
[----:B---3--:R0:W-:Y:S04]  /*23040*/  STL.64 [R1+0xa60], R16 ;  /* 0x000a601001007387 */ /* 0x0081e80000100a00 */
[----:B0-----:R-:W3:Y:S04]  /*23050*/  LDL.LU R16, [R1+0xb0] ;  /* 0x0000b00001107983 */ /* 0x001ee80000300800 */
[----:B------:R-:W3:Y:S04]  /*23060*/  LDL.LU R17, [R1+0xb4] ;  /* 0x0000b40001117983 */ /* 0x000ee80000300800 */
[----:B------:R-:W4:Y:S04]  /*23070*/  LDL.LU R18, [R1+0xb8] ;  /* 0x0000b80001127983 */ /* 0x000f280000300800 */
[----:B------:R-:W4:Y:S04]  /*23080*/  LDL.LU R19, [R1+0xbc] ;  /* 0x0000bc0001137983 */ /* 0x000f280000300800 */
[----:B------:R-:W-:Y:S04]  /*23090*/  STS.128 [R3], R20 ;  /* 0x0000001403007388 */ /* 0x000fe80000000c00 */
[----:B--2---:R-:W-:Y:S04]  /*230a0*/  STS.128 [R3+0x400], R4 ;  /* 0x0004000403007388 */ /* 0x004fe80000000c00 */
[----:B----4-:R-:W-:Y:S04]  /*230b0*/  STL.64 [R1+0xa78], R18 ;  /* 0x000a781201007387 */ /* 0x010fe80000100a00 */
[----:B---3--:R0:W-:Y:S04]  /*230c0*/  STL.64 [R1+0xa70], R16 ;  /* 0x000a701001007387 */ /* 0x0081e80000100a00 */
[----:B0-----:R-:W2:Y:S04]  /*230d0*/  LDL.LU R16, [R1+0xc0] ;  /* 0x0000c00001107983 */ /* 0x001ea80000300800 */
[----:B------:R-:W2:Y:S04]  /*230e0*/  LDL.LU R17, [R1+0xc4] ;  /* 0x0000c40001117983 */ /* 0x000ea80000300800 */
[----:B------:R-:W2:Y:S04]  /*230f0*/  LDL.LU R18, [R1+0xc8] ;  /* 0x0000c80001127983 */ /* 0x000ea80000300800 */
[----:B------:R-:W2:Y:S04]  /*23100*/  LDL.LU R19, [R1+0xcc] ;  /* 0x0000cc0001137983 */ /* 0x000ea80000300800 */
[----:B------:R-:W3:Y:S04]  /*23110*/  LDL.LU R24, [R1+0x150] ;  /* 0x0001500001187983 */ /* 0x000ee80000300800 */
[----:B------:R-:W3:Y:S04]  /*23120*/  LDL.LU R25, [R1+0x154] ;  /* 0x0001540001197983 */ /* 0x000ee80000300800 */
[----:B------:R-:W3:Y:S04]  /*23130*/  LDL.LU R26, [R1+0x158] ;  /* 0x00015800011a7983 */ /* 0x000ee80000300800 */
[----:B------:R-:W3:Y:S04]  /*23140*/  LDL.LU R27, [R1+0x15c] ;  /* 0x00015c00011b7983 */ /* 0x000ee80000300800 */
[----:B------:R-:W-:Y:S04]  /*23150*/  STL [R1+0xa10], R10 ;  /* 0x000a100a01007387 */ /* 0x000fe80000100800 */
[----:B------:R-:W4:Y:S04]  /*23160*/  LDL.LU R14, [R1+0xe0] ;  /* 0x0000e000010e7983 */ /* 0x000f280000300800 */
[----:B------:R-:W2:Y:S04]  /*23170*/  LDL.LU R20, [R1+0x4f0] ;  /* 0x0004f00001147983 */ /* 0x000ea80000300800 */
[----:B------:R-:W2:Y:S04]  /*23180*/  LDL.LU R21, [R1+0x4f4] ;  /* 0x0004f40001157983 */ /* 0x000ea80000300800 */
[----:B------:R-:W2:Y:S04]  /*23190*/  LDL.LU R22, [R1+0x4f8] ;  /* 0x0004f80001167983 */ /* 0x000ea80000300800 */
[----:B------:R-:W2:Y:S04]  /*231a0*/  LDL.LU R23, [R1+0x4fc] ;  /* 0x0004fc0001177983 */ /* 0x000ea80000300800 */
[----:B------:R-:W2:Y:S04]  /*231b0*/  LDL.LU.64 R6, [R1+0xab8] ;  /* 0x000ab80001067983 */ /* 0x000ea80000300a00 */
[----:B------:R-:W2:Y:S04]  /*231c0*/  LDL.LU.64 R4, [R1+0xab0] ;  /* 0x000ab00001047983 */ /* 0x000ea80000300a00 */
[----:B--2---:R0:W-:Y:S04]  /*231d0*/  STS.128 [R3+0x80], R4 ;  /* 0x0000800403007388 */ /* 0x0041e80000000c00 */
[----:B0-----:R-:W2:Y:S04]  /*231e0*/  LDL.LU.64 R6, [R1+0xaa8] ;  /* 0x000aa80001067983 */ /* 0x001ea80000300a00 */
        /* <DEDUP_REMOVED lines=8> */
[----:B0-----:R-:W2:Y:S04]  /*23270*/  LDL.LU R4, [R1+0x500] ;  /* 0x0005000001047983 */ /* 0x001ea80000300800 */
[----:B------:R-:W2:Y:S04]  /*23280*/  LDL.LU R5, [R1+0x504] ;  /* 0x0005040001057983 */ /* 0x000ea80000300800 */
[----:B------:R-:W2:Y:S04]  /*23290*/  LDL.LU R6, [R1+0x508] ;  /* 0x0005080001067983 */ /* 0x000ea80000300800 */
[----:B------:R-:W2:Y:S04]  /*232a0*/  LDL.LU R7, [R1+0x50c] ;  /* 0x00050c0001077983 */ /* 0x000ea80000300800 */
[----:B------:R-:W3:Y:S04]  /*232b0*/  LDL.LU R2, [R1+0x930] ;  /* 0x0009300001027983 */ /* 0x000ee80000300800 */
[----:B------:R-:W-:Y:S04]  /*232c0*/  STS.128 [R3+0x180], R16 ;  /* 0x0001801003007388 */ /* 0x000fe80000000c00 */
[----:B--2---:R-:W-:Y:S04]  /*232d0*/  STL.64 [R1+0xa20], R6 ;  /* 0x000a200601007387 */ /* 0x004fe80000100a00 */
[----:B------:R0:W-:Y:S04]  /*232e0*/  STL.64 [R1+0xa18], R4 ;  /* 0x000a180401007387 */ /* 0x0001e80000100a00 */
[----:B0-----:R-:W2:Y:S04]  /*232f0*/  LDL.LU R4, [R1+0x510] ;  /* 0x0005100001047983 */ /* 0x001ea80000300800 */
        /* <DEDUP_REMOVED lines=14> */
[----:B------:R-:W0:Y:S04]  /*233e0*/  S2R R0, SR_TID.X ;  /* 0x0000000000007919 */ /* 0x000e280000002100 */
[----:B--2---:R1:W-:Y:S04]  /*233f0*/  STS.128 [R3+0x280], R16 ;  /* 0x0002801003007388 */ /* 0x0043e80000000c00 */
[----:B-1----:R-:W2:Y:S04]  /*23400*/  LDL.LU.64 R18, [R1+0xa38] ;  /* 0x000a380001127983 */ /* 0x002ea80000300a00 */
[----:B------:R-:W2:Y:S04]  /*23410*/  LDL.LU.64 R16, [R1+0xa30] ;  /* 0x000a300001107983 */ /* 0x000ea80000300a00 */
[----:B------:R-:W4:Y:S04]  /*23420*/  LDL.LU R10, [R1+0x60] ;  /* 0x00006000010a7983 */ /* 0x000f280000300800 */
[----:B------:R-:W-:Y:S04]  /*23430*/  STS.128 [R3+0x380], R4 ;  /* 0x0003800403007388 */ /* 0x000fe80000000c00 */
[----:B---3--:R-:W-:Y:S04]  /*23440*/  STS.128 [R3+0x680], R24 ;  /* 0x0006801803007388 */ /* 0x008fe80000000c00 */
[----:B--2---:R1:W-:Y:S04]  /*23450*/  STS.128 [R3+0x300], R16 ;  /* 0x0003001003007388 */ /* 0x0043e80000000c00 */
[----:B-1----:R-:W2:Y:S04]  /*23460*/  LDL.LU R16, [R1+0xa28] ;  /* 0x000a280001107983 */ /* 0x002ea80000300800 */
[----:B------:R-:W3:Y:S04]  /*23470*/  LDL.LU R17, [R1+0x50] ;  /* 0x0000500001117983 */ /* 0x000ee80000300800 */
[----:B------:R-:W2:Y:S04]  /*23480*/  LDL.LU R13, [R1+0x20] ;  /* 0x00002000010d7983 */ /* 0x000ea80000300800 */
[----:B------:R-:W2:Y:S04]  /*23490*/  LDL.LU.64 R6, [R1+0xa20] ;  /* 0x000a200001067983 */ /* 0x000ea80000300a00 */
[----:B------:R-:W2:Y:S01]  /*234a0*/  LDL.LU.64 R4, [R1+0xa18] ;  /* 0x000a180001047983 */ /* 0x000ea20000300a00 */
[----:B0-----:R-:W-:-:S03]  /*234b0*/  SHF.R.U32.HI R26, RZ, 0x6, R0 ;  /* 0x00000006ff1a7819 */ /* 0x001fc60000011600 */
[----:B------:R0:W-:Y:S01]  /*234c0*/  STS.128 [R3+0x700], R20 ;  /* 0x0007001403007388 */ /* 0x0001e20000000c00 */
[----:B------:R-:W-:Y:S02]  /*234d0*/  SGXT.U32 R26, R26, 0x1 ;  /* 0x000000011a1a781a */ /* 0x000fe40000000000 */
[C---:B------:R-:W-:Y:S01]  /*234e0*/  ISETP.GE.AND P0, PT, R2.reuse, c[0x0][0x178], PT ;  /* 0x00005e0002007a0c */ /* 0x040fe20003f06270 */
[----:B------:R-:W-:Y:S01]  /*234f0*/  IMAD R2, R2, c[0x0][0x194], RZ ;  /* 0x0000650002027a24 */ /* 0x000fe200078e02ff */
[----:B----4-:R-:W-:-:S04]  /*23500*/  LOP3.LUT R0, R14, R26, RZ, 0xfc, !PT ;  /* 0x0000001a0e007212 */ /* 0x010fc800078efcff */
[C---:B------:R-:W-:Y:S01]  /*23510*/  ISETP.LT.AND P3, PT, R0.reuse, c[0x0][0x17c], !P0 ;  /* 0x00005f0000007a0c */ /* 0x040fe20004761270 */
[----:B------:R-:W-:Y:S01]  /*23520*/  IMAD R27, R0, c[0x0][0x198], RZ ;  /* 0x00006600001b7a24 */ /* 0x000fe200078e02ff */
[----:B------:R-:W-:Y:S02]  /*23530*/  LEA R0, P1, R2, c[0x0][0x170], 0x1 ;  /* 0x00005c0002007a11 */ /* 0x000fe400078208ff */
[C-C-:B0-----:R-:W-:Y:S02]  /*23540*/  LOP3.LUT R21, R14.reuse, 0x2, R26.reuse, 0xfe, !PT ;  /* 0x000000020e157812 */ /* 0x141fe400078efe1a */
[----:B------:R-:W-:Y:S02]  /*23550*/  LOP3.LUT R20, R14, 0x4, R26, 0xfe, !PT ;  /* 0x000000040e147812 */ /* 0x000fe400078efe1a */
[C---:B------:R-:W-:Y:S01]  /*23560*/  ISETP.LT.AND P2, PT, R21.reuse, c[0x0][0x17c], !P0 ;  /* 0x00005f0015007a0c */ /* 0x040fe20004741270 */
[----:B------:R-:W-:Y:S01]  /*23570*/  IMAD R21, R21, c[0x0][0x198], RZ ;  /* 0x0000660015157a24 */ /* 0x000fe200078e02ff */
[----:B------:R-:W-:Y:S01]  /*23580*/  LEA.HI.X.SX32 R2, R2, c[0x0][0x174], 0x1, P1 ;  /* 0x00005d0002027a11 */ /* 0x000fe200008f0eff */
[----:B------:R-:W-:Y:S01]  /*23590*/  IMAD R25, R20, c[0x0][0x198], RZ ;  /* 0x0000660014197a24 */ /* 0x000fe200078e02ff */
[----:B--2---:R0:W-:Y:S04]  /*235a0*/  STS.128 [R3+0x780], R4 ;  /* 0x0007800403007388 */ /* 0x0041e80000000c00 */
[----:B0-----:R-:W2:Y:S04]  /*235b0*/  LDL.LU R4, [R1+0xa14] ;  /* 0x000a140001047983 */ /* 0x001ea80000300800 */
[----:B------:R-:W4:Y:S04]  /*235c0*/  LDL.LU R9, [R1+0x90] ;  /* 0x0000900001097983 */ /* 0x000f280000300800 */
[----:B------:R-:W2:Y:S04]  /*235d0*/  LDL.LU R6, [R1+0x40] ;  /* 0x0000400001067983 */ /* 0x000ea80000300800 */
[----:B------:R-:W2:Y:S04]  /*235e0*/  LDL.LU R5, [R1] ;  /* 0x0000000001057983 */ /* 0x000ea80000300800 */
[----:B------:R-:W2:Y:S04]  /*235f0*/  LDL.LU R28, [R1+0x80] ;  /* 0x00008000011c7983 */ /* 0x000ea80000300800 */
[----:B------:R-:W2:Y:S04]  /*23600*/  LDL.LU R19, [R1+0x30] ;  /* 0x0000300001137983 */ /* 0x000ea80000300800 */
[----:B------:R-:W2:Y:S04]  /*23610*/  LDL.LU R18, [R1+0x70] ;  /* 0x0000700001127983 */ /* 0x000ea80000300800 */
[----:B------:R-:W2:Y:S04]  /*23620*/  LDL.LU R15, [R1+0x180] ;  /* 0x00018000010f7983 */ /* 0x000ea80000300800 */
[----:B------:R-:W-:Y:S01]  /*23630*/  BAR.SYNC.DEFER_BLOCKING 0x0 ;  /* 0x0000000000007b1d */ /* 0x000fe20000010000 */
[----:B------:R-:W-:-:S02]  /*23640*/  LEA R22, P4, R27, R0, 0x1 ;  /* 0x000000001b167211 */ /* 0x000fc400078808ff */
[----:B------:R-:W-:Y:S02]  /*23650*/  ISETP.LT.AND P1, PT, R20, c[0x0][0x17c], !P0 ;  /* 0x00005f0014007a0c */ /* 0x000fe40004721270 */
[----:B------:R-:W-:Y:S02]  /*23660*/  LEA R20, P5, R21, R0, 0x1 ;  /* 0x0000000015147211 */ /* 0x000fe400078a08ff */
[-C--:B------:R-:W-:Y:S02]  /*23670*/  LEA.HI.X.SX32 R23, R27, R2.reuse, 0x1, P4 ;  /* 0x000000021b177211 */ /* 0x080fe400020f0eff */
[----:B------:R-:W-:Y:S02]  /*23680*/  LEA.HI.X.SX32 R21, R21, R2, 0x1, P5 ;  /* 0x0000000215157211 */ /* 0x000fe400028f0eff */
[----:B------:R-:W-:Y:S02]  /*23690*/  LEA R24, P4, R25, R0, 0x1 ;  /* 0x0000000019187211 */ /* 0x000fe400078808ff */
[----:B------:R-:W-:-:S02]  /*236a0*/  LOP3.LUT R3, R14, 0x6, R26, 0xfe, !PT ;  /* 0x000000060e037812 */ /* 0x000fc400078efe1a */
[----:B------:R-:W-:Y:S01]  /*236b0*/  LEA.HI.X.SX32 R25, R25, R2, 0x1, P4 ;  /* 0x0000000219197211 */ /* 0x000fe200020f0eff */
[----:B------:R0:W-:Y:S04]  /*236c0*/  @P3 STG.E.U16 [R22.64], R10 ;  /* 0x0000000a16003986 */ /* 0x0001e8000c101506 */
[----:B---3--:R1:W-:Y:S01]  /*236d0*/  @P2 STG.E.U16 [R20.64], R17 ;  /* 0x0000001114002986 */ /* 0x0083e2000c101506 */
[C---:B------:R-:W-:Y:S01]  /*236e0*/  ISETP.LT.AND P2, PT, R3.reuse, c[0x0][0x17c], !P0 ;  /* 0x00005f0003007a0c */ /* 0x040fe20004741270 */
[----:B------:R-:W-:Y:S01]  /*236f0*/  IMAD R3, R3, c[0x0][0x198], RZ ;  /* 0x0000660003037a24 */ /* 0x000fe200078e02ff */
[C-C-:B0-----:R-:W-:Y:S01]  /*23700*/  LOP3.LUT R23, R14.reuse, 0x8, R26.reuse, 0xfe, !PT ;  /* 0x000000080e177812 */ /* 0x141fe200078efe1a */
[----:B------:R0:W-:Y:S03]  /*23710*/  @P1 STG.E.U16 [R24.64], R13 ;  /* 0x0000000d18001986 */ /* 0x0001e6000c101506 */
[C---:B------:R-:W-:Y:S01]  /*23720*/  ISETP.LT.AND P3, PT, R23.reuse, c[0x0][0x17c], !P0 ;  /* 0x00005f0017007a0c */ /* 0x040fe20004761270 */
[----:B------:R-:W-:Y:S01]  /*23730*/  IMAD R23, R23, c[0x0][0x198], RZ ;  /* 0x0000660017177a24 */ /* 0x000fe200078e02ff */
[----:B-1----:R-:W-:-:S02]  /*23740*/  LOP3.LUT R21, R14, 0xa, R26, 0xfe, !PT ;  /* 0x0000000a0e157812 */ /* 0x002fc400078efe1a */
[----:B------:R-:W-:Y:S02]  /*23750*/  LOP3.LUT R20, R14, 0xc, R26, 0xfe, !PT ;  /* 0x0000000c0e147812 */ /* 0x000fe400078efe1a */
[----:B------:R-:W-:Y:S02]  /*23760*/  ISETP.LT.AND P4, PT, R21, c[0x0][0x17c], !P0 ;  /* 0x00005f0015007a0c */ /* 0x000fe40004781270 */
[-C--:B0-----:R-:W-:Y:S01]  /*23770*/  LEA R24, P1, R3, R0.reuse, 0x1 ;  /* 0x0000000003187211 */ /* 0x081fe200078208ff */
[----:B------:R-:W-:Y:S01]  /*23780*/  IMAD R21, R21, c[0x0][0x198], RZ ;  /* 0x0000660015157a24 */ /* 0x000fe200078e02ff */
[----:B------:R-:W-:Y:S02]  /*23790*/  LEA R22, P5, R23, R0, 0x1 ;  /* 0x0000000017167211 */ /* 0x000fe400078a08ff */
[-C--:B------:R-:W-:Y:S01]  /*237a0*/  LEA.HI.X.SX32 R25, R3, R2.reuse, 0x1, P1 ;  /* 0x0000000203197211 */ /* 0x080fe200008f0eff */
[C---:B------:R-:W-:Y:S01]  /*237b0*/  IMAD R3, R20.reuse, c[0x0][0x198], RZ ;  /* 0x0000660014037a24 */ /* 0x040fe200078e02ff */
[----:B------:R-:W-:Y:S01]  /*237c0*/  ISETP.LT.AND P1, PT, R20, c[0x0][0x17c], !P0 ;  /* 0x00005f0014007a0c */ /* 0x000fe20004721270 */
[----:B------:R-:W0:Y:S01]  /*237d0*/  S2R R7, SR_TID.X ;  /* 0x0000000000077919 */ /* 0x000e220000002100 */
[----:B------:R-:W-:-:S02]  /*237e0*/  LEA.HI.X.SX32 R23, R23, R2, 0x1, P5 ;  /* 0x0000000217177211 */ /* 0x000fc400028f0eff */
[C---:B------:R-:W-:Y:S01]  /*237f0*/  LEA R20, P6, R21.reuse, R0, 0x1 ;  /* 0x0000000015147211 */ /* 0x040fe200078c08ff */
[----:B------:R1:W-:Y:S03]  /*23800*/  @P2 STG.E.U16 [R24.64], R8 ;  /* 0x0000000818002986 */ /* 0x0003e6000c101506 */
[----:B------:R-:W-:Y:S02]  /*23810*/  LEA.HI.X.SX32 R21, R21, R2, 0x1, P6 ;  /* 0x0000000215157211 */ /* 0x000fe400030f0eff */
[----:B-1----:R-:W-:-:S04]  /*23820*/  LEA R24, P2, R3, R0, 0x1 ;  /* 0x0000000003187211 */ /* 0x002fc800078408ff */
[----:B------:R-:W-:Y:S02]  /*23830*/  LEA.HI.X.SX32 R25, R3, R2, 0x1, P2 ;  /* 0x0000000203197211 */ /* 0x000fe400010f0eff */
[----:B------:R-:W-:Y:S02]  /*23840*/  LOP3.LUT R3, R14, 0x10, R26, 0xfe, !PT ;  /* 0x000000100e037812 */ /* 0x000fe400078efe1a */
[----:B------:R-:W-:Y:S02]  /*23850*/  PRMT R8, R10, 0x7632, R8 ;  /* 0x000076320a087816 */ /* 0x000fe40000000008 */
[----:B------:R-:W3:Y:S04]  /*23860*/  LDL.LU R10, [R1+0xa10] ;  /* 0x000a1000010a7983 */ /* 0x000ee80000300800 */
[----:B----4-:R1:W-:Y:S04]  /*23870*/  @P3 STG.E.U16 [R22.64], R9 ;  /* 0x0000000916003986 */ /* 0x0103e8000c101506 */
[----:B--2---:R2:W-:Y:S01]  /*23880*/  @P4 STG.E.U16 [R20.64], R6 ;  /* 0x0000000614004986 */ /* 0x0045e2000c101506 */
[----:B------:R-:W-:-:S02]  /*23890*/  ISETP.LT.AND P4, PT, R3, c[0x0][0x17c], !P0 ;  /* 0x00005f0003007a0c */ /* 0x000fc40004781270 */
[----:B-1----:R-:W-:Y:S01]  /*238a0*/  LOP3.LUT R22, R14, 0xe, R26, 0xfe, !PT ;  /* 0x0000000e0e167812 */ /* 0x002fe200078efe1a */
[----:B------:R-:W-:-:S03]  /*238b0*/  IMAD R3, R3, c[0x0][0x198], RZ ;  /* 0x0000660003037a24 */ /* 0x000fc600078e02ff */
[C---:B------:R-:W-:Y:S01]  /*238c0*/  ISETP.LT.AND P2, PT, R22.reuse, c[0x0][0x17c], !P0 ;  /* 0x00005f0016007a0c */ /* 0x040fe20004741270 */
[----:B--2---:R-:W-:Y:S01]  /*238d0*/  IMAD R21, R22, c[0x0][0x198], RZ ;  /* 0x0000660016157a24 */ /* 0x004fe200078e02ff */
[C-C-:B------:R-:W-:Y:S01]  /*238e0*/  LOP3.LUT R22, R14.reuse, 0x12, R26.reuse, 0xfe, !PT ;  /* 0x000000120e167812 */ /* 0x140fe200078efe1a */
[----:B------:R1:W-:Y:S01]  /*238f0*/  @P1 STG.E.U16 [R24.64], R5 ;  /* 0x0000000518001986 */ /* 0x0003e2000c101506 */
[--C-:B------:R-:W-:Y:S02]  /*23900*/  LOP3.LUT R23, R14, 0x20, R26.reuse, 0xfe, !PT ;  /* 0x000000200e177812 */ /* 0x100fe400078efe1a */
[----:B------:R-:W-:Y:S02]  /*23910*/  LEA R20, P5, R21, R0, 0x1 ;  /* 0x0000000015147211 */ /* 0x000fe400078a08ff */
[----:B------:R-:W-:Y:S02]  /*23920*/  ISETP.LT.AND P3, PT, R22, c[0x0][0x17c], !P0 ;  /* 0x00005f0016007a0c */ /* 0x000fe40004761270 */
[----:B------:R-:W-:-:S02]  /*23930*/  LOP3.LUT R26, R14, 0x14, R26, 0xfe, !PT ;  /* 0x000000140e1a7812 */ /* 0x000fc400078efe1a */
[----:B------:R-:W-:Y:S01]  /*23940*/  LEA.HI.X.SX32 R21, R21, R2, 0x1, P5 ;  /* 0x0000000215157211 */ /* 0x000fe200028f0eff */
[----:B-1----:R-:W-:Y:S01]  /*23950*/  IMAD R25, R22, c[0x0][0x198], RZ ;  /* 0x0000660016197a24 */ /* 0x002fe200078e02ff */
[----:B------:R-:W-:Y:S02]  /*23960*/  LEA R22, P1, R3, R0, 0x1 ;  /* 0x0000000003167211 */ /* 0x000fe400078208ff */
[----:B------:R-:W-:Y:S02]  /*23970*/  ISETP.LT.AND P5, PT, R23, c[0x0][0x17c], !P0 ;  /* 0x00005f0017007a0c */ /* 0x000fe400047a1270 */
[----:B------:R-:W-:Y:S01]  /*23980*/  LEA.HI.X.SX32 R23, R3, R2, 0x1, P1 ;  /* 0x0000000203177211 */ /* 0x000fe200008f0eff */
[C---:B------:R-:W-:Y:S01]  /*23990*/  IMAD R3, R26.reuse, c[0x0][0x198], RZ ;  /* 0x000066001a037a24 */ /* 0x040fe200078e02ff */
[----:B------:R-:W-:Y:S02]  /*239a0*/  ISETP.LT.AND P1, PT, R26, c[0x0][0x17c], !P0 ;  /* 0x00005f001a007a0c */ /* 0x000fe40004721270 */
[----:B0-----:R-:W-:-:S02]  /*239b0*/  SHF.R.U32.HI R26, RZ, 0x6, R7 ;  /* 0x00000006ff1a7819 */ /* 0x001fc40000011607 */
[C---:B------:R-:W-:Y:S02]  /*239c0*/  LEA R24, P6, R25.reuse, R0, 0x1 ;  /* 0x0000000019187211 */ /* 0x040fe400078c08ff */
[----:B------:R-:W-:Y:S01]  /*239d0*/  SGXT.U32 R26, R26, 0x1 ;  /* 0x000000011a1a781a */ /* 0x000fe20000000000 */
[----:B------:R0:W-:Y:S01]  /*239e0*/  @P2 STG.E.U16 [R20.64], R12 ;  /* 0x0000000c14002986 */ /* 0x0001e2000c101506 */
[----:B------:R-:W-:-:S03]  /*239f0*/  LEA.HI.X.SX32 R25, R25, R2, 0x1, P6 ;  /* 0x0000000219197211 */ /* 0x000fc600030f0eff */
[----:B------:R1:W-:Y:S04]  /*23a00*/  @P4 STG.E.U16 [R22.64], R28 ;  /* 0x0000001c16004986 */ /* 0x0003e8000c101506 */
[----:B------:R2:W-:Y:S01]  /*23a10*/  @P3 STG.E.U16 [R24.64], R19 ;  /* 0x0000001318003986 */ /* 0x0005e2000c101506 */
[C---:B0-----:R-:W-:Y:S02]  /*23a20*/  LEA R20, P2, R3.reuse, R0, 0x1 ;  /* 0x0000000003147211 */ /* 0x041fe400078408ff */
[C-C-:B-1----:R-:W-:Y:S02]  /*23a30*/  LOP3.LUT R22, R14.reuse, 0x16, R26.reuse, 0xfe, !PT ;  /* 0x000000160e167812 */ /* 0x142fe400078efe1a */
[--C-:B------:R-:W-:Y:S02]  /*23a40*/  LOP3.LUT R23, R14, 0x18, R26.reuse, 0xfe, !PT ;  /* 0x000000180e177812 */ /* 0x100fe400078efe1a */
[----:B------:R-:W-:Y:S01]  /*23a50*/  LEA.HI.X.SX32 R21, R3, R2, 0x1, P2 ;  /* 0x0000000203157211 */ /* 0x000fe200010f0eff */
[C---:B------:R-:W-:Y:S01]  /*23a60*/  IMAD R3, R22.reuse, c[0x0][0x198], RZ ;  /* 0x0000660016037a24 */ /* 0x040fe200078e02ff */
[C---:B------:R-:W-:Y:S01]  /*23a70*/  ISETP.LT.AND P3, PT, R23.reuse, c[0x0][0x17c], !P0 ;  /* 0x00005f0017007a0c */ /* 0x040fe20004761270 */
[----:B------:R-:W-:Y:S01]  /*23a80*/  IMAD R23, R23, c[0x0][0x198], RZ ;  /* 0x0000660017177a24 */ /* 0x000fe200078e02ff */
[----:B------:R-:W-:Y:S01]  /*23a90*/  ISETP.LT.AND P2, PT, R22, c[0x0][0x17c], !P0 ;  /* 0x00005f0016007a0c */ /* 0x000fe20004741270 */
[----:B------:R0:W-:Y:S01]  /*23aa0*/  @P1 STG.E.U16 [R20.64], R4 ;  /* 0x0000000414001986 */ /* 0x0001e2000c101506 */
[----:B--2---:R-:W-:-:S02]  /*23ab0*/  LOP3.LUT R24, R14, 0x22, R26, 0xfe, !PT ;  /* 0x000000220e187812 */ /* 0x004fc400078efe1a */
[--C-:B------:R-:W-:Y:S02]  /*23ac0*/  LOP3.LUT R25, R14, 0x1a, R26.reuse, 0xfe, !PT ;  /* 0x0000001a0e197812 */ /* 0x100fe400078efe1a */
[-C--:B------:R-:W-:Y:S02]  /*23ad0*/  LEA R22, P1, R23, R0.reuse, 0x1 ;  /* 0x0000000017167211 */ /* 0x080fe400078208ff */
[----:B0-----:R-:W-:Y:S02]  /*23ae0*/  LEA R20, P4, R3, R0, 0x1 ;  /* 0x0000000003147211 */ /* 0x001fe400078808ff */
[-C--:B------:R-:W-:Y:S02]  /*23af0*/  LEA.HI.X.SX32 R23, R23, R2.reuse, 0x1, P1 ;  /* 0x0000000217177211 */ /* 0x080fe400008f0eff */
[----:B------:R-:W-:Y:S02]  /*23b00*/  LEA.HI.X.SX32 R21, R3, R2, 0x1, P4 ;  /* 0x0000000203157211 */ /* 0x000fe400020f0eff */
[----:B------:R-:W-:Y:S01]  /*23b10*/  ISETP.LT.AND P4, PT, R24, c[0x0][0x17c], !P0 ;  /* 0x00005f0018007a0c */ /* 0x000fe20004781270 */
[C---:B------:R-:W-:Y:S01]  /*23b20*/  IMAD R24, R25.reuse, c[0x0][0x198], RZ ;  /* 0x0000660019187a24 */ /* 0x040fe200078e02ff */
[----:B------:R-:W-:Y:S01]  /*23b30*/  LOP3.LUT R3, R14, 0x1c, R26, 0xfe, !PT ;  /* 0x0000001c0e037812 */ /* 0x000fe200078efe1a */
[----:B------:R0:W-:Y:S01]  /*23b40*/  @P2 STG.E.U16 [R20.64], R16 ;  /* 0x0000001014002986 */ /* 0x0001e2000c101506 */
[----:B------:R-:W-:-:S02]  /*23b50*/  ISETP.LT.AND P6, PT, R25, c[0x0][0x17c], !P0 ;  /* 0x00005f0019007a0c */ /* 0x000fc400047c1270 */
[C---:B------:R-:W-:Y:S01]  /*23b60*/  ISETP.LT.AND P2, PT, R3.reuse, c[0x0][0x17c], !P0 ;  /* 0x00005f0003007a0c */ /* 0x040fe20004741270 */
[----:B------:R1:W-:Y:S01]  /*23b70*/  @P3 STG.E.U16 [R22.64], R18 ;  /* 0x0000001216003986 */ /* 0x0003e2000c101506 */
[----:B------:R-:W-:Y:S01]  /*23b80*/  IMAD R3, R3, c[0x0][0x198], RZ ;  /* 0x0000660003037a24 */ /* 0x000fe200078e02ff */
[----:B0-----:R-:W-:Y:S02]  /*23b90*/  LOP3.LUT R20, R14, 0x1e, R26, 0xfe, !PT ;  /* 0x0000001e0e147812 */ /* 0x001fe400078efe1a */
[----:B-1----:R-:W-:-:S04]  /*23ba0*/  LEA R22, P1, R24, R0, 0x1 ;  /* 0x0000000018167211 */ /* 0x002fc800078208ff */
[----:B------:R-:W-:Y:S01]  /*23bb0*/  LEA.HI.X.SX32 R23, R24, R2, 0x1, P1 ;  /* 0x0000000218177211 */ /* 0x000fe200008f0eff */
[C---:B------:R-:W-:Y:S01]  /*23bc0*/  IMAD R24, R20.reuse, c[0x0][0x198], RZ ;  /* 0x0000660014187a24 */ /* 0x040fe200078e02ff */
[----:B------:R-:W-:Y:S02]  /*23bd0*/  ISETP.LT.AND P1, PT, R20, c[0x0][0x17c], !P0 ;  /* 0x00005f0014007a0c */ /* 0x000fe40004721270 */
[C---:B------:R-:W-:Y:S01]  /*23be0*/  LEA R20, P3, R3.reuse, R0, 0x1 ;  /* 0x0000000003147211 */ /* 0x040fe200078608ff */
[----:B------:R0:W-:Y:S03]  /*23bf0*/  @P6 STG.E.U16 [R22.64], R15 ;  /* 0x0000000f16006986 */ /* 0x0001e6000c101506 */
[----:B------:R-:W-:Y:S01]  /*23c00*/  LEA.HI.X.SX32 R21, R3, R2, 0x1, P3 ;  /* 0x0000000203157211 */ /* 0x000fe200018f0eff */
[----:B------:R-:W-:Y:S01]  /*23c10*/  IMAD.MOV.U32 R7, RZ, RZ, c[0x0][0x198] ;  /* 0x00006600ff077624 */ /* 0x000fe200078e00ff */
[----:B------:R-:W-:-:S03]  /*23c20*/  LOP3.LUT R3, R14, 0x26, R26, 0xfe, !PT ;  /* 0x000000260e037812 */ /* 0x000fc600078efe1a */
[----:B------:R1:W-:Y:S01]  /*23c30*/  @P2 STG.E.U16 [R20.64], R29 ;  /* 0x0000001d14002986 */ /* 0x0003e2000c101506 */
[C---:B0-----:R-:W-:Y:S02]  /*23c40*/  LEA R22, P6, R24.reuse, R0, 0x1 ;  /* 0x0000000018167211 */ /* 0x041fe400078c08ff */
[----:B------:R-:W-:Y:S01]  /*23c50*/  ISETP.LT.AND P2, PT, R3, c[0x0][0x17c], !P0 ;  /* 0x00005f0003007a0c */ /* 0x000fe20004741270 */
[----:B------:R-:W-:Y:S01]  /*23c60*/  IMAD R3, R7, 0x20, R27 ;  /* 0x0000002007037824 */ /* 0x000fe200078e021b */
[----:B------:R-:W-:Y:S02]  /*23c70*/  LEA.HI.X.SX32 R23, R24, R2, 0x1, P6 ;  /* 0x0000000218177211 */ /* 0x000fe400030f0eff */
[----:B-1----:R-:W-:-:S03]  /*23c80*/  LOP3.LUT R20, R14, 0x28, R26, 0xfe, !PT ;  /* 0x000000280e147812 */ /* 0x002fc600078efe1a */
[----:B------:R0:W-:Y:S01]  /*23c90*/  @P1 STG.E.U16 [R22.64], R11 ;  /* 0x0000000b16001986 */ /* 0x0001e2000c101506 */
[----:B------:R-:W-:Y:S01]  /*23ca0*/  IMAD R21, R7, 0x2, R3 ;  /* 0x0000000207157824 */ /* 0x000fe200078e0203 */
[----:B------:R-:W-:Y:S02]  /*23cb0*/  ISETP.LT.AND P1, PT, R20, c[0x0][0x17c], !P0 ;  /* 0x00005f0014007a0c */ /* 0x000fe40004721270 */
[----:B------:R-:W-:Y:S02]  /*23cc0*/  LOP3.LUT R25, R14, 0x24, R26, 0xfe, !PT ;  /* 0x000000240e197812 */ /* 0x000fe400078efe1a */
[----:B0-----:R-:W-:-:S04]  /*23cd0*/  LEA R22, P6, R3, R0, 0x1 ;  /* 0x0000000003167211 */ /* 0x001fc800078c08ff */
[----:B------:R-:W-:Y:S02]  /*23ce0*/  LEA.HI.X.SX32 R23, R3, R2, 0x1, P6 ;  /* 0x0000000203177211 */ /* 0x000fe400030f0eff */
[----:B------:R-:W-:Y:S01]  /*23cf0*/  LEA R20, P6, R21, R0, 0x1 ;  /* 0x0000000015147211 */ /* 0x000fe200078c08ff */
[----:B------:R-:W-:Y:S01]  /*23d00*/  IMAD R3, R7, 0x2, R21 ;  /* 0x0000000207037824 */ /* 0x000fe200078e0215 */
[----:B------:R-:W-:Y:S02]  /*23d10*/  PRMT R4, R17, 0x7632, R4 ;  /* 0x0000763211047816 */ /* 0x000fe40000000004 */
[----:B------:R-:W-:Y:S02]  /*23d20*/  LEA.HI.X.SX32 R21, R21, R2, 0x1, P6 ;  /* 0x0000000215157211 */ /* 0x000fe400030f0eff */
[----:B------:R-:W-:Y:S02]  /*23d30*/  ISETP.LT.AND P3, PT, R25, c[0x0][0x17c], !P0 ;  /* 0x00005f0019007a0c */ /* 0x000fe40004761270 */
[----:B------:R-:W-:Y:S01]  /*23d40*/  LOP3.LUT R24, R14, 0x2a, R26, 0xfe, !PT ;  /* 0x0000002a0e187812 */ /* 0x000fe200078efe1a */
[----:B------:R0:W-:Y:S03]  /*23d50*/  @P5 STG.E.U16 [R22.64], R8 ;  /* 0x0000000816005986 */ /* 0x0001e6000c101506 */
[----:B------:R-:W-:Y:S01]  /*23d60*/  ISETP.LT.AND P5, PT, R24, c[0x0][0x17c], !P0 ;  /* 0x00005f0018007a0c */ /* 0x000fe200047a1270 */
[----:B------:R1:W-:Y:S01]  /*23d70*/  @P4 STG.E.U16 [R20.64], R4 ;  /* 0x0000000414004986 */ /* 0x0003e2000c101506 */
[----:B------:R-:W-:Y:S01]  /*23d80*/  IMAD R24, R7, 0x2, R3 ;  /* 0x0000000207187824 */ /* 0x000fe200078e0203 */
[----:B------:R-:W-:-:S02]  /*23d90*/  PRMT R12, R9, 0x7632, R12 ;  /* 0x00007632090c7816 */ /* 0x000fc4000000000c */
[----:B------:R-:W-:Y:S01]  /*23da0*/  PRMT R16, R28, 0x7632, R16 ;  /* 0x000076321c107816 */ /* 0x000fe20000000010 */
[----:B------:R-:W2:Y:S01]  /*23db0*/  LDL.LU R17, [R1+0xa0c] ;  /* 0x000a0c0001117983 */ /* 0x000ea20000300800 */
[C---:B0-----:R-:W-:Y:S02]  /*23dc0*/  LEA R22, P6, R3.reuse, R0, 0x1 ;  /* 0x0000000003167211 */ /* 0x041fe400078c08ff */
[----:B-1----:R-:W-:Y:S02]  /*23dd0*/  LOP3.LUT R20, R14, 0x2c, R26, 0xfe, !PT ;  /* 0x0000002c0e147812 */ /* 0x002fe400078efe1a */
[----:B------:R-:W-:Y:S02]  /*23de0*/  LEA.HI.X.SX32 R23, R3, R2, 0x1, P6 ;  /* 0x0000000203177211 */ /* 0x000fe400030f0eff */
[----:B------:R-:W-:Y:S02]  /*23df0*/  PRMT R4, R13, 0x7632, R4 ;  /* 0x000076320d047816 */ /* 0x000fe40000000004 */
[----:B------:R-:W-:Y:S01]  /*23e00*/  ISETP.LT.AND P4, PT, R20, c[0x0][0x17c], !P0 ;  /* 0x00005f0014007a0c */ /* 0x000fe20004781270 */
[----:B------:R-:W4:Y:S01]  /*23e10*/  LDL.LU R13, [R1+0xa08] ;  /* 0x000a0800010d7983 */ /* 0x000f220000300800 */
[----:B------:R-:W-:-:S02]  /*23e20*/  LEA R20, P6, R24, R0, 0x1 ;  /* 0x0000000018147211 */ /* 0x000fc400078c08ff */
[----:B------:R-:W-:Y:S01]  /*23e30*/  LOP3.LUT R3, R14, 0x2e, R26, 0xfe, !PT ;  /* 0x0000002e0e037812 */ /* 0x000fe200078efe1a */
[----:B------:R0:W-:Y:S01]  /*23e40*/  @P3 STG.E.U16 [R22.64], R4 ;  /* 0x0000000416003986 */ /* 0x0001e2000c101506 */
[----:B------:R-:W-:Y:S02]  /*23e50*/  LEA.HI.X.SX32 R21, R24, R2, 0x1, P6 ;  /* 0x0000000218157211 */ /* 0x000fe400030f0eff */
[----:B------:R-:W-:Y:S01]  /*23e60*/  PRMT R8, R8, 0x7632, R8 ;  /* 0x0000763208087816 */ /* 0x000fe20000000008 */
[----:B------:R-:W2:Y:S01]  /*23e70*/  LDL.LU R9, [R1+0xa04] ;  /* 0x000a040001097983 */ /* 0x000ea20000300800 */
[----:B------:R-:W-:Y:S01]  /*23e80*/  ISETP.LT.AND P3, PT, R3, c[0x0][0x17c], !P0 ;  /* 0x00005f0003007a0c */ /* 0x000fe20004761270 */
[----:B------:R-:W-:Y:S02]  /*23e90*/  IMAD R3, R7, 0x2, R24 ;  /* 0x0000000207037824 */ /* 0x000fe400078e0218 */
[----:B------:R1:W-:Y:S01]  /*23ea0*/  @P2 STG.E.U16 [R20.64], R8 ;  /* 0x0000000814002986 */ /* 0x0003e2000c101506 */
[----:B0-----:R-:W-:-:S02]  /*23eb0*/  LOP3.LUT R23, R14, 0x30, R26, 0xfe, !PT ;  /* 0x000000300e177812 */ /* 0x001fc400078efe1a */
[----:B------:R-:W-:Y:S02]  /*23ec0*/  LEA R22, P6, R3, R0, 0x1 ;  /* 0x0000000003167211 */ /* 0x000fe400078c08ff */
[----:B------:R-:W-:Y:S01]  /*23ed0*/  ISETP.LT.AND P2, PT, R23, c[0x0][0x17c], !P0 ;  /* 0x00005f0017007a0c */ /* 0x000fe20004741270 */
[----:B-1----:R-:W-:Y:S01]  /*23ee0*/  IMAD R8, R7, 0x2, R3 ;  /* 0x0000000207087824 */ /* 0x002fe200078e0203 */
[----:B------:R-:W-:-:S03]  /*23ef0*/  LEA.HI.X.SX32 R23, R3, R2, 0x1, P6 ;  /* 0x0000000203177211 */ /* 0x000fc600030f0eff */
[C---:B------:R-:W-:Y:S01]  /*23f00*/  IMAD R3, R7.reuse, 0x2, R8 ;  /* 0x0000000207037824 */ /* 0x040fe200078e0208 */
[----:B------:R-:W-:Y:S01]  /*23f10*/  LEA R20, P6, R8, R0, 0x1 ;  /* 0x0000000008147211 */ /* 0x000fe200078c08ff */
[----:B------:R0:W-:Y:S01]  /*23f20*/  @P1 STG.E.U16 [R22.64], R12 ;  /* 0x0000000c16001986 */ /* 0x0001e2000c101506 */
[----:B------:R-:W-:Y:S02]  /*23f30*/  PRMT R4, R6, 0x7632, R4 ;  /* 0x0000763206047816 */ /* 0x000fe40000000004 */
[----:B------:R-:W-:Y:S01]  /*23f40*/  LEA.HI.X.SX32 R21, R8, R2, 0x1, P6 ;  /* 0x0000000208157211 */ /* 0x000fe200030f0eff */
[----:B------:R-:W-:Y:S01]  /*23f50*/  IMAD R8, R7, 0x2, R3 ;  /* 0x0000000207087824 */ /* 0x000fe200078e0203 */
[----:B------:R-:W-:Y:S01]  /*23f60*/  LOP3.LUT R24, R14, 0x32, R26, 0xfe, !PT ;  /* 0x000000320e187812 */ /* 0x000fe200078efe1a */
[----:B------:R-:W2:Y:S01]  /*23f70*/  LDL.LU R6, [R1+0xa00] ;  /* 0x000a000001067983 */ /* 0x000ea20000300800 */
[----:B0-----:R-:W-:-:S03]  /*23f80*/  LEA R22, P6, R3, R0, 0x1 ;  /* 0x0000000003167211 */ /* 0x001fc600078c08ff */
[----:B------:R0:W-:Y:S01]  /*23f90*/  @P5 STG.E.U16 [R20.64], R4 ;  /* 0x0000000414005986 */ /* 0x0001e2000c101506 */
[----:B------:R-:W-:Y:S02]  /*23fa0*/  LEA.HI.X.SX32 R23, R3, R2, 0x1, P6 ;  /* 0x0000000203177211 */ /* 0x000fe400030f0eff */
[C---:B------:R-:W-:Y:S02]  /*23fb0*/  LOP3.LUT R3, R14.reuse, 0x36, R26, 0xfe, !PT ;  /* 0x000000360e037812 */ /* 0x040fe400078efe1a */
[----:B0-----:R-:W-:Y:S02]  /*23fc0*/  PRMT R4, R5, 0x7632, R4 ;  /* 0x0000763205047816 */ /* 0x001fe40000000004 */
[----:B------:R-:W-:Y:S01]  /*23fd0*/  LOP3.LUT R20, R14, 0x34, R26, 0xfe, !PT ;  /* 0x000000340e147812 */ /* 0x000fe200078efe1a */
[----:B------:R-:W2:Y:S03]  /*23fe0*/  LDL.LU R5, [R1+0x9fc] ;  /* 0x0009fc0001057983 */ /* 0x000ea60000300800 */
[----:B------:R-:W-:Y:S01]  /*23ff0*/  ISETP.LT.AND P5, PT, R20, c[0x0][0x17c], !P0 ;  /* 0x00005f0014007a0c */ /* 0x000fe200047a1270 */
[----:B------:R0:W-:Y:S01]  /*24000*/  @P4 STG.E.U16 [R22.64], R4 ;  /* 0x0000000416004986 */ /* 0x0001e2000c101506 */
[----:B------:R-:W-:Y:S01]  /*24010*/  ISETP.LT.AND P4, PT, R3, c[0x0][0x17c], !P0 ;  /* 0x00005f0003007a0c */ /* 0x000fe20004781270 */
[----:B------:R-:W-:Y:S01]  /*24020*/  IMAD R3, R7, 0x2, R8 ;  /* 0x0000000207037824 */ /* 0x000fe200078e0208 */
[----:B------:R-:W-:Y:S01]  /*24030*/  LEA R20, P6, R8, R0, 0x1 ;  /* 0x0000000008147211 */ /* 0x000fe200078c08ff */
[----:B------:R-:W2:Y:S01]  /*24040*/  LDL.LU R28, [R1+0x9f8] ;  /* 0x0009f800011c7983 */ /* 0x000ea20000300800 */
[----:B------:R-:W-:-:S02]  /*24050*/  ISETP.LT.AND P1, PT, R24, c[0x0][0x17c], !P0 ;  /* 0x00005f0018007a0c */ /* 0x000fc40004721270 */
[----:B------:R-:W-:Y:S01]  /*24060*/  LEA.HI.X.SX32 R21, R8, R2, 0x1, P6 ;  /* 0x0000000208157211 */ /* 0x000fe200030f0eff */
[----:B------:R-:W-:Y:S01]  /*24070*/  IMAD R8, R7, 0x2, R3 ;  /* 0x0000000207087824 */ /* 0x000fe200078e0203 */
[----:B0-----:R-:W-:Y:S02]  /*24080*/  PRMT R4, R12, 0x7632, R4 ;  /* 0x000076320c047816 */ /* 0x001fe40000000004 */
[----:B------:R-:W-:-:S03]  /*24090*/  LEA R22, P6, R3, R0, 0x1 ;  /* 0x0000000003167211 */ /* 0x000fc600078c08ff */
[----:B------:R0:W-:Y:S01]  /*240a0*/  @P3 STG.E.U16 [R20.64], R4 ;  /* 0x0000000414003986 */ /* 0x0001e2000c101506 */
[----:B------:R-:W-:Y:S01]  /*240b0*/  LEA.HI.X.SX32 R23, R3, R2, 0x1, P6 ;  /* 0x0000000203177211 */ /* 0x000fe200030f0eff */
[----:B------:R-:W-:-:S04]  /*240c0*/  IMAD R3, R7, 0x2, R8 ;  /* 0x0000000207037824 */ /* 0x000fc800078e0208 */
[----:B------:R1:W-:Y:S01]  /*240d0*/  @P2 STG.E.U16 [R22.64], R16 ;  /* 0x0000001016002986 */ /* 0x0003e2000c101506 */
[C---:B0-----:R-:W-:Y:S02]  /*240e0*/  LEA R20, P6, R8.reuse, R0, 0x1 ;  /* 0x0000000008147211 */ /* 0x041fe400078c08ff */
[----:B------:R-:W-:Y:S02]  /*240f0*/  PRMT R4, R19, 0x7632, R4 ;  /* 0x0000763213047816 */ /* 0x000fe40000000004 */
[----:B------:R-:W-:Y:S01]  /*24100*/  LEA.HI.X.SX32 R21, R8, R2, 0x1, P6 ;  /* 0x0000000208157211 */ /* 0x000fe200030f0eff */
[----:B------:R-:W-:Y:S01]  /*24110*/  IMAD R8, R7, 0x2, R3 ;  /* 0x0000000207087824 */ /* 0x000fe200078e0203 */
[----:B-1----:R-:W-:-:S03]  /*24120*/  LEA R22, P6, R3, R0, 0x1 ;  /* 0x0000000003167211 */ /* 0x002fc600078c08ff */
[----:B------:R0:W-:Y:S01]  /*24130*/  @P1 STG.E.U16 [R20.64], R4 ;  /* 0x0000000414001986 */ /* 0x0001e2000c101506 */
[----:B------:R-:W-:Y:S02]  /*24140*/  LEA.HI.X.SX32 R23, R3, R2, 0x1, P6 ;  /* 0x0000000203177211 */ /* 0x000fe400030f0eff */
[C-C-:B------:R-:W-:Y:S02]  /*24150*/  LOP3.LUT R12, R14.reuse, 0x38, R26.reuse, 0xfe, !PT ;  /* 0x000000380e0c7812 */ /* 0x140fe400078efe1a */
[----:B------:R-:W-:Y:S02]  /*24160*/  LOP3.LUT R3, R14, 0x3e, R26, 0xfe, !PT ;  /* 0x0000003e0e037812 */ /* 0x000fe400078efe1a */
[----:B0-----:R-:W-:Y:S02]  /*24170*/  PRMT R4, R4, 0x7632, R4 ;  /* 0x0000763204047816 */ /* 0x001fe40000000004 */
[----:B------:R-:W-:Y:S02]  /*24180*/  LEA R20, P6, R8, R0, 0x1 ;  /* 0x0000000008147211 */ /* 0x000fe400078c08ff */
[----:B------:R-:W-:Y:S01]  /*24190*/  ISETP.LT.AND P3, PT, R12, c[0x0][0x17c], !P0 ;  /* 0x00005f000c007a0c */ /* 0x000fe20004761270 */
[----:B------:R0:W-:Y:S01]  /*241a0*/  @P5 STG.E.U16 [R22.64], R4 ;  /* 0x0000000416005986 */ /* 0x0001e2000c101506 */
[----:B------:R-:W-:-:S02]  /*241b0*/  LEA.HI.X.SX32 R21, R8, R2, 0x1, P6 ;  /* 0x0000000208157211 */ /* 0x000fc400030f0eff */
[----:B------:R-:W-:Y:S02]  /*241c0*/  PRMT R16, R16, 0x7632, R16 ;  /* 0x0000763210107816 */ /* 0x000fe40000000010 */
[----:B------:R-:W-:Y:S01]  /*241d0*/  ISETP.LT.AND P5, PT, R3, c[0x0][0x17c], !P0 ;  /* 0x00005f0003007a0c */ /* 0x000fe200047a1270 */
[C---:B------:R-:W-:Y:S01]  /*241e0*/  IMAD R3, R7.reuse, 0x2, R8 ;  /* 0x0000000207037824 */ /* 0x040fe200078e0208 */
[--C-:B------:R-:W-:Y:S01]  /*241f0*/  LOP3.LUT R12, R14, 0x3a, R26.reuse, 0xfe, !PT ;  /* 0x0000003a0e0c7812 */ /* 0x100fe200078efe1a */
[----:B------:R1:W-:Y:S02]  /*24200*/  @P4 STG.E.U16 [R20.64], R16 ;  /* 0x0000001014004986 */ /* 0x0003e4000c101506 */
[----:B------:R-:W-:Y:S01]  /*24210*/  IMAD R8, R7, 0x2, R3 ;  /* 0x0000000207087824 */ /* 0x000fe200078e0203 */
[----:B------:R-:W-:Y:S02]  /*24220*/  ISETP.LT.AND P2, PT, R12, c[0x0][0x17c], !P0 ;  /* 0x00005f000c007a0c */ /* 0x000fe40004741270 */
[----:B------:R-:W-:-:S02]  /*24230*/  LOP3.LUT R12, R14, 0x3c, R26, 0xfe, !PT ;  /* 0x0000003c0e0c7812 */ /* 0x000fc400078efe1a */
[----:B0-----:R-:W-:Y:S02]  /*24240*/  LOP3.LUT R4, R14, 0x40, R26, 0xfe, !PT ;  /* 0x000000400e047812 */ /* 0x001fe400078efe1a */
[C---:B-1----:R-:W-:Y:S02]  /*24250*/  LEA R20, P6, R3.reuse, R0, 0x1 ;  /* 0x0000000003147211 */ /* 0x042fe400078c08ff */
[----:B------:R-:W-:Y:S02]  /*24260*/  ISETP.LT.AND P1, PT, R12, c[0x0][0x17c], !P0 ;  /* 0x00005f000c007a0c */ /* 0x000fe40004721270 */
[----:B------:R-:W-:Y:S02]  /*24270*/  LEA.HI.X.SX32 R21, R3, R2, 0x1, P6 ;  /* 0x0000000203157211 */ /* 0x000fe400030f0eff */
[----:B------:R-:W-:Y:S01]  /*24280*/  ISETP.LT.AND P4, PT, R4, c[0x0][0x17c], !P0 ;  /* 0x00005f0004007a0c */ /* 0x000fe20004781270 */
[----:B------:R-:W-:Y:S01]  /*24290*/  IMAD R4, R7, 0x2, R8 ;  /* 0x0000000207047824 */ /* 0x000fe200078e0208 */
[----:B------:R-:W-:-:S02]  /*242a0*/  PRMT R12, R18, 0x7632, R12 ;  /* 0x00007632120c7816 */ /* 0x000fc4000000000c */
[C---:B------:R-:W-:Y:S01]  /*242b0*/  LEA R22, P6, R8.reuse, R0, 0x1 ;  /* 0x0000000008167211 */ /* 0x040fe200078c08ff */
[----:B------:R-:W2:Y:S01]  /*242c0*/  LDL.LU R18, [R1+0x54] ;  /* 0x0000540001127983 */ /* 0x000ea20000300800 */
[----:B------:R-:W-:Y:S02]  /*242d0*/  PRMT R3, R15, 0x7632, R3 ;  /* 0x000076320f037816 */ /* 0x000fe40000000003 */
[----:B------:R-:W-:Y:S01]  /*242e0*/  LEA.HI.X.SX32 R23, R8, R2, 0x1, P6 ;  /* 0x0000000208177211 */ /* 0x000fe200030f0eff */
[----:B------:R0:W-:Y:S04]  /*242f0*/  @P3 STG.E.U16 [R20.64], R12 ;  /* 0x0000000c14003986 */ /* 0x0001e8000c101506 */
[----:B------:R1:W-:Y:S01]  /*24300*/  @P2 STG.E.U16 [R22.64], R3 ;  /* 0x0000000316002986 */ /* 0x0003e2000c101506 */
[----:B0-----:R-:W-:Y:S01]  /*24310*/  LEA R20, P6, R4, R0, 0x1 ;  /* 0x0000000004147211 */ /* 0x001fe200078c08ff */
[----:B-1----:R-:W-:-:S03]  /*24320*/  IMAD R3, R7, 0x2, R4 ;  /* 0x0000000207037824 */ /* 0x002fc600078e0204 */
[----:B------:R-:W-:Y:S02]  /*24330*/  LEA.HI.X.SX32 R21, R4, R2, 0x1, P6 ;  /* 0x0000000204157211 */ /* 0x000fe400030f0eff */
[----:B------:R-:W-:Y:S02]  /*24340*/  PRMT R4, R29, 0x7632, R4 ;  /* 0x000076321d047816 */ /* 0x000fe40000000004 */
[----:B------:R-:W-:Y:S01]  /*24350*/  LOP3.LUT R8, R14, 0x44, R26, 0xfe, !PT ;  /* 0x000000440e087812 */ /* 0x000fe200078efe1a */
[----:B------:R-:W2:Y:S01]  /*24360*/  LDL.LU R29, [R1+0x9f4] ;  /* 0x0009f400011d7983 */ /* 0x000ea20000300800 */
[----:B------:R-:W-:-:S03]  /*24370*/  LEA R22, P6, R3, R0, 0x1 ;  /* 0x0000000003167211 */ /* 0x000fc600078c08ff */
[----:B------:R0:W-:Y:S01]  /*24380*/  @P1 STG.E.U16 [R20.64], R4 ;  /* 0x0000000414001986 */ /* 0x0001e2000c101506 */
[----:B------:R-:W-:Y:S02]  /*24390*/  ISETP.LT.AND P2, PT, R8, c[0x0][0x17c], !P0 ;  /* 0x00005f0008007a0c */ /* 0x000fe40004741270 */
[----:B------:R-:W-:Y:S01]  /*243a0*/  LOP3.LUT R8, R14, 0x46, R26, 0xfe, !PT ;  /* 0x000000460e087812 */ /* 0x000fe200078efe1a */
[----:B------:R-:W2:Y:S01]  /*243b0*/  LDL.LU R24, [R1+0x94] ;  /* 0x0000940001187983 */ /* 0x000ea20000300800 */
[----:B------:R-:W-:Y:S01]  /*243c0*/  LEA.HI.X.SX32 R23, R3, R2, 0x1, P6 ;  /* 0x0000000203177211 */ /* 0x000fe200030f0eff */
[----:B0-----:R-:W-:Y:S02]  /*243d0*/  IMAD R4, R7, 0x2, R3 ;  /* 0x0000000207047824 */ /* 0x001fe400078e0203 */
[----:B------:R-:W2:Y:S01]  /*243e0*/  LDL.LU R25, [R1+0x44] ;  /* 0x0000440001197983 */ /* 0x000ea20000300800 */
[----:B------:R-:W-:Y:S02]  /*243f0*/  ISETP.LT.AND P1, PT, R8, c[0x0][0x17c], !P0 ;  /* 0x00005f0008007a0c */ /* 0x000fe40004721270 */
[C---:B------:R-:W-:Y:S01]  /*24400*/  LEA R20, P6, R4.reuse, R0, 0x1 ;  /* 0x0000000004147211 */ /* 0x040fe200078c08ff */
[----:B------:R-:W2:Y:S01]  /*24410*/  LDL.LU R19, [R1+0x4] ;  /* 0x0000040001137983 */ /* 0x000ea20000300800 */
[----:B------:R-:W-:Y:S01]  /*24420*/  PRMT R8, R11, 0x7632, R8 ;  /* 0x000076320b087816 */ /* 0x000fe20000000008 */
[----:B------:R-:W-:Y:S01]  /*24430*/  IMAD R3, R7, 0x2, R4 ;  /* 0x0000000207037824 */ /* 0x000fe200078e0204 */
[----:B------:R-:W-:Y:S01]  /*24440*/  LEA.HI.X.SX32 R21, R4, R2, 0x1, P6 ;  /* 0x0000000204157211 */ /* 0x000fe200030f0eff */
[----:B------:R-:W2:Y:S04]  /*24450*/  LDL.LU R15, [R1+0x84] ;  /* 0x00008400010f7983 */ /* 0x000ea80000300800 */
[----:B------:R-:W2:Y:S04]  /*24460*/  LDL.LU R11, [R1+0x34] ;  /* 0x00003400010b7983 */ /* 0x000ea80000300800 */
[----:B------:R-:W2:Y:S01]  /*24470*/  LDL R4, [R1+0x64] ;  /* 0x0000640001047983 */ /* 0x000ea20000100800 */
[----:B------:R-:W-:-:S03]  /*24480*/  LOP3.LUT R12, R14, 0x48, R26, 0xfe, !PT ;  /* 0x000000480e0c7812 */ /* 0x000fc600078efe1a */
[----:B------:R0:W-:Y:S01]  /*24490*/  @P5 STG.E.U16 [R22.64], R8 ;  /* 0x0000000816005986 */ /* 0x0001e2000c101506 */
[----:B------:R-:W-:-:S03]  /*244a0*/  ISETP.LT.AND P5, PT, R12, c[0x0][0x17c], !P0 ;  /* 0x00005f000c007a0c */ /* 0x000fc600047a1270 */
[----:B------:R-:W3:Y:S01]  /*244b0*/  LDL.LU R12, [R1+0x24] ;  /* 0x00002400010c7983 */ /* 0x000ee20000300800 */
[----:B------:R-:W-:-:S04]  /*244c0*/  LOP3.LUT R16, R14, 0x42, R26, 0xfe, !PT ;  /* 0x000000420e107812 */ /* 0x000fc800078efe1a */
[----:B------:R-:W-:Y:S02]  /*244d0*/  ISETP.LT.AND P3, PT, R16, c[0x0][0x17c], !P0 ;  /* 0x00005f0010007a0c */ /* 0x000fe40004761270 */
[C---:B0-----:R-:W-:Y:S02]  /*244e0*/  LEA R22, P6, R3.reuse, R0, 0x1 ;  /* 0x0000000003167211 */ /* 0x041fe400078c08ff */
[--C-:B------:R-:W-:Y:S02]  /*244f0*/  LOP3.LUT R8, R14, 0x4a, R26.reuse, 0xfe, !PT ;  /* 0x0000004a0e087812 */ /* 0x100fe400078efe1a */
[----:B------:R-:W-:Y:S01]  /*24500*/  LEA.HI.X.SX32 R23, R3, R2, 0x1, P6 ;  /* 0x0000000203177211 */ /* 0x000fe200030f0eff */
[----:B--2---:R0:W-:Y:S01]  /*24510*/  @P4 STG.E.U16 [R20.64], R4 ;  /* 0x0000000414004986 */ /* 0x0041e2000c101506 */
[----:B------:R-:W-:Y:S02]  /*24520*/  ISETP.LT.AND P4, PT, R8, c[0x0][0x17c], !P0 ;  /* 0x00005f0008007a0c */ /* 0x000fe40004781270 */
[----:B------:R-:W-:Y:S01]  /*24530*/  LOP3.LUT R8, R14, 0x4c, R26, 0xfe, !PT ;  /* 0x0000004c0e087812 */ /* 0x000fe200078efe1a */
[----:B0-----:R-:W-:-:S02]  /*24540*/  IMAD R4, R7, 0x2, R3 ;  /* 0x0000000207047824 */ /* 0x001fc400078e0203 */
[----:B------:R0:W-:Y:S02]  /*24550*/  @P3 STG.E.U16 [R22.64], R18 ;  /* 0x0000001216003986 */ /* 0x0001e4000c101506 */
[C---:B------:R-:W-:Y:S01]  /*24560*/  IMAD R3, R7.reuse, 0x2, R4 ;  /* 0x0000000207037824 */ /* 0x040fe200078e0204 */
[----:B------:R-:W-:Y:S02]  /*24570*/  LEA R20, P6, R4, R0, 0x1 ;  /* 0x0000000004147211 */ /* 0x000fe400078c08ff */
[----:B------:R-:W-:Y:S02]  /*24580*/  ISETP.LT.AND P3, PT, R8, c[0x0][0x17c], !P0 ;  /* 0x00005f0008007a0c */ /* 0x000fe40004761270 */
[----:B------:R-:W-:Y:S01]  /*24590*/  LEA.HI.X.SX32 R21, R4, R2, 0x1, P6 ;  /* 0x0000000204157211 */ /* 0x000fe200030f0eff */
[----:B------:R-:W-:Y:S01]  /*245a0*/  IMAD R4, R7, 0x2, R3 ;  /* 0x0000000207047824 */ /* 0x000fe200078e0203 */
[----:B------:R-:W-:Y:S02]  /*245b0*/  LOP3.LUT R8, R14, 0x4e, R26, 0xfe, !PT ;  /* 0x0000004e0e087812 */ /* 0x000fe400078efe1a */
[----:B0-----:R-:W-:Y:S01]  /*245c0*/  LEA R22, P6, R3, R0, 0x1 ;  /* 0x0000000003167211 */ /* 0x001fe200078c08ff */
[----:B---3--:R0:W-:Y:S01]  /*245d0*/  @P2 STG.E.U16 [R20.64], R12 ;  /* 0x0000000c14002986 */ /* 0x0081e2000c101506 */
[----:B------:R-:W-:Y:S01]  /*245e0*/  ISETP.LT.AND P2, PT, R8, c[0x0][0x17c], !P0 ;  /* 0x00005f0008007a0c */ /* 0x000fe20004741270 */
[----:B------:R-:W-:Y:S01]  /*245f0*/  IMAD R8, R7, 0x2, R4 ;  /* 0x0000000207087824 */ /* 0x000fe200078e0204 */
[----:B------:R-:W-:-:S02]  /*24600*/  LEA.HI.X.SX32 R23, R3, R2, 0x1, P6 ;  /* 0x0000000203177211 */ /* 0x000fc400030f0eff */
[----:B------:R-:W-:-:S03]  /*24610*/  LOP3.LUT R3, R14, 0x50, R26, 0xfe, !PT ;  /* 0x000000500e037812 */ /* 0x000fc600078efe1a */
[----:B------:R1:W-:Y:S01]  /*24620*/  @P1 STG.E.U16 [R22.64], R9 ;  /* 0x0000000916001986 */ /* 0x0003e2000c101506 */
[C---:B0-----:R-:W-:Y:S02]  /*24630*/  LEA R20, P6, R4.reuse, R0, 0x1 ;  /* 0x0000000004147211 */ /* 0x041fe400078c08ff */
[----:B------:R-:W-:Y:S02]  /*24640*/  ISETP.LT.AND P1, PT, R3, c[0x0][0x17c], !P0 ;  /* 0x00005f0003007a0c */ /* 0x000fe40004721270 */
[----:B------:R-:W-:Y:S01]  /*24650*/  LEA.HI.X.SX32 R21, R4, R2, 0x1, P6 ;  /* 0x0000000204157211 */ /* 0x000fe200030f0eff */
[----:B------:R-:W-:Y:S01]  /*24660*/  IMAD R3, R7, 0x2, R8 ;  /* 0x0000000207037824 */ /* 0x000fe200078e0208 */
[----:B------:R-:W-:Y:S02]  /*24670*/  LOP3.LUT R4, R14, 0x52, R26, 0xfe, !PT ;  /* 0x000000520e047812 */ /* 0x000fe400078efe1a */
[----:B-1----:R-:W-:Y:S01]  /*24680*/  LEA R22, P6, R8, R0, 0x1 ;  /* 0x0000000008167211 */ /* 0x002fe200078c08ff */
[----:B------:R0:W-:Y:S01]  /*24690*/  @P5 STG.E.U16 [R20.64], R24 ;  /* 0x0000001814005986 */ /* 0x0001e2000c101506 */
[----:B------:R-:W-:-:S02]  /*246a0*/  ISETP.LT.AND P5, PT, R4, c[0x0][0x17c], !P0 ;  /* 0x00005f0004007a0c */ /* 0x000fc400047a1270 */
[----:B------:R-:W-:Y:S01]  /*246b0*/  LEA.HI.X.SX32 R23, R8, R2, 0x1, P6 ;  /* 0x0000000208177211 */ /* 0x000fe200030f0eff */
[----:B------:R-:W-:Y:S01]  /*246c0*/  IMAD R4, R7, 0x2, R3 ;  /* 0x0000000207047824 */ /* 0x000fe200078e0203 */
[----:B------:R-:W-:-:S03]  /*246d0*/  LOP3.LUT R8, R14, 0x54, R26, 0xfe, !PT ;  /* 0x000000540e087812 */ /* 0x000fc600078efe1a */
[----:B------:R1:W-:Y:S01]  /*246e0*/  @P4 STG.E.U16 [R22.64], R25 ;  /* 0x0000001916004986 */ /* 0x0003e2000c101506 */
[----:B0-----:R-:W-:Y:S02]  /*246f0*/  LEA R20, P6, R3, R0, 0x1 ;  /* 0x0000000003147211 */ /* 0x001fe400078c08ff */
[----:B------:R-:W-:Y:S01]  /*24700*/  ISETP.LT.AND P4, PT, R8, c[0x0][0x17c], !P0 ;  /* 0x00005f0008007a0c */ /* 0x000fe20004781270 */
[----:B------:R-:W-:Y:S01]  /*24710*/  IMAD R8, R7, 0x2, R4 ;  /* 0x0000000207087824 */ /* 0x000fe200078e0204 */
[----:B------:R-:W-:Y:S02]  /*24720*/  LEA.HI.X.SX32 R21, R3, R2, 0x1, P6 ;  /* 0x0000000203157211 */ /* 0x000fe400030f0eff */
[----:B------:R-:W-:Y:S02]  /*24730*/  LOP3.LUT R3, R14, 0x56, R26, 0xfe, !PT ;  /* 0x000000560e037812 */ /* 0x000fe400078efe1a */
[----:B-1----:R-:W-:Y:S01]  /*24740*/  LEA R22, P6, R4, R0, 0x1 ;  /* 0x0000000004167211 */ /* 0x002fe200078c08ff */
[----:B------:R0:W-:Y:S01]  /*24750*/  @P3 STG.E.U16 [R20.64], R19 ;  /* 0x0000001314003986 */ /* 0x0001e2000c101506 */
[----:B------:R-:W-:-:S02]  /*24760*/  ISETP.LT.AND P3, PT, R3, c[0x0][0x17c], !P0 ;  /* 0x00005f0003007a0c */ /* 0x000fc40004761270 */
[----:B------:R-:W-:Y:S01]  /*24770*/  LEA.HI.X.SX32 R23, R4, R2, 0x1, P6 ;  /* 0x0000000204177211 */ /* 0x000fe200030f0eff */
[----:B------:R-:W-:Y:S01]  /*24780*/  IMAD R3, R7, 0x2, R8 ;  /* 0x0000000207037824 */ /* 0x000fe200078e0208 */
[----:B------:R-:W-:-:S03]  /*24790*/  LOP3.LUT R4, R14, 0x58, R26, 0xfe, !PT ;  /* 0x000000580e047812 */ /* 0x000fc600078efe1a */
[----:B----4-:R1:W-:Y:S01]  /*247a0*/  @P2 STG.E.U16 [R22.64], R13 ;  /* 0x0000000d16002986 */ /* 0x0103e2000c101506 */
[----:B0-----:R-:W-:Y:S02]  /*247b0*/  LEA R20, P6, R8, R0, 0x1 ;  /* 0x0000000008147211 */ /* 0x001fe400078c08ff */
[----:B------:R-:W-:Y:S02]  /*247c0*/  ISETP.LT.AND P2, PT, R4, c[0x0][0x17c], !P0 ;  /* 0x00005f0004007a0c */ /* 0x000fe40004741270 */
[----:B------:R-:W-:Y:S01]  /*247d0*/  LEA.HI.X.SX32 R21, R8, R2, 0x1, P6 ;  /* 0x0000000208157211 */ /* 0x000fe200030f0eff */
[----:B------:R-:W-:Y:S01]  /*247e0*/  IMAD R4, R7, 0x2, R3 ;  /* 0x0000000207047824 */ /* 0x000fe200078e0203 */
[----:B------:R-:W-:Y:S02]  /*247f0*/  LOP3.LUT R8, R14, 0x5a, R26, 0xfe, !PT ;  /* 0x0000005a0e087812 */ /* 0x000fe400078efe1a */
[----:B-1----:R-:W-:Y:S01]  /*24800*/  LEA R22, P6, R3, R0, 0x1 ;  /* 0x0000000003167211 */ /* 0x002fe200078c08ff */
[----:B------:R0:W-:Y:S01]  /*24810*/  @P1 STG.E.U16 [R20.64], R15 ;  /* 0x0000000f14001986 */ /* 0x0001e2000c101506 */
        /* <DEDUP_REMOVED lines=21> */
[----:B-1----:R-:W-:-:S03]  /*24970*/  LEA R22, P6, R4, R0, 0x1 ;  /* 0x0000000004167211 */ /* 0x002fc600078c08ff */
[----:B------:R0:W-:Y:S01]  /*24980*/  @P2 STG.E.U16 [R20.64], R29 ;  /* 0x0000001d14002986 */ /* 0x0001e2000c101506 */
[----:B------:R-:W-:Y:S02]  /*24990*/  LOP3.LUT R3, R14, 0x62, R26, 0xfe, !PT ;  /* 0x000000620e037812 */ /* 0x000fe400078efe1a */
[----:B------:R-:W-:Y:S02]  /*249a0*/  LEA.HI.X.SX32 R23, R4, R2, 0x1, P6 ;  /* 0x0000000204177211 */ /* 0x000fe400030f0eff */
[----:B------:R-:W-:Y:S01]  /*249b0*/  ISETP.LT.AND P2, PT, R3, c[0x0][0x17c], !P0 ;  /* 0x00005f0003007a0c */ /* 0x000fe20004741270 */
[----:B------:R-:W-:Y:S01]  /*249c0*/  IMAD R3, R7, 0x2, R8 ;  /* 0x0000000207037824 */ /* 0x000fe200078e0208 */
[----:B0-----:R-:W-:-:S04]  /*249d0*/  LEA R20, P6, R8, R0, 0x1 ;  /* 0x0000000008147211 */ /* 0x001fc800078c08ff */
[----:B------:R-:W-:Y:S02]  /*249e0*/  LEA.HI.X.SX32 R21, R8, R2, 0x1, P6 ;  /* 0x0000000208157211 */ /* 0x000fe400030f0eff */
[----:B------:R-:W-:Y:S01]  /*249f0*/  LOP3.LUT R8, R14, 0x66, R26, 0xfe, !PT ;  /* 0x000000660e087812 */ /* 0x000fe200078efe1a */
[----:B------:R0:W-:Y:S04]  /*24a00*/  @P1 STG.E.U16 [R22.64], R28 ;  /* 0x0000001c16001986 */ /* 0x0001e8000c101506 */
[----:B------:R1:W-:Y:S01]  /*24a10*/  @P5 STG.E.U16 [R20.64], R6 ;  /* 0x0000000614005986 */ /* 0x0003e2000c101506 */
[----:B------:R-:W-:-:S03]  /*24a20*/  ISETP.LT.AND P5, PT, R8, c[0x0][0x17c], !P0 ;  /* 0x00005f0008007a0c */ /* 0x000fc600047a1270 */
[----:B------:R-:W2:Y:S01]  /*24a30*/  LDL.LU R8, [R1+0x64] ;  /* 0x0000640001087983 */ /* 0x000ea20000300800 */
[--C-:B------:R-:W-:Y:S02]  /*24a40*/  LOP3.LUT R4, R14, 0x64, R26.reuse, 0xfe, !PT ;  /* 0x000000640e047812 */ /* 0x100fe400078efe1a */
[----:B0-----:R-:W-:Y:S02]  /*24a50*/  LEA R22, P6, R3, R0, 0x1 ;  /* 0x0000000003167211 */ /* 0x001fe400078c08ff */
[----:B------:R-:W-:Y:S01]  /*24a60*/  ISETP.LT.AND P1, PT, R4, c[0x0][0x17c], !P0 ;  /* 0x00005f0004007a0c */ /* 0x000fe20004721270 */
[----:B------:R-:W-:Y:S01]  /*24a70*/  IMAD R4, R7, 0x2, R3 ;  /* 0x0000000207047824 */ /* 0x000fe200078e0203 */
[----:B------:R-:W-:Y:S02]  /*24a80*/  LEA.HI.X.SX32 R23, R3, R2, 0x1, P6 ;  /* 0x0000000203177211 */ /* 0x000fe400030f0eff */
[----:B------:R-:W-:-:S03]  /*24a90*/  LOP3.LUT R3, R14, 0x68, R26, 0xfe, !PT ;  /* 0x000000680e037812 */ /* 0x000fc600078efe1a */
[----:B------:R0:W-:Y:S01]  /*24aa0*/  @P4 STG.E.U16 [R22.64], R10 ;  /* 0x0000000a16004986 */ /* 0x0001e2000c101506 */
[----:B------:R-:W-:Y:S01]  /*24ab0*/  ISETP.LT.AND P4, PT, R3, c[0x0][0x17c], !P0 ;  /* 0x00005f0003007a0c */ /* 0x000fe20004781270 */
[----:B------:R-:W-:Y:S01]  /*24ac0*/  IMAD R3, R7, 0x2, R4 ;  /* 0x0000000207037824 */ /* 0x000fe200078e0204 */
[----:B-1----:R-:W-:-:S04]  /*24ad0*/  LEA R20, P6, R4, R0, 0x1 ;  /* 0x0000000004147211 */ /* 0x002fc800078c08ff */
[----:B------:R-:W-:Y:S01]  /*24ae0*/  LEA.HI.X.SX32 R21, R4, R2, 0x1, P6 ;  /* 0x0000000204157211 */ /* 0x000fe200030f0eff */
[----:B------:R-:W-:Y:S01]  /*24af0*/  IMAD R4, R7, 0x2, R3 ;  /* 0x0000000207047824 */ /* 0x000fe200078e0203 */
[C---:B0-----:R-:W-:Y:S02]  /*24b00*/  LEA R22, P6, R3.reuse, R0, 0x1 ;  /* 0x0000000003167211 */ /* 0x041fe400078c08ff */
[----:B------:R-:W-:Y:S02]  /*24b10*/  PRMT R9, R18, 0x7632, R9 ;  /* 0x0000763212097816 */ /* 0x000fe40000000009 */
[----:B------:R-:W-:Y:S01]  /*24b20*/  LEA.HI.X.SX32 R23, R3, R2, 0x1, P6 ;  /* 0x0000000203177211 */ /* 0x000fe200030f0eff */
[----:B------:R-:W-:Y:S01]  /*24b30*/  IMAD R3, R7, 0x2, R4 ;  /* 0x0000000207037824 */ /* 0x000fe200078e0204 */
[----:B------:R-:W-:Y:S01]  /*24b40*/  PRMT R13, R25, 0x7632, R13 ;  /* 0x00007632190d7816 */ /* 0x000fe2000000000d */
[----:B------:R-:W3:Y:S01]  /*24b50*/  LDL.LU R18, [R1+0x9f0] ;  /* 0x0009f00001127983 */ /* 0x000ee20000300800 */
[----:B------:R-:W-:-:S02]  /*24b60*/  PRMT R17, R17, 0x7632, R17 ;  /* 0x0000763211117816 */ /* 0x000fc40000000011 */
[----:B--2---:R-:W-:Y:S02]  /*24b70*/  PRMT R5, R8, 0x7632, R5 ;  /* 0x0000763208057816 */ /* 0x004fe40000000005 */
[----:B------:R-:W-:-:S03]  /*24b80*/  LOP3.LUT R8, R14, 0x6a, R26, 0xfe, !PT ;  /* 0x0000006a0e087812 */ /* 0x000fc600078efe1a */
[----:B------:R0:W-:Y:S01]  /*24b90*/  @P3 STG.E.U16 [R20.64], R5 ;  /* 0x0000000514003986 */ /* 0x0001e2000c101506 */
[----:B------:R-:W-:Y:S02]  /*24ba0*/  ISETP.LT.AND P3, PT, R8, c[0x0][0x17c], !P0 ;  /* 0x00005f0008007a0c */ /* 0x000fe40004761270 */
[----:B------:R-:W-:Y:S01]  /*24bb0*/  LOP3.LUT R8, R14, 0x6c, R26, 0xfe, !PT ;  /* 0x0000006c0e087812 */ /* 0x000fe200078efe1a */
[----:B------:R1:W-:Y:S03]  /*24bc0*/  @P2 STG.E.U16 [R22.64], R9 ;  /* 0x0000000916002986 */ /* 0x0003e6000c101506 */
[----:B------:R-:W-:Y:S02]  /*24bd0*/  ISETP.LT.AND P2, PT, R8, c[0x0][0x17c], !P0 ;  /* 0x00005f0008007a0c */ /* 0x000fe40004741270 */
[----:B0-----:R-:W-:Y:S02]  /*24be0*/  LEA R20, P6, R4, R0, 0x1 ;  /* 0x0000000004147211 */ /* 0x001fe400078c08ff */
[----:B------:R-:W-:-:S02]  /*24bf0*/  PRMT R5, R12, 0x7632, R5 ;  /* 0x000076320c057816 */ /* 0x000fc40000000005 */
[----:B------:R-:W-:Y:S01]  /*24c00*/  LEA.HI.X.SX32 R21, R4, R2, 0x1, P6 ;  /* 0x0000000204157211 */ /* 0x000fe200030f0eff */
[----:B------:R-:W-:Y:S01]  /*24c10*/  IMAD R4, R7, 0x2, R3 ;  /* 0x0000000207047824 */ /* 0x000fe200078e0203 */
[C---:B-1----:R-:W-:Y:S02]  /*24c20*/  LEA R22, P6, R3.reuse, R0, 0x1 ;  /* 0x0000000003167211 */ /* 0x042fe400078c08ff */
[----:B------:R-:W-:Y:S01]  /*24c30*/  LOP3.LUT R8, R14, 0x6e, R26, 0xfe, !PT ;  /* 0x0000006e0e087812 */ /* 0x000fe200078efe1a */
[----:B------:R0:W-:Y:S01]  /*24c40*/  @P1 STG.E.U16 [R20.64], R5 ;  /* 0x0000000514001986 */ /* 0x0001e2000c101506 */
[----:B------:R-:W-:Y:S02]  /*24c50*/  LEA.HI.X.SX32 R23, R3, R2, 0x1, P6 ;  /* 0x0000000203177211 */ /* 0x000fe400030f0eff */
[----:B------:R-:W-:Y:S02]  /*24c60*/  PRMT R9, R9, 0x7632, R9 ;  /* 0x0000763209097816 */ /* 0x000fe40000000009 */
[----:B------:R-:W-:-:S02]  /*24c70*/  ISETP.LT.AND P1, PT, R8, c[0x0][0x17c], !P0 ;  /* 0x00005f0008007a0c */ /* 0x000fc40004721270 */
[----:B------:R-:W-:Y:S02]  /*24c80*/  LEA R8, P6, R4, R0, 0x1 ;  /* 0x0000000004087211 */ /* 0x000fe400078c08ff */
[----:B------:R-:W-:Y:S01]  /*24c90*/  LOP3.LUT R3, R14, 0x70, R26, 0xfe, !PT ;  /* 0x000000700e037812 */ /* 0x000fe200078efe1a */
[----:B------:R1:W-:Y:S01]  /*24ca0*/  @P5 STG.E.U16 [R22.64], R9 ;  /* 0x0000000916005986 */ /* 0x0003e2000c101506 */
[----:B0-----:R-:W-:Y:S02]  /*24cb0*/  PRMT R5, R24, 0x7632, R5 ;  /* 0x0000763218057816 */ /* 0x001fe40000000005 */
[----:B------:R-:W-:Y:S01]  /*24cc0*/  ISETP.LT.AND P5, PT, R3, c[0x0][0x17c], !P0 ;  /* 0x00005f0003007a0c */ /* 0x000fe200047a1270 */
[----:B------:R-:W-:Y:S01]  /*24cd0*/  IMAD R3, R7, 0x2, R4 ;  /* 0x0000000207037824 */ /* 0x000fe200078e0204 */
[----:B-1----:R-:W-:-:S03]  /*24ce0*/  LEA.HI.X.SX32 R9, R4, R2, 0x1, P6 ;  /* 0x0000000204097211 */ /* 0x002fc600030f0eff */
[----:B------:R-:W-:Y:S01]  /*24cf0*/  IMAD R4, R7, 0x2, R3 ;  /* 0x0000000207047824 */ /* 0x000fe200078e0203 */
[--C-:B------:R-:W-:Y:S01]  /*24d00*/  LOP3.LUT R12, R14, 0x72, R26.reuse, 0xfe, !PT ;  /* 0x000000720e0c7812 */ /* 0x100fe200078efe1a */
[----:B------:R0:W-:Y:S03]  /*24d10*/  @P4 STG.E.U16 [R8.64], R5 ;  /* 0x0000000508004986 */ /* 0x0001e6000c101506 */
[----:B------:R-:W-:Y:S02]  /*24d20*/  ISETP.LT.AND P4, PT, R12, c[0x0][0x17c], !P0 ;  /* 0x00005f000c007a0c */ /* 0x000fe40004781270 */
[----:B------:R-:W-:Y:S02]  /*24d30*/  LOP3.LUT R12, R14, 0x74, R26, 0xfe, !PT ;  /* 0x000000740e0c7812 */ /* 0x000fe400078efe1a */
[----:B0-----:R-:W-:-:S04]  /*24d40*/  LEA R8, P6, R3, R0, 0x1 ;  /* 0x0000000003087211 */ /* 0x001fc800078c08ff */
[----:B------:R-:W-:Y:S01]  /*24d50*/  LEA.HI.X.SX32 R9, R3, R2, 0x1, P6 ;  /* 0x0000000203097211 */ /* 0x000fe200030f0eff */
[----:B------:R-:W-:Y:S01]  /*24d60*/  IMAD R3, R7, 0x2, R4 ;  /* 0x0000000207037824 */ /* 0x000fe200078e0204 */
[C---:B------:R-:W-:Y:S02]  /*24d70*/  LEA R20, P6, R4.reuse, R0, 0x1 ;  /* 0x0000000004147211 */ /* 0x040fe400078c08ff */
[----:B------:R-:W-:Y:S01]  /*24d80*/  PRMT R5, R19, 0x7632, R5 ;  /* 0x0000763213057816 */ /* 0x000fe20000000005 */
[----:B------:R0:W-:Y:S01]  /*24d90*/  @P3 STG.E.U16 [R8.64], R13 ;  /* 0x0000000d08003986 */ /* 0x0001e2000c101506 */
[----:B------:R-:W-:Y:S01]  /*24da0*/  LEA.HI.X.SX32 R21, R4, R2, 0x1, P6 ;  /* 0x0000000204157211 */ /* 0x000fe200030f0eff */
[----:B------:R-:W-:Y:S01]  /*24db0*/  IMAD R4, R7, 0x2, R3 ;  /* 0x0000000207047824 */ /* 0x000fe200078e0203 */
[----:B------:R-:W-:Y:S02]  /*24dc0*/  ISETP.LT.AND P3, PT, R12, c[0x0][0x17c], !P0 ;  /* 0x00005f000c007a0c */ /* 0x000fe40004761270 */
[----:B------:R-:W-:Y:S01]  /*24dd0*/  LOP3.LUT R12, R14, 0x76, R26, 0xfe, !PT ;  /* 0x000000760e0c7812 */ /* 0x000fe200078efe1a */
[----:B------:R1:W-:Y:S01]  /*24de0*/  @P2 STG.E.U16 [R20.64], R5 ;  /* 0x0000000514002986 */ /* 0x0003e2000c101506 */
[----:B0-----:R-:W-:-:S02]  /*24df0*/  LEA R8, P6, R3, R0, 0x1 ;  /* 0x0000000003087211 */ /* 0x001fc400078c08ff */
[----:B------:R-:W-:Y:S02]  /*24e00*/  PRMT R13, R13, 0x7632, R13 ;  /* 0x000076320d0d7816 */ /* 0x000fe4000000000d */
[----:B------:R-:W-:Y:S02]  /*24e10*/  LEA.HI.X.SX32 R9, R3, R2, 0x1, P6 ;  /* 0x0000000203097211 */ /* 0x000fe400030f0eff */
[----:B------:R-:W-:Y:S02]  /*24e20*/  ISETP.LT.AND P2, PT, R12, c[0x0][0x17c], !P0 ;  /* 0x00005f000c007a0c */ /* 0x000fe40004741270 */
[----:B------:R-:W-:Y:S01]  /*24e30*/  LEA R12, P6, R4, R0, 0x1 ;  /* 0x00000000040c7211 */ /* 0x000fe200078c08ff */
[----:B------:R0:W-:Y:S01]  /*24e40*/  @P1 STG.E.U16 [R8.64], R13 ;  /* 0x0000000d08001986 */ /* 0x0001e2000c101506 */
[----:B------:R-:W-:Y:S02]  /*24e50*/  LOP3.LUT R3, R14, 0x78, R26, 0xfe, !PT ;  /* 0x000000780e037812 */ /* 0x000fe400078efe1a */
[----:B-1----:R-:W-:-:S02]  /*24e60*/  PRMT R5, R15, 0x7632, R5 ;  /* 0x000076320f057816 */ /* 0x002fc40000000005 */
[----:B------:R-:W-:Y:S02]  /*24e70*/  ISETP.LT.AND P1, PT, R3, c[0x0][0x17c], !P0 ;  /* 0x00005f0003007a0c */ /* 0x000fe40004721270 */
[----:B0-----:R-:W-:Y:S01]  /*24e80*/  LEA.HI.X.SX32 R13, R4, R2, 0x1, P6 ;  /* 0x00000002040d7211 */ /* 0x001fe200030f0eff */
[----:B------:R-:W-:Y:S01]  /*24e90*/  IMAD R4, R7, 0x2, R4 ;  /* 0x0000000207047824 */ /* 0x000fe200078e0204 */
[----:B------:R-:W-:-:S03]  /*24ea0*/  LOP3.LUT R9, R14, 0x7a, R26, 0xfe, !PT ;  /* 0x0000007a0e097812 */ /* 0x000fc600078efe1a */
[----:B------:R-:W-:Y:S01]  /*24eb0*/  IMAD R3, R7, 0x2, R4 ;  /* 0x0000000207037824 */ /* 0x000fe200078e0204 */
[C---:B------:R-:W-:Y:S01]  /*24ec0*/  LEA R8, P6, R4.reuse, R0, 0x1 ;  /* 0x0000000004087211 */ /* 0x040fe200078c08ff */
[----:B------:R0:W-:Y:S01]  /*24ed0*/  @P5 STG.E.U16 [R12.64], R5 ;  /* 0x000000050c005986 */ /* 0x0001e2000c101506 */
[----:B------:R-:W-:Y:S02]  /*24ee0*/  ISETP.LT.AND P5, PT, R9, c[0x0][0x17c], !P0 ;  /* 0x00005f0009007a0c */ /* 0x000fe400047a1270 */
[----:B------:R-:W-:Y:S02]  /*24ef0*/  LEA.HI.X.SX32 R9, R4, R2, 0x1, P6 ;  /* 0x0000000204097211 */ /* 0x000fe400030f0eff */
[----:B------:R-:W-:Y:S02]  /*24f00*/  LEA R4, P6, R3, R0, 0x1 ;  /* 0x0000000003047211 */ /* 0x000fe400078c08ff */
[----:B------:R-:W-:Y:S02]  /*24f10*/  PRMT R16, R5, 0x7632, R16 ;  /* 0x0000763205107816 */ /* 0x000fe40000000010 */
[----:B0-----:R-:W-:Y:S01]  /*24f20*/  PRMT R12, R11, 0x7632, R12 ;  /* 0x000076320b0c7816 */ /* 0x001fe2000000000c */
[----:B------:R-:W-:Y:S01]  /*24f30*/  IMAD R13, R7, 0x2, R3 ;  /* 0x00000002070d7824 */ /* 0x000fe200078e0203 */
[----:B------:R-:W-:-:S02]  /*24f40*/  LEA.HI.X.SX32 R5, R3, R2, 0x1, P6 ;  /* 0x0000000203057211 */ /* 0x000fc400030f0eff */
[----:B------:R-:W-:Y:S01]  /*24f50*/  LOP3.LUT R3, R14, 0x7e, R26, 0xfe, !PT ;  /* 0x0000007e0e037812 */ /* 0x000fe200078efe1a */
[----:B------:R0:W-:Y:S04]  /*24f60*/  @P4 STG.E.U16 [R8.64], R12 ;  /* 0x0000000c08004986 */ /* 0x0001e8000c101506 */
[----:B------:R1:W-:Y:S01]  /*24f70*/  @P3 STG.E.U16 [R4.64], R16 ;  /* 0x0000001004003986 */ /* 0x0003e2000c101506 */
[----:B------:R-:W-:Y:S02]  /*24f80*/  ISETP.LT.AND P3, PT, R3, c[0x0][0x17c], !P0 ;  /* 0x00005f0003007a0c */ /* 0x000fe40004761270 */
[----:B0-----:R-:W-:Y:S01]  /*24f90*/  LEA R12, P6, R13, R0, 0x1 ;  /* 0x000000000d0c7211 */ /* 0x001fe200078c08ff */
[----:B-1----:R-:W-:-:S03]  /*24fa0*/  IMAD R4, R7, 0x2, R13 ;  /* 0x0000000207047824 */ /* 0x002fc600078e020d */
[----:B------:R-:W-:Y:S01]  /*24fb0*/  LEA.HI.X.SX32 R13, R13, R2, 0x1, P6 ;  /* 0x000000020d0d7211 */ /* 0x000fe200030f0eff */
[----:B------:R-:W-:-:S04]  /*24fc0*/  IMAD R3, R7, 0x2, R4 ;  /* 0x0000000207037824 */ /* 0x000fc800078e0204 */
[----:B------:R0:W-:Y:S01]  /*24fd0*/  @P2 STG.E.U16 [R12.64], R17 ;  /* 0x000000110c002986 */ /* 0x0001e2000c101506 */
[----:B------:R-:W-:Y:S01]  /*24fe0*/  IMAD R16, R7, 0x2, R3 ;  /* 0x0000000207107824 */ /* 0x000fe200078e0203 */
[----:B------:R-:W-:Y:S02]  /*24ff0*/  LOP3.LUT R11, R14, 0xa0, R26, 0xfe, !PT ;  /* 0x000000a00e0b7812 */ /* 0x000fe400078efe1a */
[----:B0-----:R-:W-:-:S04]  /*25000*/  LEA R12, P2, R3, R0, 0x1 ;  /* 0x00000000030c7211 */ /* 0x001fc800078408ff */
[----:B------:R-:W-:Y:S02]  /*25010*/  LEA.HI.X.SX32 R13, R3, R2, 0x1, P2 ;  /* 0x00000002030d7211 */ /* 0x000fe400010f0eff */
[----:B------:R-:W-:Y:S02]  /*25020*/  PRMT R3, R6, 0x7632, R3 ;  /* 0x0000763206037816 */ /* 0x000fe40000000003 */
[C-C-:B------:R-:W-:Y:S02]  /*25030*/  LOP3.LUT R6, R14.reuse, 0x9e, R26.reuse, 0xfe, !PT ;  /* 0x0000009e0e067812 */ /* 0x140fe400078efe1a */
[----:B------:R-:W-:-:S03]  /*25040*/  LOP3.LUT R7, R14, 0xa2, R26, 0xfe, !PT ;  /* 0x000000a20e077812 */ /* 0x000fc600078efe1a */
[----:B------:R0:W-:Y:S04]  /*25050*/  STL [R1], R6 ;  /* 0x0000000601007387 */ /* 0x0001e80000100800 */
[----:B------:R1:W-:Y:S01]  /*25060*/  STL [R1+0x4], R11 ;  /* 0x0000040b01007387 */ /* 0x0003e20000100800 */
[----:B0-----:R-:W-:-:S03]  /*25070*/  LOP3.LUT R6, R14, 0xa4, R26, 0xfe, !PT ;  /* 0x000000a40e067812 */ /* 0x001fc600078efe1a */
[----:B------:R0:W-:Y:S01]  /*25080*/  STL [R1+0x10], R7 ;  /* 0x0000100701007387 */ /* 0x0001e20000100800 */
[----:B-1----:R-:W-:-:S03]  /*25090*/  LOP3.LUT R11, R14, 0xa6, R26, 0xfe, !PT ;  /* 0x000000a60e0b7812 */ /* 0x002fc600078efe1a */
[----:B------:R1:W-:Y:S04]  /*250a0*/  STL [R1+0x14], R6 ;  /* 0x0000140601007387 */ /* 0x0003e80000100800 */
[----:B------:R2:W-:Y:S01]  /*250b0*/  STL [R1+0x18], R11 ;  /* 0x0000180b01007387 */ /* 0x0005e20000100800 */
[C-C-:B0-----:R-:W-:Y:S02]  /*250c0*/  LOP3.LUT R7, R14.reuse, 0xa8, R26.reuse, 0xfe, !PT ;  /* 0x000000a80e077812 */ /* 0x141fe400078efe1a */
[----:B-1----:R-:W-:-:S03]  /*250d0*/  LOP3.LUT R6, R14, 0xaa, R26, 0xfe, !PT ;  /* 0x000000aa0e067812 */ /* 0x002fc600078efe1a */
[----:B------:R0:W-:Y:S01]  /*250e0*/  STL [R1+0x1c], R7 ;  /* 0x00001c0701007387 */ /* 0x0001e20000100800 */
[----:B--2---:R-:W-:-:S03]  /*250f0*/  LOP3.LUT R11, R14, 0xac, R26, 0xfe, !PT ;  /* 0x000000ac0e0b7812 */ /* 0x004fc600078efe1a */
        /* <DEDUP_REMOVED lines=27> */
[C-C-:B-1----:R-:W-:Y:S02]  /*252b0*/  LOP3.LUT R6, R14.reuse, 0xc8, R26.reuse, 0xfe, !PT ;  /* 0x000000c80e067812 */ /* 0x142fe400078efe1a */
[C-C-:B--2---:R-:W-:Y:S01]  /*252c0*/  LOP3.LUT R11, R14.reuse, 0xca, R26.reuse, 0xfe, !PT ;  /* 0x000000ca0e0b7812 */ /* 0x144fe200078efe1a */
[----:B------:R0:W-:Y:S04]  /*252d0*/  STL [R1+0x90], R7 ;  /* 0x0000900701007387 */ /* 0x0001e80000100800 */
[----:B------:R1:W-:Y:S04]  /*252e0*/  STL [R1+0x9d4], R11 ;  /* 0x0009d40b01007387 */ /* 0x0003e80000100800 */
[----:B------:R2:W-:Y:S01]  /*252f0*/  STL [R1+0x94], R6 ;  /* 0x0000940601007387 */ /* 0x0005e20000100800 */
[----:B0-----:R-:W-:-:S02]  /*25300*/  LOP3.LUT R7, R14, 0xd0, R26, 0xfe, !PT ;  /* 0x000000d00e077812 */ /* 0x001fc400078efe1a */
[C-C-:B-1----:R-:W-:Y:S02]  /*25310*/  LOP3.LUT R11, R14.reuse, 0xce, R26.reuse, 0xfe, !PT ;  /* 0x000000ce0e0b7812 */ /* 0x142fe400078efe1a */
[C-C-:B--2---:R-:W-:Y:S02]  /*25320*/  LOP3.LUT R6, R14.reuse, 0xcc, R26.reuse, 0xfe, !PT ;  /* 0x000000cc0e067812 */ /* 0x144fe400078efe1a */
[----:B------:R-:W-:-:S03]  /*25330*/  LOP3.LUT R15, R14, 0xd4, R26, 0xfe, !PT ;  /* 0x000000d40e0f7812 */ /* 0x000fc600078efe1a */
[----:B------:R0:W-:Y:S04]  /*25340*/  STL [R1+0xa4], R6 ;  /* 0x0000a40601007387 */ /* 0x0001e80000100800 */
[----:B------:R1:W-:Y:S04]  /*25350*/  STL [R1+0xa8], R11 ;  /* 0x0000a80b01007387 */ /* 0x0003e80000100800 */
[----:B------:R2:W-:Y:S01]  /*25360*/  STL [R1+0xac], R7 ;  /* 0x0000ac0701007387 */ /* 0x0005e20000100800 */
[----:B0-----:R-:W-:-:S03]  /*25370*/  LOP3.LUT R6, R14, 0xd2, R26, 0xfe, !PT ;  /* 0x000000d20e067812 */ /* 0x001fc600078efe1a */
[----:B------:R-:W-:Y:S01]  /*25380*/  STL [R1+0x9d8], R15 ;  /* 0x0009d80f01007387 */ /* 0x000fe20000100800 */
[----:B-1----:R-:W-:-:S03]  /*25390*/  LOP3.LUT R11, R14, 0xd6, R26, 0xfe, !PT ;  /* 0x000000d60e0b7812 */ /* 0x002fc600078efe1a */
[----:B------:R0:W-:Y:S01]  /*253a0*/  STL [R1+0xb0], R6 ;  /* 0x0000b00601007387 */ /* 0x0001e20000100800 */
[----:B--2---:R-:W-:-:S03]  /*253b0*/  LOP3.LUT R7, R14, 0xda, R26, 0xfe, !PT ;  /* 0x000000da0e077812 */ /* 0x004fc600078efe1a */
[----:B------:R-:W-:Y:S01]  /*253c0*/  STL [R1+0xb8], R11 ;  /* 0x0000b80b01007387 */ /* 0x000fe20000100800 */
[----:B------:R-:W-:-:S03]  /*253d0*/  LOP3.LUT R19, R14, 0xdc, R26, 0xfe, !PT ;  /* 0x000000dc0e137812 */ /* 0x000fc600078efe1a */
[----:B------:R1:W-:Y:S01]  /*253e0*/  STL [R1+0x9dc], R7 ;  /* 0x0009dc0701007387 */ /* 0x0003e20000100800 */
[----:B0-----:R-:W-:-:S05]  /*253f0*/  LOP3.LUT R6, R14, 0xd8, R26, 0xfe, !PT ;  /* 0x000000d80e067812 */ /* 0x001fca00078efe1a */
[----:B------:R0:W-:Y:S01]  /*25400*/  STL [R1+0xbc], R6 ;  /* 0x0000bc0601007387 */ /* 0x0001e20000100800 */
[----:B-1----:R-:W-:-:S03]  /*25410*/  LOP3.LUT R7, R14, 0xde, R26, 0xfe, !PT ;  /* 0x000000de0e077812 */ /* 0x002fc600078efe1a */
[----:B------:R-:W-:Y:S01]  /*25420*/  STL [R1+0x9e0], R19 ;  /* 0x0009e01301007387 */ /* 0x000fe20000100800 */
[----:B------:R-:W-:-:S03]  /*25430*/  LOP3.LUT R11, R14, 0xe2, R26, 0xfe, !PT ;  /* 0x000000e20e0b7812 */ /* 0x000fc600078efe1a */
[----:B------:R1:W-:Y:S01]  /*25440*/  STL [R1+0xcc], R7 ;  /* 0x0000cc0701007387 */ /* 0x0003e20000100800 */
[----:B0-----:R-:W-:-:S05]  /*25450*/  LOP3.LUT R6, R14, 0xe0, R26, 0xfe, !PT ;  /* 0x000000e00e067812 */ /* 0x001fca00078efe1a */
        /* <DEDUP_REMOVED lines=14> */
[----:B------:R1:W-:Y:S01]  /*25540*/  STL [R1+0xf4], R11 ;  /* 0x0000f40b01007387 */ /* 0x0003e20000100800 */
[----:B------:R-:W-:-:S03]  /*25550*/  PRMT R17, R28, 0x7632, R17 ;  /* 0x000076321c117816 */ /* 0x000fc60000000011 */
[----:B------:R2:W-:Y:S01]  /*25560*/  STL [R1+0xf8], R7 ;  /* 0x0000f80701007387 */ /* 0x0005e20000100800 */
[C-C-:B0-----:R-:W-:Y:S02]  /*25570*/  LOP3.LUT R6, R14.reuse, 0xf2, R26.reuse, 0xfe, !PT ;  /* 0x000000f20e067812 */ /* 0x141fe400078efe1a */
[----:B-1----:R-:W-:-:S03]  /*25580*/  LOP3.LUT R11, R14, 0xf4, R26, 0xfe, !PT ;  /* 0x000000f40e0b7812 */ /* 0x002fc600078efe1a */
[----:B------:R0:W-:Y:S01]  /*25590*/  STL [R1+0xfc], R6 ;  /* 0x0000fc0601007387 */ /* 0x0001e20000100800 */
[C-C-:B------:R-:W-:Y:S02]  /*255a0*/  LOP3.LUT R28, R14.reuse, 0xfa, R26.reuse, 0xfe, !PT ;  /* 0x000000fa0e1c7812 */ /* 0x140fe400078efe1a */
[C-C-:B--2---:R-:W-:Y:S01]  /*255b0*/  LOP3.LUT R7, R14.reuse, 0xf6, R26.reuse, 0xfe, !PT ;  /* 0x000000f60e077812 */ /* 0x144fe200078efe1a */
[----:B------:R1:W-:Y:S04]  /*255c0*/  STL [R1+0x100], R11 ;  /* 0x0001000b01007387 */ /* 0x0003e80000100800 */
[----:B------:R2:W-:Y:S01]  /*255d0*/  STL [R1+0x104], R7 ;  /* 0x0001040701007387 */ /* 0x0005e20000100800 */
[----:B0-----:R-:W-:-:S03]  /*255e0*/  LOP3.LUT R6, R14, 0xf8, R26, 0xfe, !PT ;  /* 0x000000f80e067812 */ /* 0x001fc600078efe1a */
[----:B------:R-:W-:Y:S01]  /*255f0*/  STL [R1+0x9c0], R28 ;  /* 0x0009c01c01007387 */ /* 0x000fe20000100800 */
        /* <DEDUP_REMOVED lines=238> */
[----:B------:R-:W-:-:S03]  /*264e0*/  LOP3.LUT R20, R14, 0x7c, R26, 0xfe, !PT ;  /* 0x0000007c0e147812 */ /* 0x000fc600078efe1a */
[----:B------:R2:W-:Y:S01]  /*264f0*/  STL [R1+0x310], R7 ;  /* 0x0003100701007387 */ /* 0x0005e20000100800 */
[C-C-:B0-----:R-:W-:Y:S02]  /*26500*/  LOP3.LUT R6, R14.reuse, 0x1ea, R26.reuse, 0xfe, !PT ;  /* 0x000001ea0e067812 */ /* 0x141fe400078efe1a */
[----:B-1----:R-:W-:-:S03]  /*26510*/  LOP3.LUT R11, R14, 0x1ec, R26, 0xfe, !PT ;  /* 0x000001ec0e0b7812 */ /* 0x002fc600078efe1a */
[----:B------:R0:W-:Y:S01]  /*26520*/  STL [R1+0x314], R6 ;  /* 0x0003140601007387 */ /* 0x0001e20000100800 */
[----:B------:R-:W-:Y:S02]  /*26530*/  LEA R8, P6, R4, R0, 0x1 ;  /* 0x0000000004087211 */ /* 0x000fe400078c08ff */
[--C-:B--2---:R-:W-:Y:S01]  /*26540*/  LOP3.LUT R7, R14, 0x1ee, R26.reuse, 0xfe, !PT ;  /* 0x000001ee0e077812 */ /* 0x104fe200078efe1a */
[----:B------:R1:W-:Y:S01]  /*26550*/  STL [R1+0x318], R11 ;  /* 0x0003180b01007387 */ /* 0x0003e20000100800 */
[----:B------:R-:W-:Y:S02]  /*26560*/  ISETP.LT.AND P4, PT, R20, c[0x0][0x17c], !P0 ;  /* 0x00005f0014007a0c */ /* 0x000fe40004781270 */
[----:B------:R-:W-:Y:S01]  /*26570*/  LEA.HI.X.SX32 R9, R4, R2, 0x1, P6 ;  /* 0x0000000204097211 */ /* 0x000fe200030f0eff */
[----:B------:R2:W-:Y:S01]  /*26580*/  STL [R1+0x31c], R7 ;  /* 0x00031c0701007387 */ /* 0x0005e20000100800 */
[----:B0-----:R-:W-:Y:S02]  /*26590*/  LOP3.LUT R6, R14, 0x1f0, R26, 0xfe, !PT ;  /* 0x000001f00e067812 */ /* 0x001fe400078efe1a */
[----:B------:R-:W-:-:S02]  /*265a0*/  PRMT R5, R29, 0x7632, R5 ;  /* 0x000076321d057816 */ /* 0x000fc40000000005 */
[--C-:B-1----:R-:W-:Y:S01]  /*265b0*/  LOP3.LUT R11, R14, 0x1f2, R26.reuse, 0xfe, !PT ;  /* 0x000001f20e0b7812 */ /* 0x102fe200078efe1a */
[----:B------:R0:W-:Y:S01]  /*265c0*/  STL [R1+0x320], R6 ;  /* 0x0003200601007387 */ /* 0x0001e20000100800 */
[----:B------:R-:W-:Y:S02]  /*265d0*/  LEA R4, P6, R16, R0, 0x1 ;  /* 0x0000000010047211 */ /* 0x000fe400078c08ff */
[C-C-:B--2---:R-:W-:Y:S01]  /*265e0*/  LOP3.LUT R7, R14.reuse, 0x1f4, R26.reuse, 0xfe, !PT ;  /* 0x000001f40e077812 */ /* 0x144fe200078efe1a */
[----:B------:R-:W-:Y:S01]  /*265f0*/  IMAD.MOV.U32 R28, RZ, RZ, c[0x0][0x198] ;  /* 0x00006600ff1c7624 */ /* 0x000fe200078e00ff */
[----:B------:R-:W-:Y:S01]  /*26600*/  LOP3.LUT R15, R14, 0x1f6, R26, 0xfe, !PT ;  /* 0x000001f60e0f7812 */ /* 0x000fe200078efe1a */
[----:B------:R1:W-:Y:S04]  /*26610*/  @P1 STG.E.U16 [R8.64], R5 ;  /* 0x0000000508001986 */ /* 0x0003e8000c101506 */
[----:B0-----:R-:W2:Y:S04]  /*26620*/  LDL R6, [R1+0x68] ;  /* 0x0000680001067983 */ /* 0x001ea80000100800 */
[----:B------:R0:W-:Y:S04]  /*26630*/  STL [R1+0x324], R11 ;  /* 0x0003240b01007387 */ /* 0x0001e80000100800 */
[----:B------:R4:W-:Y:S01]  /*26640*/  STL [R1+0x328], R7 ;  /* 0x0003280701007387 */ /* 0x0009e20000100800 */
[----:B-1----:R-:W-:Y:S01]  /*26650*/  LEA.HI.X.SX32 R5, R16, R2, 0x1, P6 ;  /* 0x0000000210057211 */ /* 0x002fe200030f0eff */
[----:B------:R-:W-:-:S02]  /*26660*/  IMAD R16, R28, 0x2, R16 ;  /* 0x000000021c107824 */ /* 0x000fc400078e0210 */
[----:B------:R1:W-:Y:S01]  /*26670*/  @P5 STG.E.U16 [R12.64], R17 ;  /* 0x000000110c005986 */ /* 0x0003e2000c101506 */
[C-C-:B0-----:R-:W-:Y:S02]  /*26680*/  LOP3.LUT R11, R14.reuse, 0x1f8, R26.reuse, 0xfe, !PT ;  /* 0x000001f80e0b7812 */ /* 0x141fe400078efe1a */
[C-C-:B----4-:R-:W-:Y:S01]  /*26690*/  LOP3.LUT R7, R14.reuse, 0x1fa, R26.reuse, 0xfe, !PT ;  /* 0x000001fa0e077812 */ /* 0x150fe200078efe1a */
[----:B------:R-:W-:Y:S01]  /*266a0*/  STL [R1+0x32c], R15 ;  /* 0x00032c0f01007387 */ /* 0x000fe20000100800 */
[C-C-:B------:R-:W-:Y:S02]  /*266b0*/  LOP3.LUT R25, R14.reuse, 0x82, R26.reuse, 0xfe, !PT ;  /* 0x000000820e197812 */ /* 0x140fe400078efe1a */
[C-C-:B-1----:R-:W-:Y:S01]  /*266c0*/  LOP3.LUT R12, R14.reuse, 0x80, R26.reuse, 0xfe, !PT ;  /* 0x000000800e0c7812 */ /* 0x142fe200078efe1a */
[----:B------:R0:W-:Y:S01]  /*266d0*/  STL [R1+0x330], R11 ;  /* 0x0003300b01007387 */ /* 0x0001e20000100800 */
[C-C-:B------:R-:W-:Y:S02]  /*266e0*/  LOP3.LUT R13, R14.reuse, 0x84, R26.reuse, 0xfe, !PT ;  /* 0x000000840e0d7812 */ /* 0x140fe400078efe1a */
[C-C-:B------:R-:W-:Y:S01]  /*266f0*/  LOP3.LUT R17, R14.reuse, 0x86, R26.reuse, 0xfe, !PT ;  /* 0x000000860e117812 */ /* 0x140fe200078efe1a */
[----:B------:R1:W-:Y:S01]  /*26700*/  @P4 STG.E.U16 [R4.64], R3 ;  /* 0x0000000304004986 */ /* 0x0003e2000c101506 */
[----:B------:R-:W-:-:S02]  /*26710*/  LOP3.LUT R24, R14, 0x88, R26, 0xfe, !PT ;  /* 0x000000880e187812 */ /* 0x000fc400078efe1a */
[C-C-:B------:R-:W-:Y:S01]  /*26720*/  LOP3.LUT R23, R14.reuse, 0x8a, R26.reuse, 0xfe, !PT ;  /* 0x0000008a0e177812 */ /* 0x140fe200078efe1a */
[----:B------:R4:W-:Y:S01]  /*26730*/  STL [R1+0x334], R7 ;  /* 0x0003340701007387 */ /* 0x0009e20000100800 */
[C-C-:B------:R-:W-:Y:S02]  /*26740*/  LOP3.LUT R21, R14.reuse, 0x8c, R26.reuse, 0xfe, !PT ;  /* 0x0000008c0e157812 */ /* 0x140fe400078efe1a */
[C-C-:B0-----:R-:W-:Y:S02]  /*26750*/  LOP3.LUT R11, R14.reuse, 0x1fc, R26.reuse, 0xfe, !PT ;  /* 0x000001fc0e0b7812 */ /* 0x141fe400078efe1a */
[C-C-:B------:R-:W-:Y:S02]  /*26760*/  LOP3.LUT R8, R14.reuse, 0x92, R26.reuse, 0xfe, !PT ;  /* 0x000000920e087812 */ /* 0x140fe400078efe1a */
[C-C-:B------:R-:W-:Y:S02]  /*26770*/  LOP3.LUT R9, R14.reuse, 0x96, R26.reuse, 0xfe, !PT ;  /* 0x000000960e097812 */ /* 0x140fe400078efe1a */
[----:B-1----:R-:W-:-:S02]  /*26780*/  LOP3.LUT R5, R14, 0x8e, R26, 0xfe, !PT ;  /* 0x0000008e0e057812 */ /* 0x002fc400078efe1a */
[C-C-:B------:R-:W-:Y:S02]  /*26790*/  LOP3.LUT R3, R14.reuse, 0x90, R26.reuse, 0xfe, !PT ;  /* 0x000000900e037812 */ /* 0x140fe400078efe1a */
[C-C-:B------:R-:W-:Y:S02]  /*267a0*/  LOP3.LUT R4, R14.reuse, 0x94, R26.reuse, 0xfe, !PT ;  /* 0x000000940e047812 */ /* 0x140fe400078efe1a */
[C-C-:B------:R-:W-:Y:S02]  /*267b0*/  LOP3.LUT R20, R14.reuse, 0x98, R26.reuse, 0xfe, !PT ;  /* 0x000000980e147812 */ /* 0x140fe400078efe1a */
[C-C-:B------:R-:W-:Y:S02]  /*267c0*/  LOP3.LUT R22, R14.reuse, 0x9a, R26.reuse, 0xfe, !PT ;  /* 0x0000009a0e167812 */ /* 0x140fe400078efe1a */
[C-C-:B------:R-:W-:Y:S02]  /*267d0*/  LOP3.LUT R29, R14.reuse, 0x9c, R26.reuse, 0xfe, !PT ;  /* 0x0000009c0e1d7812 */ /* 0x140fe400078efe1a */
[----:B----4-:R-:W-:Y:S01]  /*267e0*/  LOP3.LUT R7, R14, 0x1fe, R26, 0xfe, !PT ;  /* 0x000001fe0e077812 */ /* 0x010fe200078efe1a */
[----:B------:R-:W-:Y:S01]  /*267f0*/  IMAD R26, R28, 0x2, R16 ;  /* 0x000000021c1a7824 */ /* 0x000fe200078e0210 */
[----:B------:R-:W-:Y:S01]  /*26800*/  ISETP.LT.AND P2, PT, R12, c[0x0][0x17c], !P0 ;  /* 0x00005f000c007a0c */ /* 0x000fe20004741270 */
[----:B------:R-:W4:Y:S01]  /*26810*/  LDL.LU R14, [R1+0x9ec] ;  /* 0x0009ec00010e7983 */ /* 0x000f220000300800 */
[----:B------:R-:W-:-:S02]  /*26820*/  LEA R12, P1, R16, R0, 0x1 ;  /* 0x00000000100c7211 */ /* 0x000fc400078208ff */
[----:B------:R-:W-:Y:S01]  /*26830*/  ISETP.LT.AND P5, PT, R13, c[0x0][0x17c], !P0 ;  /* 0x00005f000d007a0c */ /* 0x000fe200047a1270 */
[----:B------:R-:W-:Y:S01]  /*26840*/  STL [R1+0x338], R11 ;  /* 0x0003380b01007387 */ /* 0x000fe20000100800 */
[----:B------:R-:W-:Y:S02]  /*26850*/  LEA.HI.X.SX32 R13, R16, R2, 0x1, P1 ;  /* 0x00000002100d7211 */ /* 0x000fe400008f0eff */
[----:B------:R-:W-:Y:S01]  /*26860*/  PRMT R27, R10, 0x7632, R27 ;  /* 0x000076320a1b7816 */ /* 0x000fe2000000001b */
[----:B------:R-:W3:Y:S01]  /*26870*/  LDL.LU R19, [R1+0x28] ;  /* 0x0000280001137983 */ /* 0x000ee20000300800 */
[----:B------:R-:W-:-:S03]  /*26880*/  LEA R16, P6, R26, R0, 0x1 ;  /* 0x000000001a107211 */ /* 0x000fc600078c08ff */
[----:B------:R0:W-:Y:S01]  /*26890*/  STL [R1+0xe0], R7 ;  /* 0x0000e00701007387 */ /* 0x0001e20000100800 */
[----:B------:R-:W-:-:S03]  /*268a0*/  ISETP.LT.AND P4, PT, R25, c[0x0][0x17c], !P0 ;  /* 0x00005f0019007a0c */ /* 0x000fc60004781270 */
[----:B------:R-:W3:Y:S01]  /*268b0*/  LDL.LU R10, [R1+0x9e8] ;  /* 0x0009e800010a7983 */ /* 0x000ee20000300800 */
[----:B------:R-:W-:Y:S01]  /*268c0*/  ISETP.LT.AND P1, PT, R17, c[0x0][0x17c], !P0 ;  /* 0x00005f0011007a0c */ /* 0x000fe20004721270 */
[----:B------:R-:W-:Y:S01]  /*268d0*/  IMAD R25, R28, 0x2, R26 ;  /* 0x000000021c197824 */ /* 0x000fe200078e021a */
[----:B------:R-:W-:Y:S01]  /*268e0*/  LEA.HI.X.SX32 R17, R26, R2, 0x1, P6 ;  /* 0x000000021a117211 */ /* 0x000fe200030f0eff */
[----:B0-----:R-:W3:Y:S04]  /*268f0*/  LDL.LU R7, [R1+0x98] ;  /* 0x0000980001077983 */ /* 0x001ee80000300800 */
[----:B------:R-:W3:Y:S04]  /*26900*/  LDL.LU R15, [R1+0x48] ;  /* 0x00004800010f7983 */ /* 0x000ee80000300800 */
[----:B------:R-:W3:Y:S04]  /*26910*/  LDL.LU R11, [R1+0x88] ;  /* 0x00008800010b7983 */ /* 0x000ee80000300800 */
[----:B------:R-:W3:Y:S04]  /*26920*/  LDL.LU R26, [R1+0x8] ;  /* 0x00000800011a7983 */ /* 0x000ee80000300800 */
[----:B------:R0:W-:Y:S04]  /*26930*/  @P3 STG.E.U16 [R12.64], R27 ;  /* 0x0000001b0c003986 */ /* 0x0001e8000c101506 */
[----:B0-----:R-:W3:Y:S01]  /*26940*/  LDL R27, [R1+0x58] ;  /* 0x00005800011b7983 */ /* 0x001ee20000100800 */
[----:B------:R-:W-:-:S02]  /*26950*/  LEA R12, P3, R25, R0, 0x1 ;  /* 0x00000000190c7211 */ /* 0x000fc400078608ff */
[----:B------:R-:W-:Y:S01]  /*26960*/  ISETP.LT.AND P6, PT, R24, c[0x0][0x17c], !P0 ;  /* 0x00005f0018007a0c */ /* 0x000fe200047c1270 */
[C---:B------:R-:W-:Y:S01]  /*26970*/  IMAD R24, R28.reuse, 0x2, R25 ;  /* 0x000000021c187824 */ /* 0x040fe200078e0219 */
[----:B------:R-:W-:Y:S02]  /*26980*/  LEA.HI.X.SX32 R13, R25, R2, 0x1, P3 ;  /* 0x00000002190d7211 */ /* 0x000fe400018f0eff */
[----:B------:R-:W4:Y:S04]  /*26990*/  LDL.LU R25, [R1+0x38] ;  /* 0x0000380001197983 */ /* 0x000f280000300800 */
[----:B--2---:R0:W-:Y:S01]  /*269a0*/  @P2 STG.E.U16 [R16.64], R6 ;  /* 0x0000000610002986 */ /* 0x0041e2000c101506 */
[----:B------:R-:W-:Y:S01]  /*269b0*/  ISETP.LT.AND P2, PT, R23, c[0x0][0x17c], !P0 ;  /* 0x00005f0017007a0c */ /* 0x000fe20004741270 */
[----:B------:R-:W-:Y:S01]  /*269c0*/  IMAD R23, R28, 0x2, R24 ;  /* 0x000000021c177824 */ /* 0x000fe200078e0218 */
[C---:B0-----:R-:W-:Y:S01]  /*269d0*/  LEA R16, P3, R24.reuse, R0, 0x1 ;  /* 0x0000000018107211 */ /* 0x041fe200078608ff */
[----:B------:R-:W2:Y:S03]  /*269e0*/  LDL.LU R6, [R1+0x9e4] ;  /* 0x0009e40001067983 */ /* 0x000ea60000300800 */
[----:B------:R-:W-:Y:S01]  /*269f0*/  LEA.HI.X.SX32 R17, R24, R2, 0x1, P3 ;  /* 0x0000000218117211 */ /* 0x000fe200018f0eff */
[----:B---3--:R0:W-:Y:S01]  /*26a00*/  @P4 STG.E.U16 [R12.64], R27 ;  /* 0x0000001b0c004986 */ /* 0x0081e2000c101506 */
[----:B------:R-:W-:Y:S01]  /*26a10*/  ISETP.LT.AND P4, PT, R21, c[0x0][0x17c], !P0 ;  /* 0x00005f0015007a0c */ /* 0x000fe20004781270 */
[----:B------:R-:W-:-:S02]  /*26a20*/  IMAD R21, R28, 0x2, R23 ;  /* 0x000000021c157824 */ /* 0x000fc400078e0217 */
[----:B------:R1:W-:Y:S01]  /*26a30*/  @P5 STG.E.U16 [R16.64], R19 ;  /* 0x0000001310005986 */ /* 0x0003e2000c101506 */
[----:B------:R-:W-:Y:S01]  /*26a40*/  ISETP.LT.AND P5, PT, R5, c[0x0][0x17c], !P0 ;  /* 0x00005f0005007a0c */ /* 0x000fe200047a1270 */
[----:B------:R-:W-:Y:S01]  /*26a50*/  IMAD R5, R28, 0x2, R21 ;  /* 0x000000021c057824 */ /* 0x000fe200078e0215 */
[----:B0-----:R-:W-:-:S04]  /*26a60*/  LEA R12, P3, R23, R0, 0x1 ;  /* 0x00000000170c7211 */ /* 0x001fc800078608ff */
[----:B------:R-:W-:Y:S02]  /*26a70*/  LEA.HI.X.SX32 R13, R23, R2, 0x1, P3 ;  /* 0x00000002170d7211 */ /* 0x000fe400018f0eff */
[C---:B-1----:R-:W-:Y:S01]  /*26a80*/  LEA R16, P3, R21.reuse, R0, 0x1 ;  /* 0x0000000015107211 */ /* 0x042fe200078608ff */
[----:B------:R-:W3:Y:S03]  /*26a90*/  LDL.LU R23, [R1+0x10] ;  /* 0x0000100001177983 */ /* 0x000ee60000300800 */
[----:B------:R-:W-:Y:S01]  /*26aa0*/  LEA.HI.X.SX32 R17, R21, R2, 0x1, P3 ;  /* 0x0000000215117211 */ /* 0x000fe200018f0eff */
[----:B------:R0:W-:Y:S01]  /*26ab0*/  @P1 STG.E.U16 [R12.64], R10 ;  /* 0x0000000a0c001986 */ /* 0x0001e2000c101506 */
[----:B------:R-:W-:Y:S01]  /*26ac0*/  ISETP.LT.AND P3, PT, R3, c[0x0][0x17c], !P0 ;  /* 0x00005f0003007a0c */ /* 0x000fe20004761270 */
[----:B------:R-:W-:Y:S02]  /*26ad0*/  IMAD R3, R28, 0x2, R5 ;  /* 0x000000021c037824 */ /* 0x000fe400078e0205 */
[----:B------:R1:W-:Y:S04]  /*26ae0*/  @P6 STG.E.U16 [R16.64], R7 ;  /* 0x0000000710006986 */ /* 0x0003e8000c101506 */
[----:B------:R-:W3:Y:S01]  /*26af0*/  LDL.LU R24, [R1+0x18] ;  /* 0x0000180001187983 */ /* 0x000ee20000300800 */
[----:B0-----:R-:W-:-:S04]  /*26b00*/  LEA R12, P1, R5, R0, 0x1 ;  /* 0x00000000050c7211 */ /* 0x001fc800078208ff */
[----:B------:R-:W-:Y:S01]  /*26b10*/  LEA.HI.X.SX32 R13, R5, R2, 0x1, P1 ;  /* 0x00000002050d7211 */ /* 0x000fe200008f0eff */
[----:B------:R-:W-:Y:S01]  /*26b20*/  IMAD R5, R28, 0x2, R3 ;  /* 0x000000021c057824 */ /* 0x000fe200078e0203 */
[----:B-1----:R-:W-:-:S03]  /*26b30*/  LEA R16, P6, R3, R0, 0x1 ;  /* 0x0000000003107211 */ /* 0x002fc600078c08ff */
[----:B------:R0:W-:Y:S01]  /*26b40*/  @P2 STG.E.U16 [R12.64], R15 ;  /* 0x0000000f0c002986 */ /* 0x0001e2000c101506 */
[----:B------:R-:W-:Y:S01]  /*26b50*/  LEA.HI.X.SX32 R17, R3, R2, 0x1, P6 ;  /* 0x0000000203117211 */ /* 0x000fe200030f0eff */
[----:B------:R-:W-:Y:S02]  /*26b60*/  IMAD R3, R28, 0x2, R5 ;  /* 0x000000021c037824 */ /* 0x000fe400078e0205 */
[----:B------:R-:W3:Y:S04]  /*26b70*/  LDL.LU R28, [R1+0x188] ;  /* 0x00018800011c7983 */ /* 0x000ee80000300800 */
[----:B------:R-:W3:Y:S01]  /*26b80*/  LDL.LU R21, [R1+0x198] ;  /* 0x0001980001157983 */ /* 0x000ee20000300800 */
[----:B0-----:R-:W-:-:S03]  /*26b90*/  LEA R12, P6, R5, R0, 0x1 ;  /* 0x00000000050c7211 */ /* 0x001fc600078c08ff */
[----:B------:R-:W3:Y:S01]  /*26ba0*/  LDL.LU R27, [R1+0x1a8] ;  /* 0x0001a800011b7983 */ /* 0x000ee20000300800 */
[----:B------:R-:W-:-:S03]  /*26bb0*/  LEA.HI.X.SX32 R13, R5, R2, 0x1, P6 ;  /* 0x00000002050d7211 */ /* 0x000fc600030f0eff */
[----:B------:R0:W-:Y:S04]  /*26bc0*/  @P4 STG.E.U16 [R16.64], R26 ;  /* 0x0000001a10004986 */ /* 0x0001e8000c101506 */
[----:B----4-:R1:W-:Y:S01]  /*26bd0*/  @P5 STG.E.U16 [R12.64], R14 ;  /* 0x0000000e0c005986 */ /* 0x0103e2000c101506 */
[----:B------:R-:W-:-:S03]  /*26be0*/  ISETP.LT.AND P5, PT, R20, c[0x0][0x17c], !P0 ;  /* 0x00005f0014007a0c */ /* 0x000fc600047a1270 */
[----:B0-----:R-:W4:Y:S04]  /*26bf0*/  LDL.LU R17, [R1+0x78] ;  /* 0x0000780001117983 */ /* 0x001f280000300800 */
[----:B-1----:R-:W3:Y:S04]  /*26c00*/  LDL.LU R13, [R1] ;  /* 0x00000000010d7983 */ /* 0x002ee80000300800 */
[----:B------:R-:W3:Y:S01]  /*26c10*/  LDL.LU R20, [R1+0x4] ;  /* 0x0000040001147983 */ /* 0x000ee20000300800 */
[----:B------:R-:W-:Y:S01]  /*26c20*/  IMAD.MOV.U32 R16, RZ, RZ, c[0x0][0x198] ;  /* 0x00006600ff107624 */ /* 0x000fe200078e00ff */
[----:B------:R-:W-:-:S02]  /*26c30*/  ISETP.LT.AND P2, PT, R4, c[0x0][0x17c], !P0 ;  /* 0x00005f0004007a0c */ /* 0x000fc40004741270 */
[----:B------:R-:W-:Y:S01]  /*26c40*/  ISETP.LT.AND P4, PT, R9, c[0x0][0x17c], !P0 ;  /* 0x00005f0009007a0c */ /* 0x000fe20004781270 */
[----:B------:R-:W-:Y:S01]  /*26c50*/  IMAD R9, R16, 0x2, R3 ;  /* 0x0000000210097824 */ /* 0x000fe200078e0203 */
[C---:B------:R-:W-:Y:S02]  /*26c60*/  LEA R4, P6, R3.reuse, R0, 0x1 ;  /* 0x0000000003047211 */ /* 0x040fe400078c08ff */
[----:B------:R-:W-:Y:S02]  /*26c70*/  ISETP.LT.AND P1, PT, R8, c[0x0][0x17c], !P0 ;  /* 0x00005f0008007a0c */ /* 0x000fe40004721270 */
[----:B------:R-:W-:Y:S01]  /*26c80*/  LEA.HI.X.SX32 R5, R3, R2, 0x1, P6 ;  /* 0x0000000203057211 */ /* 0x000fe200030f0eff */
[----:B------:R-:W-:Y:S01]  /*26c90*/  IMAD R3, R16, 0x2, R9 ;  /* 0x0000000210037824 */ /* 0x000fe200078e0209 */
[----:B------:R-:W-:-:S03]  /*26ca0*/  LEA R8, P6, R9, R0, 0x1 ;  /* 0x0000000009087211 */ /* 0x000fc600078c08ff */
[----:B------:R0:W-:Y:S01]  /*26cb0*/  @P3 STG.E.U16 [R4.64], R11 ;  /* 0x0000000b04003986 */ /* 0x0001e2000c101506 */
[----:B------:R-:W-:Y:S01]  /*26cc0*/  LEA.HI.X.SX32 R9, R9, R2, 0x1, P6 ;  /* 0x0000000209097211 */ /* 0x000fe200030f0eff */
[----:B------:R-:W-:-:S04]  /*26cd0*/  IMAD R12, R16, 0x2, R3 ;  /* 0x00000002100c7824 */ /* 0x000fc800078e0203 */
[----:B------:R1:W-:Y:S01]  /*26ce0*/  @P1 STG.E.U16 [R8.64], R25 ;  /* 0x0000001908001986 */ /* 0x0003e2000c101506 */
[----:B0-----:R-:W-:-:S04]  /*26cf0*/  LEA R4, P6, R3, R0, 0x1 ;  /* 0x0000000003047211 */ /* 0x001fc800078c08ff */
[----:B------:R-:W-:Y:S01]  /*26d00*/  LEA.HI.X.SX32 R5, R3, R2, 0x1, P6 ;  /* 0x0000000203057211 */ /* 0x000fe200030f0eff */
[----:B------:R-:W-:Y:S01]  /*26d10*/  IMAD R3, R16, 0x2, R12 ;  /* 0x0000000210037824 */ /* 0x000fe200078e020c */
[----:B-1----:R-:W-:-:S04]  /*26d20*/  LEA R8, P6, R12, R0, 0x1 ;  /* 0x000000000c087211 */ /* 0x002fc800078c08ff */
[----:B------:R-:W-:Y:S01]  /*26d30*/  LEA.HI.X.SX32 R9, R12, R2, 0x1, P6 ;  /* 0x000000020c097211 */ /* 0x000fe200030f0eff */
[----:B------:R-:W-:Y:S01]  /*26d40*/  IMAD R12, R16, 0x2, R3 ;  /* 0x00000002100c7824 */ /* 0x000fe200078e0203 */
[----:B------:R-:W-:Y:S02]  /*26d50*/  ISETP.LT.AND P3, PT, R22, c[0x0][0x17c], !P0 ;  /* 0x00005f0016007a0c */ /* 0x000fe40004761270 */
[----:B------:R-:W-:Y:S02]  /*26d60*/  ISETP.LT.AND P1, PT, R29, c[0x0][0x17c], !P0 ;  /* 0x00005f001d007a0c */ /* 0x000fe40004721270 */
[----:B------:R-:W3:Y:S04]  /*26d70*/  LDL.LU R29, [R1+0x68] ;  /* 0x00006800011d7983 */ /* 0x000ee80000300800 */
[----:B--2---:R0:W-:Y:S04]  /*26d80*/  @P2 STG.E.U16 [R4.64], R6 ;  /* 0x0000000604002986 */ /* 0x0041e8000c101506 */
[----:B------:R1:W-:Y:S01]  /*26d90*/  @P4 STG.E.U16 [R8.64], R18 ;  /* 0x0000001208004986 */ /* 0x0003e2000c101506 */
[----:B0-----:R-:W-:-:S04]  /*26da0*/  LEA R4, P6, R3, R0, 0x1 ;  /* 0x0000000003047211 */ /* 0x001fc800078c08ff */
[----:B------:R-:W-:Y:S01]  /*26db0*/  LEA.HI.X.SX32 R5, R3, R2, 0x1, P6 ;  /* 0x0000000203057211 */ /* 0x000fe200030f0eff */
[----:B------:R-:W-:Y:S01]  /*26dc0*/  IMAD R3, R16, 0x2, R12 ;  /* 0x0000000210037824 */ /* 0x000fe200078e020c */
[----:B-1----:R-:W-:-:S04]  /*26dd0*/  LEA R8, P6, R12, R0, 0x1 ;  /* 0x000000000c087211 */ /* 0x002fc800078c08ff */
[----:B------:R-:W-:Y:S01]  /*26de0*/  LEA.HI.X.SX32 R9, R12, R2, 0x1, P6 ;  /* 0x000000020c097211 */ /* 0x000fe200030f0eff */
[----:B------:R-:W-:Y:S01]  /*26df0*/  IMAD R12, R16, 0x2, R3 ;  /* 0x00000002100c7824 */ /* 0x000fe200078e0203 */
[----:B----4-:R0:W-:Y:S01]  /*26e00*/  @P5 STG.E.U16 [R4.64], R17 ;  /* 0x0000001104005986 */ /* 0x0101e2000c101506 */
[----:B---3--:R-:W-:Y:S02]  /*26e10*/  ISETP.LT.AND P5, PT, R23, c[0x0][0x17c], !P0 ;  /* 0x00005f0017007a0c */ /* 0x008fe400047a1270 */
[----:B------:R-:W-:Y:S02]  /*26e20*/  ISETP.LT.AND P2, PT, R13, c[0x0][0x17c], !P0 ;  /* 0x00005f000d007a0c */ /* 0x000fe40004741270 */
[----:B------:R-:W2:Y:S01]  /*26e30*/  LDL.LU R13, [R1+0x58] ;  /* 0x00005800010d7983 */ /* 0x000ea20000300800 */
[----:B------:R-:W-:-:S03]  /*26e40*/  ISETP.LT.AND P4, PT, R20, c[0x0][0x17c], !P0 ;  /* 0x00005f0014007a0c */ /* 0x000fc60004781270 */
[----:B------:R-:W3:Y:S01]  /*26e50*/  LDL.LU R22, [R1+0x20] ;  /* 0x0000200001167983 */ /* 0x000ee20000300800 */
[----:B0-----:R-:W-:-:S03]  /*26e60*/  LEA R4, P6, R3, R0, 0x1 ;  /* 0x0000000003047211 */ /* 0x001fc600078c08ff */
[----:B------:R-:W4:Y:S01]  /*26e70*/  LDL.LU R23, [R1+0x24] ;  /* 0x0000240001177983 */ /* 0x000f220000300800 */
[----:B------:R-:W-:-:S03]  /*26e80*/  LEA.HI.X.SX32 R5, R3, R2, 0x1, P6 ;  /* 0x0000000203057211 */ /* 0x000fc600030f0eff */
[----:B------:R-:W3:Y:S04]  /*26e90*/  LDL.LU R20, [R1+0x30] ;  /* 0x0000300001147983 */ /* 0x000ee80000300800 */
[----:B------:R-:W3:Y:S04]  /*26ea0*/  LDL.LU R3, [R1+0x14] ;  /* 0x0000140001037983 */ /* 0x000ee80000300800 */
[----:B------:R-:W-:Y:S04]  /*26eb0*/  @P3 STG.E.U16 [R8.64], R28 ;  /* 0x0000001c08003986 */ /* 0x000fe8000c101506 */
[----:B------:R0:W-:Y:S01]  /*26ec0*/  @P1 STG.E.U16 [R4.64], R21 ;  /* 0x0000001504001986 */ /* 0x0001e2000c101506 */
[----:B------:R-:W-:-:S03]  /*26ed0*/  ISETP.LT.AND P1, PT, R24, c[0x0][0x17c], !P0 ;  /* 0x00005f0018007a0c */ /* 0x000fc60004721270 */
[----:B------:R-:W4:Y:S04]  /*26ee0*/  LDL.LU R24, [R1+0x34] ;  /* 0x0000340001187983 */ /* 0x000f280000300800 */
[----:B0-----:R-:W4:Y:S01]  /*26ef0*/  LDL.LU R5, [R1+0x1c] ;  /* 0x00001c0001057983 */ /* 0x001f220000300800 */
[----:B------:R-:W-:-:S04]  /*26f00*/  LEA R8, P6, R12, R0, 0x1 ;  /* 0x000000000c087211 */ /* 0x000fc800078c08ff */
[----:B------:R-:W-:-:S05]  /*26f10*/  LEA.HI.X.SX32 R9, R12, R2, 0x1, P6 ;  /* 0x000000020c097211 */ /* 0x000fca00030f0eff */
[----:B------:R0:W-:Y:S01]  /*26f20*/  @P2 STG.E.U16 [R8.64], R27 ;  /* 0x0000001b08002986 */ /* 0x0001e2000c101506 */
[----:B------:R-:W-:Y:S02]  /*26f30*/  PRMT R10, R29, 0x7632, R10 ;  /* 0x000076321d0a7816 */ /* 0x000fe4000000000a */
[----:B--2---:R-:W-:Y:S02]  /*26f40*/  PRMT R6, R13, 0x7632, R6 ;  /* 0x000076320d067816 */ /* 0x004fe40000000006 */
[----:B------:R-:W2:Y:S01]  /*26f50*/  LDL.LU R13, [R1+0x40] ;  /* 0x00004000010d7983 */ /* 0x000ea20000300800 */
[----:B---3--:R-:W-:Y:S01]  /*26f60*/  ISETP.LT.AND P3, PT, R3, c[0x0][0x17c], !P0 ;  /* 0x00005f0003007a0c */ /* 0x008fe20004761270 */
[----:B------:R-:W-:-:S04]  /*26f70*/  IMAD R3, R16, 0x2, R12 ;  /* 0x0000000210037824 */ /* 0x000fc800078e020c */
[----:B------:R-:W-:Y:S01]  /*26f80*/  IMAD R12, R16, 0x2, R3 ;  /* 0x00000002100c7824 */ /* 0x000fe200078e0203 */
[----:B------:R-:W-:Y:S02]  /*26f90*/  LEA R4, P6, R3, R0, 0x1 ;  /* 0x0000000003047211 */ /* 0x000fe400078c08ff */
[----:B----4-:R-:W-:Y:S02]  /*26fa0*/  ISETP.LT.AND P2, PT, R5, c[0x0][0x17c], !P0 ;  /* 0x00005f0005007a0c */ /* 0x010fe40004741270 */
[----:B------:R-:W-:Y:S02]  /*26fb0*/  LEA.HI.X.SX32 R5, R3, R2, 0x1, P6 ;  /* 0x0000000203057211 */ /* 0x000fe400030f0eff */
[----:B0-----:R-:W-:-:S04]  /*26fc0*/  LEA R8, P6, R12, R0, 0x1 ;  /* 0x000000000c087211 */ /* 0x001fc800078c08ff */
[----:B------:R-:W-:Y:S01]  /*26fd0*/  LEA.HI.X.SX32 R9, R12, R2, 0x1, P6 ;  /* 0x000000020c097211 */ /* 0x000fe200030f0eff */
[----:B------:R-:W-:Y:S01]  /*26fe0*/  @P4 STG.E.U16 [R4.64], R10 ;  /* 0x0000000a04004986 */ /* 0x000fe2000c101506 */
[----:B------:R-:W-:-:S03]  /*26ff0*/  ISETP.LT.AND P4, PT, R22, c[0x0][0x17c], !P0 ;  /* 0x00005f0016007a0c */ /* 0x000fc60004781270 */
[----:B------:R0:W-:Y:S01]  /*27000*/  @P5 STG.E.U16 [R8.64], R6 ;  /* 0x0000000608005986 */ /* 0x0001e2000c101506 */
[----:B------:R-:W-:-:S03]  /*27010*/  ISETP.LT.AND P5, PT, R23, c[0x0][0x17c], !P0 ;  /* 0x00005f0017007a0c */ /* 0x000fc600047a1270 */
[----:B------:R-:W3:Y:S01]  /*27020*/  LDL.LU R22, [R1+0x44] ;  /* 0x0000440001167983 */ /* 0x000ee20000300800 */
[----:B0-----:R-:W-:-:S03]  /*27030*/  PRMT R6, R19, 0x7632, R6 ;  /* 0x0000763213067816 */ /* 0x001fc60000000006 */
[----:B------:R-:W4:Y:S04]  /*27040*/  LDL.LU R19, [R1+0x9e0] ;  /* 0x0009e00001137983 */ /* 0x000f280000300800 */
[----:B------:R-:W3:Y:S01]  /*27050*/  LDL.LU R23, [R1+0x50] ;  /* 0x0000500001177983 */ /* 0x000ee20000300800 */
[----:B------:R-:W-:-:S04]  /*27060*/  IMAD R3, R16, 0x2, R12 ;  /* 0x0000000210037824 */ /* 0x000fc800078e020c */
[----:B------:R-:W-:Y:S01]  /*27070*/  IMAD R9, R16, 0x2, R3 ;  /* 0x0000000210097824 */ /* 0x000fe200078e0203 */
[----:B------:R-:W-:-:S04]  /*27080*/  LEA R4, P6, R3, R0, 0x1 ;  /* 0x0000000003047211 */ /* 0x000fc800078c08ff */
[----:B------:R-:W-:Y:S01]  /*27090*/  LEA.HI.X.SX32 R5, R3, R2, 0x1, P6 ;  /* 0x0000000203057211 */ /* 0x000fe200030f0eff */
[----:B------:R-:W-:Y:S01]  /*270a0*/  IMAD R3, R16, 0x2, R9 ;  /* 0x0000000210037824 */ /* 0x000fe200078e0209 */
[C---:B------:R-:W-:Y:S02]  /*270b0*/  LEA R8, P6, R9.reuse, R0, 0x1 ;  /* 0x0000000009087211 */ /* 0x040fe400078c08ff */
[----:B------:R-:W-:Y:S01]  /*270c0*/  PRMT R12, R10, 0x7632, R12 ;  /* 0x000076320a0c7816 */ /* 0x000fe2000000000c */
[----:B------:R0:W-:Y:S01]  /*270d0*/  @P3 STG.E.U16 [R4.64], R6 ;  /* 0x0000000604003986 */ /* 0x0001e2000c101506 */
[----:B------:R-:W-:Y:S01]  /*270e0*/  LEA.HI.X.SX32 R9, R9, R2, 0x1, P6 ;  /* 0x0000000209097211 */ /* 0x000fe200030f0eff */
[----:B------:R-:W-:-:S04]  /*270f0*/  IMAD R10, R16, 0x2, R3 ;  /* 0x00000002100a7824 */ /* 0x000fc800078e0203 */
[----:B------:R1:W-:Y:S01]  /*27100*/  @P1 STG.E.U16 [R8.64], R12 ;  /* 0x0000000c08001986 */ /* 0x0003e2000c101506 */
[----:B0-----:R-:W-:Y:S02]  /*27110*/  LEA R4, P6, R3, R0, 0x1 ;  /* 0x0000000003047211 */ /* 0x001fe400078c08ff */
[----:B------:R-:W-:Y:S02]  /*27120*/  PRMT R6, R7, 0x7632, R6 ;  /* 0x0000763207067816 */ /* 0x000fe40000000006 */
[----:B------:R-:W-:Y:S01]  /*27130*/  LEA.HI.X.SX32 R5, R3, R2, 0x1, P6 ;  /* 0x0000000203057211 */ /* 0x000fe200030f0eff */
[----:B------:R-:W-:Y:S01]  /*27140*/  IMAD R3, R16, 0x2, R10 ;  /* 0x0000000210037824 */ /* 0x000fe200078e020a */
[C---:B-1----:R-:W-:Y:S01]  /*27150*/  LEA R8, P6, R10.reuse, R0, 0x1 ;  /* 0x000000000a087211 */ /* 0x042fe200078c08ff */
[----:B------:R-:W4:Y:S03]  /*27160*/  LDL.LU R7, [R1+0x9dc] ;  /* 0x0009dc0001077983 */ /* 0x000f260000300800 */
[----:B------:R-:W-:Y:S01]  /*27170*/  LEA.HI.X.SX32 R9, R10, R2, 0x1, P6 ;  /* 0x000000020a097211 */ /* 0x000fe200030f0eff */
[----:B------:R0:W-:Y:S01]  /*27180*/  @P2 STG.E.U16 [R4.64], R6 ;  /* 0x0000000604002986 */ /* 0x0001e2000c101506 */
[----:B------:R-:W-:-:S02]  /*27190*/  ISETP.LT.AND P3, PT, R20, c[0x0][0x17c], !P0 ;  /* 0x00005f0014007a0c */ /* 0x000fc40004761270 */
[----:B------:R-:W-:Y:S01]  /*271a0*/  ISETP.LT.AND P1, PT, R24, c[0x0][0x17c], !P0 ;  /* 0x00005f0018007a0c */ /* 0x000fe20004721270 */
[----:B------:R-:W4:Y:S04]  /*271b0*/  LDL.LU R20, [R1+0x54] ;  /* 0x0000540001147983 */ /* 0x000f280000300800 */
[----:B------:R-:W4:Y:S01]  /*271c0*/  LDL.LU R24, [R1+0x60] ;  /* 0x0000600001187983 */ /* 0x000f220000300800 */
[----:B0-----:R-:W-:Y:S02]  /*271d0*/  PRMT R5, R15, 0x7632, R5 ;  /* 0x000076320f057816 */ /* 0x001fe40000000005 */
[----:B------:R-:W-:Y:S01]  /*271e0*/  LEA R4, P6, R3, R0, 0x1 ;  /* 0x0000000003047211 */ /* 0x000fe200078c08ff */
[----:B------:R-:W4:Y:S01]  /*271f0*/  LDL.LU R15, [R1+0x9d8] ;  /* 0x0009d800010f7983 */ /* 0x000f220000300800 */
[----:B------:R-:W-:-:S03]  /*27200*/  PRMT R6, R26, 0x7632, R6 ;  /* 0x000076321a067816 */ /* 0x000fc60000000006 */
[----:B------:R0:W-:Y:S02]  /*27210*/  @P4 STG.E.U16 [R8.64], R5 ;  /* 0x0000000508004986 */ /* 0x0001e4000c101506 */
[----:B0-----:R-:W-:-:S05]  /*27220*/  LEA.HI.X.SX32 R5, R3, R2, 0x1, P6 ;  /* 0x0000000203057211 */ /* 0x001fca00030f0eff */
[----:B------:R0:W-:Y:S01]  /*27230*/  @P5 STG.E.U16 [R4.64], R6 ;  /* 0x0000000604005986 */ /* 0x0001e2000c101506 */
[----:B--2---:R-:W-:-:S03]  /*27240*/  ISETP.LT.AND P2, PT, R13, c[0x0][0x17c], !P0 ;  /* 0x00005f000d007a0c */ /* 0x004fc60004741270 */
[----:B------:R-:W2:Y:S04]  /*27250*/  LDL.LU R13, [R1+0x64] ;  /* 0x00006400010d7983 */ /* 0x000ea80000300800 */
[----:B------:R-:W2:Y:S01]  /*27260*/  LDL.LU R26, [R1+0x70] ;  /* 0x00007000011a7983 */ /* 0x000ea20000300800 */
[----:B---3--:R-:W-:-:S03]  /*27270*/  ISETP.LT.AND P5, PT, R23, c[0x0][0x17c], !P0 ;  /* 0x00005f0017007a0c */ /* 0x008fc600047a1270 */
[----:B------:R-:W3:Y:S01]  /*27280*/  LDL.LU R23, [R1+0x74] ;  /* 0x0000740001177983 */ /* 0x000ee20000300800 */
[----:B------:R-:W-:Y:S01]  /*27290*/  IMAD R10, R16, 0x2, R3 ;  /* 0x00000002100a7824 */ /* 0x000fe200078e0203 */
[----:B------:R-:W-:-:S04]  /*272a0*/  PRMT R14, R14, 0x7632, R14 ;  /* 0x000076320e0e7816 */ /* 0x000fc8000000000e */
[----:B------:R-:W-:Y:S01]  /*272b0*/  LEA R8, P6, R10, R0, 0x1 ;  /* 0x000000000a087211 */ /* 0x000fe200078c08ff */
[----:B------:R-:W-:-:S03]  /*272c0*/  IMAD R3, R16, 0x2, R10 ;  /* 0x0000000210037824 */ /* 0x000fc600078e020a */
[----:B------:R-:W-:Y:S02]  /*272d0*/  LEA.HI.X.SX32 R9, R10, R2, 0x1, P6 ;  /* 0x000000020a097211 */ /* 0x000fe400030f0eff */
[----:B0-----:R-:W-:-:S03]  /*272e0*/  LEA R4, P6, R3, R0, 0x1 ;  /* 0x0000000003047211 */ /* 0x001fc600078c08ff */
[----:B------:R0:W-:Y:S01]  /*272f0*/  @P3 STG.E.U16 [R8.64], R14 ;  /* 0x0000000e08003986 */ /* 0x0001e2000c101506 */
[----:B------:R-:W-:Y:S02]  /*27300*/  LEA.HI.X.SX32 R5, R3, R2, 0x1, P6 ;  /* 0x0000000203057211 */ /* 0x000fe400030f0eff */
[----:B------:R-:W-:Y:S02]  /*27310*/  PRMT R6, R11, 0x7632, R6 ;  /* 0x000076320b067816 */ /* 0x000fe40000000006 */
[----:B------:R-:W-:Y:S01]  /*27320*/  ISETP.LT.AND P4, PT, R22, c[0x0][0x17c], !P0 ;  /* 0x00005f0016007a0c */ /* 0x000fe20004781270 */
[----:B------:R-:W3:Y:S01]  /*27330*/  LDL.LU R11, [R1+0x9d4] ;  /* 0x0009d400010b7983 */ /* 0x000ee20000300800 */
[----:B0-----:R-:W-:-:S04]  /*27340*/  IMAD R9, R16, 0x2, R3 ;  /* 0x0000000210097824 */ /* 0x001fc800078e0203 */
[----:B------:R-:W-:Y:S01]  /*27350*/  IMAD R3, R16, 0x2, R9 ;  /* 0x0000000210037824 */ /* 0x000fe200078e0209 */
[----:B------:R-:W-:Y:S01]  /*27360*/  LEA R8, P6, R9, R0, 0x1 ;  /* 0x0000000009087211 */ /* 0x000fe200078c08ff */
[----:B------:R0:W-:Y:S01]  /*27370*/  @P1 STG.E.U16 [R4.64], R6 ;  /* 0x0000000604001986 */ /* 0x0001e2000c101506 */
[----:B------:R-:W-:Y:S02]  /*27380*/  PRMT R12, R25, 0x7632, R12 ;  /* 0x00007632190c7816 */ /* 0x000fe4000000000c */
[----:B------:R-:W-:Y:S02]  /*27390*/  LEA.HI.X.SX32 R9, R9, R2, 0x1, P6 ;  /* 0x0000000209097211 */ /* 0x000fe400030f0eff */
[----:B------:R-:W-:-:S03]  /*273a0*/  PRMT R10, R6, 0x7632, R10 ;  /* 0x00007632060a7816 */ /* 0x000fc6000000000a */
[----:B------:R1:W-:Y:S01]  /*273b0*/  @P2 STG.E.U16 [R8.64], R12 ;  /* 0x0000000c08002986 */ /* 0x0003e2000c101506 */
[----:B0-----:R-:W-:Y:S01]  /*273c0*/  LEA R4, P6, R3, R0, 0x1 ;  /* 0x0000000003047211 */ /* 0x001fe200078c08ff */
[----:B------:R-:W-:-:S03]  /*273d0*/  IMAD R6, R16, 0x2, R3 ;  /* 0x0000000210067824 */ /* 0x000fc600078e0203 */
[----:B------:R-:W-:Y:S02]  /*273e0*/  LEA.HI.X.SX32 R5, R3, R2, 0x1, P6 ;  /* 0x0000000203057211 */ /* 0x000fe400030f0eff */
[----:B-1----:R-:W-:Y:S02]  /*273f0*/  LEA R8, P6, R6, R0, 0x1 ;  /* 0x0000000006087211 */ /* 0x002fe400078c08ff */
[----:B----4-:R-:W-:Y:S02]  /*27400*/  ISETP.LT.AND P1, PT, R24, c[0x0][0x17c], !P0 ;  /* 0x00005f0018007a0c */ /* 0x010fe40004721270 */
[----:B------:R-:W-:Y:S01]  /*27410*/  LEA.HI.X.SX32 R9, R6, R2, 0x1, P6 ;  /* 0x0000000206097211 */ /* 0x000fe200030f0eff */
[----:B------:R-:W4:Y:S01]  /*27420*/  LDL.LU R24, [R1+0x80] ;  /* 0x0000800001187983 */ /* 0x000f220000300800 */
[----:B------:R-:W-:-:S03]  /*27430*/  PRMT R18, R18, 0x7632, R18 ;  /* 0x0000763212127816 */ /* 0x000fc60000000012 */
[----:B------:R-:W4:Y:S04]  /*27440*/  LDL.LU R25, [R1+0x84] ;  /* 0x0000840001197983 */ /* 0x000f280000300800 */
[----:B------:R-:W-:Y:S04]  /*27450*/  @P4 STG.E.U16 [R4.64], R10 ;  /* 0x0000000a04004986 */ /* 0x000fe8000c101506 */
[----:B------:R0:W-:Y:S01]  /*27460*/  @P5 STG.E.U16 [R8.64], R18 ;  /* 0x0000001208005986 */ /* 0x0001e2000c101506 */
[----:B--2---:R-:W-:-:S03]  /*27470*/  ISETP.LT.AND P4, PT, R26, c[0x0][0x17c], !P0 ;  /* 0x00005f001a007a0c */ /* 0x004fc60004781270 */
[----:B------:R-:W2:Y:S01]  /*27480*/  LDL.LU R26, [R1+0x90] ;  /* 0x00009000011a7983 */ /* 0x000ea20000300800 */
[----:B---3--:R-:W-:-:S03]  /*27490*/  ISETP.LT.AND P5, PT, R23, c[0x0][0x17c], !P0 ;  /* 0x00005f0017007a0c */ /* 0x008fc600047a1270 */
[----:B------:R-:W3:Y:S04]  /*274a0*/  LDL.LU R23, [R1+0x94] ;  /* 0x0000940001177983 */ /* 0x000ee80000300800 */
[----:B0-----:R-:W3:Y:S01]  /*274b0*/  LDL.LU R18, [R1+0x6c] ;  /* 0x00006c0001127983 */ /* 0x001ee20000300800 */
[----:B------:R-:W-:Y:S01]  /*274c0*/  IMAD R3, R16, 0x2, R6 ;  /* 0x0000000210037824 */ /* 0x000fe200078e0206 */
[----:B------:R-:W-:-:S03]  /*274d0*/  ISETP.LT.AND P3, PT, R20, c[0x0][0x17c], !P0 ;  /* 0x00005f0014007a0c */ /* 0x000fc60004761270 */
[C---:B------:R-:W-:Y:S01]  /*274e0*/  IMAD R6, R16.reuse, 0x2, R3 ;  /* 0x0000000210067824 */ /* 0x040fe200078e0203 */
[----:B------:R-:W-:Y:S02]  /*274f0*/  LEA R4, P6, R3, R0, 0x1 ;  /* 0x0000000003047211 */ /* 0x000fe400078c08ff */
[----:B------:R-:W-:Y:S02]  /*27500*/  PRMT R12, R17, 0x7632, R12 ;  /* 0x00007632110c7816 */ /* 0x000fe4000000000c */
[----:B------:R-:W-:Y:S01]  /*27510*/  LEA.HI.X.SX32 R5, R3, R2, 0x1, P6 ;  /* 0x0000000203057211 */ /* 0x000fe200030f0eff */
[----:B------:R-:W-:Y:S01]  /*27520*/  IMAD R3, R16, 0x2, R6 ;  /* 0x0000000210037824 */ /* 0x000fe200078e0206 */
[----:B------:R-:W-:Y:S02]  /*27530*/  LEA R8, P6, R6, R0, 0x1 ;  /* 0x0000000006087211 */ /* 0x000fe400078c08ff */
[----:B------:R-:W-:Y:S01]  /*27540*/  ISETP.LT.AND P2, PT, R13, c[0x0][0x17c], !P0 ;  /* 0x00005f000d007a0c */ /* 0x000fe20004741270 */
[----:B------:R0:W-:Y:S01]  /*27550*/  @P3 STG.E.U16 [R4.64], R12 ;  /* 0x0000000c04003986 */ /* 0x0001e2000c101506 */
[----:B------:R-:W-:-:S02]  /*27560*/  PRMT R10, R28, 0x7632, R10 ;  /* 0x000076321c0a7816 */ /* 0x000fc4000000000a */
[----:B------:R-:W-:Y:S01]  /*27570*/  LEA.HI.X.SX32 R9, R6, R2, 0x1, P6 ;  /* 0x0000000206097211 */ /* 0x000fe200030f0eff */
[----:B------:R-:W-:Y:S01]  /*27580*/  IMAD R6, R16, 0x2, R3 ;  /* 0x0000000210067824 */ /* 0x000fe200078e0203 */
[----:B------:R-:W3:Y:S04]  /*27590*/  LDL.LU R28, [R1+0x5c] ;  /* 0x00005c00011c7983 */ /* 0x000ee80000300800 */
[----:B------:R1:W-:Y:S01]  /*275a0*/  @P1 STG.E.U16 [R8.64], R10 ;  /* 0x0000000a08001986 */ /* 0x0003e2000c101506 */
[----:B0-----:R-:W-:-:S04]  /*275b0*/  LEA R4, P6, R3, R0, 0x1 ;  /* 0x0000000003047211 */ /* 0x001fc800078c08ff */
[----:B------:R-:W-:Y:S01]  /*275c0*/  LEA.HI.X.SX32 R5, R3, R2, 0x1, P6 ;  /* 0x0000000203057211 */ /* 0x000fe200030f0eff */
[----:B------:R-:W-:Y:S01]  /*275d0*/  IMAD R3, R16, 0x2, R6 ;  /* 0x0000000210037824 */ /* 0x000fe200078e0206 */
[----:B-1----:R-:W-:Y:S02]  /*275e0*/  PRMT R9, R21, 0x7632, R9 ;  /* 0x0000763215097816 */ /* 0x002fe40000000009 */
[----:B------:R-:W-:-:S03]  /*275f0*/  LEA R8, P6, R6, R0, 0x1 ;  /* 0x0000000006087211 */ /* 0x000fc600078c08ff */
[----:B------:R0:W-:Y:S01]  /*27600*/  @P2 STG.E.U16 [R4.64], R9 ;  /* 0x0000000904002986 */ /* 0x0001e2000c101506 */
[----:B------:R-:W-:Y:S02]  /*27610*/  PRMT R10, R27, 0x7632, R10 ;  /* 0x000076321b0a7816 */ /* 0x000fe4000000000a */
[----:B0-----:R-:W-:Y:S02]  /*27620*/  LEA.HI.X.SX32 R9, R6, R2, 0x1, P6 ;  /* 0x0000000206097211 */ /* 0x001fe400030f0eff */
[----:B------:R-:W-:Y:S02]  /*27630*/  LEA R4, P6, R3, R0, 0x1 ;  /* 0x0000000003047211 */ /* 0x000fe400078c08ff */
[----:B----4-:R-:W-:Y:S02]  /*27640*/  ISETP.LT.AND P3, PT, R24, c[0x0][0x17c], !P0 ;  /* 0x00005f0018007a0c */ /* 0x010fe40004761270 */
[----:B------:R-:W4:Y:S01]  /*27650*/  LDL.LU R24, [R1+0xa4] ;  /* 0x0000a40001187983 */ /* 0x000f220000300800 */
[----:B------:R-:W-:-:S02]  /*27660*/  ISETP.LT.AND P1, PT, R25, c[0x0][0x17c], !P0 ;  /* 0x00005f0019007a0c */ /* 0x000fc40004721270 */
[----:B------:R-:W-:Y:S01]  /*27670*/  LEA.HI.X.SX32 R5, R3, R2, 0x1, P6 ;  /* 0x0000000203057211 */ /* 0x000fe200030f0eff */
[----:B------:R-:W4:Y:S04]  /*27680*/  LDL.LU R13, [R1+0x2c] ;  /* 0x00002c00010d7983 */ /* 0x000f280000300800 */
[----:B------:R-:W4:Y:S04]  /*27690*/  LDL.LU R25, [R1+0xa8] ;  /* 0x0000a80001197983 */ /* 0x000f280000300800 */
[----:B------:R-:W4:Y:S04]  /*276a0*/  LDL.LU R27, [R1+0xac] ;  /* 0x0000ac00011b7983 */ /* 0x000f280000300800 */
[----:B------:R0:W-:Y:S01]  /*276b0*/  @P4 STG.E.U16 [R8.64], R10 ;  /* 0x0000000a08004986 */ /* 0x0001e2000c101506 */
[----:B--2---:R-:W-:-:S03]  /*276c0*/  ISETP.LT.AND P2, PT, R26, c[0x0][0x17c], !P0 ;  /* 0x00005f001a007a0c */ /* 0x004fc60004741270 */
[----:B------:R-:W2:Y:S04]  /*276d0*/  LDL.LU R26, [R1+0x9c] ;  /* 0x00009c00011a7983 */ /* 0x000ea80000300800 */
[----:B------:R-:W2:Y:S04]  /*276e0*/  LDL.LU R21, [R1+0xb0] ;  /* 0x0000b00001157983 */ /* 0x000ea80000300800 */
[----:B------:R-:W2:Y:S04]  /*276f0*/  LDL.LU R29, [R1+0x4c] ;  /* 0x00004c00011d7983 */ /* 0x000ea80000300800 */
[----:B------:R-:W2:Y:S04]  /*27700*/  LDL.LU R20, [R1+0xc] ;  /* 0x00000c0001147983 */ /* 0x000ea80000300800 */
[----:B---3--:R1:W-:Y:S01]  /*27710*/  @P5 STG.E.U16 [R4.64], R18 ;  /* 0x0000001204005986 */ /* 0x0083e2000c101506 */
[----:B------:R-:W-:-:S03]  /*27720*/  ISETP.LT.AND P5, PT, R11, c[0x0][0x17c], !P0 ;  /* 0x00005f000b007a0c */ /* 0x000fc600047a1270 */
[----:B------:R-:W3:Y:S01]  /*27730*/  LDL.LU R11, [R1+0x9d0] ;  /* 0x0009d000010b7983 */ /* 0x000ee20000300800 */
[----:B------:R-:W-:-:S04]  /*27740*/  IMAD R6, R16, 0x2, R3 ;  /* 0x0000000210067824 */ /* 0x000fc800078e0203 */
[----:B------:R-:W-:Y:S01]  /*27750*/  IMAD R3, R16, 0x2, R6 ;  /* 0x0000000210037824 */ /* 0x000fe200078e0206 */
[----:B0-----:R-:W-:-:S04]  /*27760*/  LEA R8, P6, R6, R0, 0x1 ;  /* 0x0000000006087211 */ /* 0x001fc800078c08ff */
[----:B------:R-:W-:Y:S01]  /*27770*/  LEA.HI.X.SX32 R9, R6, R2, 0x1, P6 ;  /* 0x0000000206097211 */ /* 0x000fe200030f0eff */
[----:B------:R-:W-:Y:S01]  /*27780*/  IMAD R6, R16, 0x2, R3 ;  /* 0x0000000210067824 */ /* 0x000fe200078e0203 */
[----:B-1----:R-:W-:-:S04]  /*27790*/  LEA R4, P6, R3, R0, 0x1 ;  /* 0x0000000003047211 */ /* 0x002fc800078c08ff */
[----:B------:R-:W-:Y:S01]  /*277a0*/  LEA.HI.X.SX32 R5, R3, R2, 0x1, P6 ;  /* 0x0000000203057211 */ /* 0x000fe200030f0eff */
[----:B------:R0:W-:Y:S01]  /*277b0*/  @P3 STG.E.U16 [R8.64], R28 ;  /* 0x0000001c08003986 */ /* 0x0001e2000c101506 */
[----:B------:R-:W-:Y:S01]  /*277c0*/  IMAD R3, R16, 0x2, R6 ;  /* 0x0000000210037824 */ /* 0x000fe200078e0206 */
[----:B------:R-:W-:Y:S02]  /*277d0*/  ISETP.LT.AND P4, PT, R23, c[0x0][0x17c], !P0 ;  /* 0x00005f0017007a0c */ /* 0x000fe40004781270 */
[----:B------:R-:W2:Y:S01]  /*277e0*/  LDL.LU R23, [R1+0xb8] ;  /* 0x0000b80001177983 */ /* 0x000ea20000300800 */
[----:B0-----:R-:W-:-:S04]  /*277f0*/  LEA R8, P6, R6, R0, 0x1 ;  /* 0x0000000006087211 */ /* 0x001fc800078c08ff */
[----:B------:R-:W-:Y:S01]  /*27800*/  LEA.HI.X.SX32 R9, R6, R2, 0x1, P6 ;  /* 0x0000000206097211 */ /* 0x000fe200030f0eff */
[----:B------:R-:W-:Y:S01]  /*27810*/  IMAD R6, R16, 0x2, R3 ;  /* 0x0000000210067824 */ /* 0x000fe200078e0203 */
[----:B----4-:R0:W-:Y:S02]  /*27820*/  @P1 STG.E.U16 [R4.64], R13 ;  /* 0x0000000d04001986 */ /* 0x0101e4000c101506 */
[----:B0-----:R-:W-:-:S04]  /*27830*/  LEA R4, P6, R3, R0, 0x1 ;  /* 0x0000000003047211 */ /* 0x001fc800078c08ff */
[----:B------:R-:W-:Y:S02]  /*27840*/  LEA.HI.X.SX32 R5, R3, R2, 0x1, P6 ;  /* 0x0000000203057211 */ /* 0x000fe400030f0eff */
[----:B------:R-:W-:Y:S02]  /*27850*/  ISETP.LT.AND P3, PT, R24, c[0x0][0x17c], !P0 ;  /* 0x00005f0018007a0c */ /* 0x000fe40004761270 */
[----:B------:R-:W4:Y:S01]  /*27860*/  LDL.LU R24, [R1+0xbc] ;  /* 0x0000bc0001187983 */ /* 0x000f220000300800 */
[----:B------:R-:W-:-:S03]  /*27870*/  ISETP.LT.AND P1, PT, R25, c[0x0][0x17c], !P0 ;  /* 0x00005f0019007a0c */ /* 0x000fc60004721270 */
[----:B------:R-:W4:Y:S04]  /*27880*/  LDL.LU R25, [R1+0x8c] ;  /* 0x00008c0001197983 */ /* 0x000f280000300800 */
[----:B---3--:R0:W-:Y:S01]  /*27890*/  @P2 STG.E.U16 [R8.64], R11 ;  /* 0x0000000b08002986 */ /* 0x0081e2000c101506 */
[----:B------:R-:W-:-:S03]  /*278a0*/  ISETP.LT.AND P2, PT, R27, c[0x0][0x17c], !P0 ;  /* 0x00005f001b007a0c */ /* 0x000fc60004741270 */
[----:B--2---:R1:W-:Y:S04]  /*278b0*/  @P4 STG.E.U16 [R4.64], R26 ;  /* 0x0000001a04004986 */ /* 0x0043e8000c101506 */
[----:B------:R-:W2:Y:S01]  /*278c0*/  LDL.LU R27, [R1+0x3c] ;  /* 0x00003c00011b7983 */ /* 0x000ea20000300800 */
[----:B0-----:R-:W-:-:S04]  /*278d0*/  LEA R8, P6, R6, R0, 0x1 ;  /* 0x0000000006087211 */ /* 0x001fc800078c08ff */
[----:B------:R-:W-:-:S05]  /*278e0*/  LEA.HI.X.SX32 R9, R6, R2, 0x1, P6 ;  /* 0x0000000206097211 */ /* 0x000fca00030f0eff */
[----:B------:R0:W-:Y:S01]  /*278f0*/  @P5 STG.E.U16 [R8.64], R29 ;  /* 0x0000001d08005986 */ /* 0x0001e2000c101506 */
[----:B------:R-:W-:-:S03]  /*27900*/  ISETP.LT.AND P5, PT, R15, c[0x0][0x17c], !P0 ;  /* 0x00005f000f007a0c */ /* 0x000fc600047a1270 */
[----:B------:R-:W3:Y:S01]  /*27910*/  LDL.LU R15, [R1+0x9cc] ;  /* 0x0009cc00010f7983 */ /* 0x000ee20000300800 */
[C---:B------:R-:W-:Y:S01]  /*27920*/  IMAD R3, R16.reuse, 0x2, R6 ;  /* 0x0000000210037824 */ /* 0x040fe200078e0206 */
[----:B------:R-:W-:Y:S02]  /*27930*/  ISETP.LT.AND P4, PT, R21, c[0x0][0x17c], !P0 ;  /* 0x00005f0015007a0c */ /* 0x000fe40004781270 */
[----:B------:R-:W2:Y:S01]  /*27940*/  LDL.LU R22, [R1+0xd4] ;  /* 0x0000d40001167983 */ /* 0x000ea20000300800 */
[----:B------:R-:W-:Y:S01]  /*27950*/  IMAD R6, R16, 0x2, R3 ;  /* 0x0000000210067824 */ /* 0x000fe200078e0203 */
[----:B-1----:R-:W-:-:S04]  /*27960*/  LEA R4, P6, R3, R0, 0x1 ;  /* 0x0000000003047211 */ /* 0x002fc800078c08ff */
[----:B------:R-:W-:Y:S01]  /*27970*/  LEA.HI.X.SX32 R5, R3, R2, 0x1, P6 ;  /* 0x0000000203057211 */ /* 0x000fe200030f0eff */
[----:B------:R-:W-:Y:S01]  /*27980*/  IMAD R3, R16, 0x2, R6 ;  /* 0x0000000210037824 */ /* 0x000fe200078e0206 */
[----:B0-----:R-:W-:-:S03]  /*27990*/  LEA R8, P6, R6, R0, 0x1 ;  /* 0x0000000006087211 */ /* 0x001fc600078c08ff */
[----:B------:R0:W-:Y:S01]  /*279a0*/  @P3 STG.E.U16 [R4.64], R20 ;  /* 0x0000001404003986 */ /* 0x0001e2000c101506 */
[----:B------:R-:W-:Y:S01]  /*279b0*/  LEA.HI.X.SX32 R9, R6, R2, 0x1, P6 ;  /* 0x0000000206097211 */ /* 0x000fe200030f0eff */
[----:B------:R-:W-:Y:S01]  /*279c0*/  IMAD R6, R16, 0x2, R3 ;  /* 0x0000000210067824 */ /* 0x000fe200078e0203 */
[----:B0-----:R-:W-:-:S04]  /*279d0*/  LEA R4, P6, R3, R0, 0x1 ;  /* 0x0000000003047211 */ /* 0x001fc800078c08ff */
[----:B------:R-:W-:Y:S01]  /*279e0*/  LEA.HI.X.SX32 R5, R3, R2, 0x1, P6 ;  /* 0x0000000203057211 */ /* 0x000fe200030f0eff */
[----:B------:R-:W-:Y:S01]  /*279f0*/  IMAD R3, R16, 0x2, R6 ;  /* 0x0000000210037824 */ /* 0x000fe200078e0206 */
[----:B------:R-:W-:Y:S02]  /*27a00*/  ISETP.LT.AND P3, PT, R23, c[0x0][0x17c], !P0 ;  /* 0x00005f0017007a0c */ /* 0x000fe40004761270 */
[----:B------:R-:W2:Y:S04]  /*27a10*/  LDL.LU R23, [R1+0x7c] ;  /* 0x00007c0001177983 */ /* 0x000ea80000300800 */
[----:B------:R-:W2:Y:S04]  /*27a20*/  LDL.LU R17, [R1+0x18c] ;  /* 0x00018c0001117983 */ /* 0x000ea80000300800 */
[----:B------:R-:W2:Y:S04]  /*27a30*/  LDL.LU R12, [R1+0xd8] ;  /* 0x0000d800010c7983 */ /* 0x000ea80000300800 */
[----:B---3--:R0:W-:Y:S04]  /*27a40*/  @P1 STG.E.U16 [R8.64], R15 ;  /* 0x0000000f08001986 */ /* 0x0081e8000c101506 */
[----:B----4-:R1:W-:Y:S01]  /*27a50*/  @P2 STG.E.U16 [R4.64], R25 ;  /* 0x0000001904002986 */ /* 0x0103e2000c101506 */
[----:B0-----:R-:W-:-:S04]  /*27a60*/  LEA R8, P6, R6, R0, 0x1 ;  /* 0x0000000006087211 */ /* 0x001fc800078c08ff */
[----:B------:R-:W-:Y:S01]  /*27a70*/  LEA.HI.X.SX32 R9, R6, R2, 0x1, P6 ;  /* 0x0000000206097211 */ /* 0x000fe200030f0eff */
[----:B------:R-:W-:Y:S01]  /*27a80*/  IMAD R6, R16, 0x2, R3 ;  /* 0x0000000210067824 */ /* 0x000fe200078e0203 */
[C---:B-1----:R-:W-:Y:S02]  /*27a90*/  LEA R4, P6, R3.reuse, R0, 0x1 ;  /* 0x0000000003047211 */ /* 0x042fe400078c08ff */
[----:B------:R-:W-:Y:S01]  /*27aa0*/  ISETP.LT.AND P1, PT, R24, c[0x0][0x17c], !P0 ;  /* 0x00005f0018007a0c */ /* 0x000fe20004721270 */
[----:B--2---:R0:W-:Y:S01]  /*27ab0*/  @P4 STG.E.U16 [R8.64], R27 ;  /* 0x0000001b08004986 */ /* 0x0041e2000c101506 */
[----:B------:R-:W-:Y:S02]  /*27ac0*/  LEA.HI.X.SX32 R5, R3, R2, 0x1, P6 ;  /* 0x0000000203057211 */ /* 0x000fe400030f0eff */
[----:B------:R-:W-:Y:S01]  /*27ad0*/  ISETP.LT.AND P2, PT, R7, c[0x0][0x17c], !P0 ;  /* 0x00005f0007007a0c */ /* 0x000fe20004741270 */
[----:B------:R-:W2:Y:S01]  /*27ae0*/  LDL.LU R24, [R1+0x19c] ;  /* 0x00019c0001187983 */ /* 0x000ea20000300800 */
[----:B------:R-:W-:-:S03]  /*27af0*/  ISETP.LT.AND P4, PT, R19, c[0x0][0x17c], !P0 ;  /* 0x00005f0013007a0c */ /* 0x000fc60004781270 */
[----:B------:R-:W3:Y:S01]  /*27b00*/  LDL.LU R7, [R1+0x9c8] ;  /* 0x0009c80001077983 */ /* 0x000ee20000300800 */
[----:B0-----:R-:W-:-:S03]  /*27b10*/  LEA R8, P6, R6, R0, 0x1 ;  /* 0x0000000006087211 */ /* 0x001fc600078c08ff */
[----:B------:R-:W4:Y:S01]  /*27b20*/  LDL.LU R21, [R1+0x1ac] ;  /* 0x0001ac0001157983 */ /* 0x000f220000300800 */
[----:B------:R-:W-:Y:S01]  /*27b30*/  IMAD R3, R16, 0x2, R6 ;  /* 0x0000000210037824 */ /* 0x000fe200078e0206 */
[----:B------:R-:W-:Y:S02]  /*27b40*/  LEA.HI.X.SX32 R9, R6, R2, 0x1, P6 ;  /* 0x0000000206097211 */ /* 0x000fe400030f0eff */
[----:B------:R-:W2:Y:S04]  /*27b50*/  LDL.LU R19, [R1+0x9c4] ;  /* 0x0009c40001137983 */ /* 0x000ea80000300800 */
[----:B------:R-:W2:Y:S04]  /*27b60*/  LDL.LU R14, [R1+0xe8] ;  /* 0x0000e800010e7983 */ /* 0x000ea80000300800 */
[----:B------:R-:W2:Y:S04]  /*27b70*/  LDL.LU R6, [R1+0xcc] ;  /* 0x0000cc0001067983 */ /* 0x000ea80000300800 */
[----:B---3--:R0:W-:Y:S02]  /*27b80*/  @P5 STG.E.U16 [R4.64], R7 ;  /* 0x0000000704005986 */ /* 0x0081e4000c101506 */
[----:B0-----:R-:W-:-:S04]  /*27b90*/  LEA R4, P6, R3, R0, 0x1 ;  /* 0x0000000003047211 */ /* 0x001fc800078c08ff */
[----:B------:R-:W-:Y:S02]  /*27ba0*/  LEA.HI.X.SX32 R5, R3, R2, 0x1, P6 ;  /* 0x0000000203057211 */ /* 0x000fe400030f0eff */
[----:B--2---:R-:W-:Y:S01]  /*27bb0*/  ISETP.LT.AND P5, PT, R6, c[0x0][0x17c], !P0 ;  /* 0x00005f0006007a0c */ /* 0x004fe200047a1270 */
[----:B------:R-:W-:Y:S02]  /*27bc0*/  IMAD R6, R16, 0x2, R3 ;  /* 0x0000000210067824 */ /* 0x000fe400078e0203 */
[----:B------:R-:W2:Y:S04]  /*27bd0*/  LDL.LU R3, [R1+0xd0] ;  /* 0x0000d00001037983 */ /* 0x000ea80000300800 */
[----:B------:R0:W-:Y:S04]  /*27be0*/  @P3 STG.E.U16 [R8.64], R19 ;  /* 0x0000001308003986 */ /* 0x0001e8000c101506 */
[----:B------:R1:W-:Y:S01]  /*27bf0*/  @P1 STG.E.U16 [R4.64], R23 ;  /* 0x0000001704001986 */ /* 0x0003e2000c101506 */
[----:B0-----:R-:W-:-:S04]  /*27c00*/  LEA R8, P6, R6, R0, 0x1 ;  /* 0x0000000006087211 */ /* 0x001fc800078c08ff */
[----:B------:R-:W-:Y:S02]  /*27c10*/  LEA.HI.X.SX32 R9, R6, R2, 0x1, P6 ;  /* 0x0000000206097211 */ /* 0x000fe400030f0eff */
[----:B------:R-:W-:Y:S02]  /*27c20*/  ISETP.LT.AND P1, PT, R22, c[0x0][0x17c], !P0 ;  /* 0x00005f0016007a0c */ /* 0x000fe40004721270 */
[----:B------:R-:W3:Y:S04]  /*27c30*/  LDL.LU R22, [R1+0xf0] ;  /* 0x0000f00001167983 */ /* 0x000ee80000300800 */
[----:B------:R0:W-:Y:S01]  /*27c40*/  @P2 STG.E.U16 [R8.64], R17 ;  /* 0x0000001108002986 */ /* 0x0001e2000c101506 */
[----:B------:R-:W-:-:S03]  /*27c50*/  ISETP.LT.AND P2, PT, R12, c[0x0][0x17c], !P0 ;  /* 0x00005f000c007a0c */ /* 0x000fc60004741270 */
[----:B------:R-:W3:Y:S01]  /*27c60*/  LDL.LU R12, [R1+0xf4] ;  /* 0x0000f400010c7983 */ /* 0x000ee20000300800 */
[----:B------:R-:W-:Y:S02]  /*27c70*/  PRMT R7, R18, 0x7632, R7 ;  /* 0x0000763212077816 */ /* 0x000fe40000000007 */
[----:B--2---:R-:W-:Y:S01]  /*27c80*/  ISETP.LT.AND P3, PT, R3, c[0x0][0x17c], !P0 ;  /* 0x00005f0003007a0c */ /* 0x004fe20004761270 */
[----:B------:R-:W-:-:S04]  /*27c90*/  IMAD R3, R16, 0x2, R6 ;  /* 0x0000000210037824 */ /* 0x000fc800078e0206 */
[----:B------:R-:W-:Y:S01]  /*27ca0*/  IMAD R6, R16, 0x2, R3 ;  /* 0x0000000210067824 */ /* 0x000fe200078e0203 */
[----:B-1----:R-:W-:-:S04]  /*27cb0*/  LEA R4, P6, R3, R0, 0x1 ;  /* 0x0000000003047211 */ /* 0x002fc800078c08ff */
[----:B------:R-:W-:Y:S02]  /*27cc0*/  LEA.HI.X.SX32 R5, R3, R2, 0x1, P6 ;  /* 0x0000000203057211 */ /* 0x000fe400030f0eff */
[----:B0-----:R-:W-:-:S03]  /*27cd0*/  LEA R8, P6, R6, R0, 0x1 ;  /* 0x0000000006087211 */ /* 0x001fc600078c08ff */
[----:B------:R0:W-:Y:S01]  /*27ce0*/  @P4 STG.E.U16 [R4.64], R24 ;  /* 0x0000001804004986 */ /* 0x0001e2000c101506 */
[----:B------:R-:W-:-:S05]  /*27cf0*/  LEA.HI.X.SX32 R9, R6, R2, 0x1, P6 ;  /* 0x0000000206097211 */ /* 0x000fca00030f0eff */
[----:B----4-:R1:W-:Y:S01]  /*27d00*/  @P5 STG.E.U16 [R8.64], R21 ;  /* 0x0000001508005986 */ /* 0x0103e2000c101506 */
[----:B------:R-:W-:-:S03]  /*27d10*/  ISETP.LT.AND P5, PT, R14, c[0x0][0x17c], !P0 ;  /* 0x00005f000e007a0c */ /* 0x000fc600047a1270 */
[----:B0-----:R-:W2:Y:S04]  /*27d20*/  LDL.LU R5, [R1+0xdc] ;  /* 0x0000dc0001057983 */ /* 0x001ea80000300800 */
[----:B------:R-:W4:Y:S04]  /*27d30*/  LDL.LU R18, [R1+0xf8] ;  /* 0x0000f80001127983 */ /* 0x000f280000300800 */
[----:B------:R-:W3:Y:S04]  /*27d40*/  LDL.LU R14, [R1+0xfc] ;  /* 0x0000fc00010e7983 */ /* 0x000ee80000300800 */
[----:B-1----:R-:W3:Y:S01]  /*27d50*/  LDL.LU R9, [R1+0xec] ;  /* 0x0000ec0001097983 */ /* 0x002ee20000300800 */
[----:B------:R-:W-:-:S05]  /*27d60*/  IMAD R3, R16, 0x2, R6 ;  /* 0x0000000210037824 */ /* 0x000fca00078e0206 */
[----:B------:R-:W-:Y:S01]  /*27d70*/  LEA R4, P6, R3, R0, 0x1 ;  /* 0x0000000003047211 */ /* 0x000fe200078c08ff */
[----:B------:R-:W-:Y:S01]  /*27d80*/  IMAD R6, R16, 0x2, R3 ;  /* 0x0000000210067824 */ /* 0x000fe200078e0203 */
[----:B------:R-:W-:Y:S02]  /*27d90*/  PRMT R10, R28, 0x7632, R10 ;  /* 0x000076321c0a7816 */ /* 0x000fe4000000000a */
[----:B------:R-:W4:Y:S01]  /*27da0*/  LDL.LU R28, [R1+0x9c0] ;  /* 0x0009c000011c7983 */ /* 0x000f220000300800 */
[----:B--2---:R-:W-:Y:S02]  /*27db0*/  ISETP.LT.AND P4, PT, R5, c[0x0][0x17c], !P0 ;  /* 0x00005f0005007a0c */ /* 0x004fe40004781270 */
[----:B------:R-:W-:Y:S01]  /*27dc0*/  LEA.HI.X.SX32 R5, R3, R2, 0x1, P6 ;  /* 0x0000000203057211 */ /* 0x000fe200030f0eff */
[----:B------:R-:W-:Y:S01]  /*27dd0*/  IMAD R3, R16, 0x2, R6 ;  /* 0x0000000210037824 */ /* 0x000fe200078e0206 */
[----:B------:R-:W-:-:S03]  /*27de0*/  LEA R8, P6, R6, R0, 0x1 ;  /* 0x0000000006087211 */ /* 0x000fc600078c08ff */
[----:B------:R0:W-:Y:S01]  /*27df0*/  @P3 STG.E.U16 [R4.64], R7 ;  /* 0x0000000704003986 */ /* 0x0001e2000c101506 */
[----:B---3--:R-:W-:Y:S02]  /*27e00*/  ISETP.LT.AND P3, PT, R9, c[0x0][0x17c], !P0 ;  /* 0x00005f0009007a0c */ /* 0x008fe40004761270 */
[----:B------:R-:W-:Y:S02]  /*27e10*/  LEA.HI.X.SX32 R9, R6, R2, 0x1, P6 ;  /* 0x0000000206097211 */ /* 0x000fe400030f0eff */
[----:B0-----:R-:W-:Y:S02]  /*27e20*/  LEA R4, P6, R3, R0, 0x1 ;  /* 0x0000000003047211 */ /* 0x001fe400078c08ff */
[----:B------:R-:W-:Y:S02]  /*27e30*/  PRMT R7, R13, 0x7632, R7 ;  /* 0x000076320d077816 */ /* 0x000fe40000000007 */
[----:B------:R-:W-:Y:S01]  /*27e40*/  LEA.HI.X.SX32 R5, R3, R2, 0x1, P6 ;  /* 0x0000000203057211 */ /* 0x000fe200030f0eff */
[----:B------:R-:W-:Y:S01]  /*27e50*/  @P1 STG.E.U16 [R8.64], R10 ;  /* 0x0000000a08001986 */ /* 0x000fe2000c101506 */
[----:B------:R-:W-:-:S03]  /*27e60*/  ISETP.LT.AND P1, PT, R22, c[0x0][0x17c], !P0 ;  /* 0x00005f0016007a0c */ /* 0x000fc60004721270 */
[----:B------:R-:W2:Y:S04]  /*27e70*/  LDL.LU R13, [R1+0x100] ;  /* 0x00010000010d7983 */ /* 0x000ea80000300800 */
[----:B------:R0:W-:Y:S04]  /*27e80*/  @P2 STG.E.U16 [R4.64], R7 ;  /* 0x0000000704002986 */ /* 0x0001e8000c101506 */
[----:B------:R-:W3:Y:S01]  /*27e90*/  LDL.LU R22, [R1+0x104] ;  /* 0x0001040001167983 */ /* 0x000ee20000300800 */
[----:B0-----:R-:W-:-:S03]  /*27ea0*/  PRMT R7, R26, 0x7632, R7 ;  /* 0x000076321a077816 */ /* 0x001fc60000000007 */
[----:B------:R-:W3:Y:S01]  /*27eb0*/  LDL.LU R26, [R1+0x108] ;  /* 0x00010800011a7983 */ /* 0x000ee20000300800 */
[----:B------:R-:W-:-:S04]  /*27ec0*/  IMAD R6, R16, 0x2, R3 ;  /* 0x0000000210067824 */ /* 0x000fc800078e0203 */
[----:B------:R-:W-:Y:S01]  /*27ed0*/  IMAD R3, R16, 0x2, R6 ;  /* 0x0000000210037824 */ /* 0x000fe200078e0206 */
[C---:B------:R-:W-:Y:S02]  /*27ee0*/  LEA R8, P6, R6.reuse, R0, 0x1 ;  /* 0x0000000006087211 */ /* 0x040fe400078c08ff */
[----:B------:R-:W-:Y:S02]  /*27ef0*/  PRMT R11, R11, 0x7632, R11 ;  /* 0x000076320b0b7816 */ /* 0x000fe4000000000b */
[----:B------:R-:W-:Y:S01]  /*27f00*/  LEA.HI.X.SX32 R9, R6, R2, 0x1, P6 ;  /* 0x0000000206097211 */ /* 0x000fe200030f0eff */
[----:B------:R-:W-:Y:S01]  /*27f10*/  IMAD R6, R16, 0x2, R3 ;  /* 0x0000000210067824 */ /* 0x000fe200078e0203 */
[----:B------:R-:W-:-:S03]  /*27f20*/  LEA R4, P6, R3, R0, 0x1 ;  /* 0x0000000003047211 */ /* 0x000fc600078c08ff */
[----:B------:R0:W-:Y:S01]  /*27f30*/  @P4 STG.E.U16 [R8.64], R11 ;  /* 0x0000000b08004986 */ /* 0x0001e2000c101506 */
[----:B------:R-:W-:Y:S01]  /*27f40*/  LEA.HI.X.SX32 R5, R3, R2, 0x1, P6 ;  /* 0x0000000203057211 */ /* 0x000fe200030f0eff */
[----:B------:R-:W-:Y:S01]  /*27f50*/  IMAD R3, R16, 0x2, R6 ;  /* 0x0000000210037824 */ /* 0x000fe200078e0206 */
[----:B------:R-:W-:-:S03]  /*27f60*/  PRMT R10, R29, 0x7632, R10 ;  /* 0x000076321d0a7816 */ /* 0x000fc6000000000a */
[----:B------:R1:W-:Y:S01]  /*27f70*/  @P5 STG.E.U16 [R4.64], R7 ;  /* 0x0000000704005986 */ /* 0x0003e2000c101506 */
[----:B0-----:R-:W-:-:S04]  /*27f80*/  LEA R8, P6, R6, R0, 0x1 ;  /* 0x0000000006087211 */ /* 0x001fc800078c08ff */
[----:B------:R-:W-:Y:S01]  /*27f90*/  LEA.HI.X.SX32 R9, R6, R2, 0x1, P6 ;  /* 0x0000000206097211 */ /* 0x000fe200030f0eff */
[----:B------:R-:W-:Y:S01]  /*27fa0*/  IMAD R6, R16, 0x2, R3 ;  /* 0x0000000210067824 */ /* 0x000fe200078e0203 */
[C---:B-1----:R-:W-:Y:S02]  /*27fb0*/  LEA R4, P6, R3.reuse, R0, 0x1 ;  /* 0x0000000003047211 */ /* 0x042fe400078c08ff */
[----:B------:R-:W-:Y:S01]  /*27fc0*/  PRMT R7, R20, 0x7632, R7 ;  /* 0x0000763214077816 */ /* 0x000fe20000000007 */
[----:B------:R0:W-:Y:S01]  /*27fd0*/  @P3 STG.E.U16 [R8.64], R10 ;  /* 0x0000000a08003986 */ /* 0x0001e2000c101506 */
[----:B------:R-:W-:Y:S01]  /*27fe0*/  LEA.HI.X.SX32 R5, R3, R2, 0x1, P6 ;  /* 0x0000000203057211 */ /* 0x000fe200030f0eff */
[----:B------:R-:W-:Y:S01]  /*27ff0*/  IMAD R3, R16, 0x2, R6 ;  /* 0x0000000210037824 */ /* 0x000fe200078e0206 */
[----:B------:R-:W-:Y:S01]  /*28000*/  ISETP.LT.AND P2, PT, R12, c[0x0][0x17c], !P0 ;  /* 0x00005f000c007a0c */ /* 0x000fe20004741270 */
[----:B------:R-:W3:Y:S01]  /*28010*/  LDL.LU R20, [R1+0x110] ;  /* 0x0001100001147983 */ /* 0x000ee20000300800 */
[----:B----4-:R-:W-:-:S03]  /*28020*/  ISETP.LT.AND P4, PT, R18, c[0x0][0x17c], !P0 ;  /* 0x00005f0012007a0c */ /* 0x010fc60004781270 */
[----:B------:R1:W-:Y:S01]  /*28030*/  @P1 STG.E.U16 [R4.64], R7 ;  /* 0x0000000704001986 */ /* 0x0003e2000c101506 */
[----:B0-----:R-:W-:-:S04]  /*28040*/  LEA R8, P6, R6, R0, 0x1 ;  /* 0x0000000006087211 */ /* 0x001fc800078c08ff */
[----:B------:R-:W-:Y:S02]  /*28050*/  LEA.HI.X.SX32 R9, R6, R2, 0x1, P6 ;  /* 0x0000000206097211 */ /* 0x000fe400030f0eff */
[----:B-1----:R-:W-:Y:S02]  /*28060*/  LEA R4, P6, R3, R0, 0x1 ;  /* 0x0000000003047211 */ /* 0x002fe400078c08ff */
[----:B------:R-:W-:Y:S02]  /*28070*/  PRMT R15, R15, 0x7632, R15 ;  /* 0x000076320f0f7816 */ /* 0x000fe4000000000f */
[----:B------:R-:W-:Y:S02]  /*28080*/  PRMT R7, R25, 0x7632, R7 ;  /* 0x0000763219077816 */ /* 0x000fe40000000007 */
[----:B------:R-:W-:Y:S01]  /*28090*/  LEA.HI.X.SX32 R5, R3, R2, 0x1, P6 ;  /* 0x0000000203057211 */ /* 0x000fe200030f0eff */
[----:B------:R0:W-:Y:S04]  /*280a0*/  @P2 STG.E.U16 [R8.64], R15 ;  /* 0x0000000f08002986 */ /* 0x0001e8000c101506 */
[----:B------:R1:W-:Y:S01]  /*280b0*/  @P4 STG.E.U16 [R4.64], R7 ;  /* 0x0000000704004986 */ /* 0x0003e2000c101506 */
[----:B------:R-:W-:Y:S01]  /*280c0*/  ISETP.LT.AND P4, PT, R28, c[0x0][0x17c], !P0 ;  /* 0x00005f001c007a0c */ /* 0x000fe20004781270 */
[----:B------:R-:W-:-:S05]  /*280d0*/  IMAD R6, R16, 0x2, R3 ;  /* 0x0000000210067824 */ /* 0x000fca00078e0203 */
[----:B0-----:R-:W-:Y:S01]  /*280e0*/  LEA R8, P6, R6, R0, 0x1 ;  /* 0x0000000006087211 */ /* 0x001fe200078c08ff */
[----:B------:R-:W-:-:S03]  /*280f0*/  IMAD R3, R16, 0x2, R6 ;  /* 0x0000000210037824 */ /* 0x000fc600078e0206 */
[----:B------:R-:W-:Y:S02]  /*28100*/  LEA.HI.X.SX32 R9, R6, R2, 0x1, P6 ;  /* 0x0000000206097211 */ /* 0x000fe400030f0eff */
[----:B------:R-:W-:Y:S02]  /*28110*/  PRMT R6, R27, 0x7632, R6 ;  /* 0x000076321b067816 */ /* 0x000fe40000000006 */
[----:B--2---:R-:W-:Y:S02]  /*28120*/  ISETP.LT.AND P3, PT, R13, c[0x0][0x17c], !P0 ;  /* 0x00005f000d007a0c */ /* 0x004fe40004761270 */
[----:B------:R-:W2:Y:S04]  /*28130*/  LDL.LU R13, [R1+0x114] ;  /* 0x00011400010d7983 */ /* 0x000ea80000300800 */
[----:B------:R-:W4:Y:S01]  /*28140*/  LDL.LU R25, [R1+0x118] ;  /* 0x0001180001197983 */ /* 0x000f220000300800 */
[----:B---3--:R-:W-:-:S03]  /*28150*/  ISETP.LT.AND P2, PT, R26, c[0x0][0x17c], !P0 ;  /* 0x00005f001a007a0c */ /* 0x008fc60004741270 */
[----:B------:R-:W3:Y:S04]  /*28160*/  LDL.LU R26, [R1+0x11c] ;  /* 0x00011c00011a7983 */ /* 0x000ee80000300800 */
[----:B------:R-:W3:Y:S04]  /*28170*/  LDL.LU R28, [R1+0x9bc] ;  /* 0x0009bc00011c7983 */ /* 0x000ee80000300800 */
[----:B------:R-:W4:Y:S01]  /*28180*/  LDL.LU R27, [R1+0x120] ;  /* 0x00012000011b7983 */ /* 0x000f220000300800 */
[----:B------:R-:W-:Y:S02]  /*28190*/  ISETP.LT.AND P5, PT, R14, c[0x0][0x17c], !P0 ;  /* 0x00005f000e007a0c */ /* 0x000fe400047a1270 */
[----:B-1----:R-:W-:-:S02]  /*281a0*/  LEA R4, P6, R3, R0, 0x1 ;  /* 0x0000000003047211 */ /* 0x002fc400078c08ff */
[----:B------:R-:W-:Y:S02]  /*281b0*/  PRMT R7, R7, 0x7632, R7 ;  /* 0x0000763207077816 */ /* 0x000fe40000000007 */
[----:B------:R-:W-:-:S07]  /*281c0*/  LEA.HI.X.SX32 R5, R3, R2, 0x1, P6 ;  /* 0x0000000203057211 */ /* 0x000fce00030f0eff */
[----:B------:R-:W-:Y:S04]  /*281d0*/  @P5 STG.E.U16 [R8.64], R6 ;  /* 0x0000000608005986 */ /* 0x000fe8000c101506 */
[----:B------:R0:W-:Y:S01]  /*281e0*/  @P3 STG.E.U16 [R4.64], R7 ;  /* 0x0000000704003986 */ /* 0x0001e2000c101506 */
[----:B------:R-:W-:Y:S01]  /*281f0*/  IMAD R3, R16, 0x2, R3 ;  /* 0x0000000210037824 */ /* 0x000fe200078e0203 */
[----:B------:R-:W-:Y:S02]  /*28200*/  ISETP.LT.AND P1, PT, R22, c[0x0][0x17c], !P0 ;  /* 0x00005f0016007a0c */ /* 0x000fe40004721270 */
[----:B------:R-:W-:Y:S02]  /*28210*/  PRMT R19, R19, 0x7632, R19 ;  /* 0x0000763213137816 */ /* 0x000fe40000000013 */
[----:B0-----:R-:W-:Y:S01]  /*28220*/  LEA R4, P5, R3, R0, 0x1 ;  /* 0x0000000003047211 */ /* 0x001fe200078a08ff */
[----:B------:R-:W-:-:S03]  /*28230*/  IMAD R7, R16, 0x2, R3 ;  /* 0x0000000210077824 */ /* 0x000fc600078e0203 */
[----:B------:R-:W-:Y:S02]  /*28240*/  LEA.HI.X.SX32 R5, R3, R2, 0x1, P5 ;  /* 0x0000000203057211 */ /* 0x000fe400028f0eff */
[----:B------:R-:W-:Y:S01]  /*28250*/  LEA R6, P5, R7, R0, 0x1 ;  /* 0x0000000007067211 */ /* 0x000fe200078a08ff */
[----:B------:R-:W-:Y:S01]  /*28260*/  IMAD R3, R16, 0x2, R7 ;  /* 0x0000000210037824 */ /* 0x000fe200078e0207 */
[----:B------:R-:W-:Y:S01]  /*28270*/  PRMT R8, R23, 0x7632, R8 ;  /* 0x0000763217087816 */ /* 0x000fe20000000008 */
[----:B------:R0:W-:Y:S01]  /*28280*/  @P1 STG.E.U16 [R4.64], R19 ;  /* 0x0000001304001986 */ /* 0x0001e2000c101506 */
[----:B------:R-:W-:-:S05]  /*28290*/  LEA.HI.X.SX32 R7, R7, R2, 0x1, P5 ;  /* 0x0000000207077211 */ /* 0x000fca00028f0eff */
[----:B------:R1:W-:Y:S01]  /*282a0*/  @P2 STG.E.U16 [R6.64], R8 ;  /* 0x0000000806002986 */ /* 0x0003e2000c101506 */
[----:B0-----:R-:W-:-:S04]  /*282b0*/  LEA R4, P5, R3, R0, 0x1 ;  /* 0x0000000003047211 */ /* 0x001fc800078a08ff */
[----:B------:R-:W-:Y:S02]  /*282c0*/  LEA.HI.X.SX32 R5, R3, R2, 0x1, P5 ;  /* 0x0000000203057211 */ /* 0x000fe400028f0eff */
[----:B-1----:R-:W-:Y:S02]  /*282d0*/  PRMT R6, R17, 0x7632, R6 ;  /* 0x0000763211067816 */ /* 0x002fe40000000006 */
[----:B--2---:R-:W-:Y:S02]  /*282e0*/  ISETP.LT.AND P3, PT, R13, c[0x0][0x17c], !P0 ;  /* 0x00005f000d007a0c */ /* 0x004fe40004761270 */
[----:B---3--:R-:W0:Y:S01]  /*282f0*/  LDS.128 R12, [R28] ;  /* 0x000000001c0c7984 */ /* 0x008e220000000c00 */
[----:B----4-:R-:W-:Y:S02]  /*28300*/  ISETP.LT.AND P1, PT, R25, c[0x0][0x17c], !P0 ;  /* 0x00005f0019007a0c */ /* 0x010fe40004721270 */
[----:B------:R-:W-:Y:S01]  /*28310*/  LOP3.LUT R25, R28, 0x20, RZ, 0x3c, !PT ;  /* 0x000000201c197812 */ /* 0x000fe200078e3cff */
[----:B0-----:R-:W-:Y:S04]  /*28320*/  STL.64 [R1+0x60], R12 ;  /* 0x0000600c01007387 */ /* 0x001fe80000100a00 */
[----:B------:R-:W-:Y:S04]  /*28330*/  STL.64 [R1+0x68], R14 ;  /* 0x0000680e01007387 */ /* 0x000fe80000100a00 */
[----:B------:R-:W-:Y:S04]  /*28340*/  STL [R1+0x9b8], R10 ;  /* 0x0009b80a01007387 */ /* 0x000fe80000100800 */
[----:B------:R-:W-:Y:S04]  /*28350*/  STL [R1+0x9b4], R8 ;  /* 0x0009b40801007387 */ /* 0x000fe80000100800 */
[----:B------:R-:W0:Y:S01]  /*28360*/  LDS.128 R8, [R25] ;  /* 0x0000000019087984 */ /* 0x000e220000000c00 */
[----:B------:R-:W-:-:S02]  /*28370*/  ISETP.LT.AND P2, PT, R26, c[0x0][0x17c], !P0 ;  /* 0x00005f001a007a0c */ /* 0x000fc40004741270 */
[----:B------:R-:W-:Y:S01]  /*28380*/  LOP3.LUT R26, R28, 0x40, RZ, 0x3c, !PT ;  /* 0x000000401c1a7812 */ /* 0x000fe200078e3cff */
[----:B------:R-:W2:Y:S04]  /*28390*/  LDL.LU R23, [R1+0x124] ;  /* 0x0001240001177983 */ /* 0x000ea80000300800 */
[----:B0-----:R-:W-:Y:S01]  /*283a0*/  STL.64 [R1+0x40], R8 ;  /* 0x0000400801007387 */ /* 0x001fe20000100a00 */
[----:B------:R-:W-:-:S03]  /*283b0*/  IMAD.MOV.U32 R15, RZ, RZ, R8 ;  /* 0x000000ffff0f7224 */ /* 0x000fc600078e0008 */
[----:B------:R-:W-:Y:S04]  /*283c0*/  STL.64 [R1+0x48], R10 ;  /* 0x0000480a01007387 */ /* 0x000fe80000100a00 */
[----:B------:R-:W0:Y:S01]  /*283d0*/  LDS.128 R8, [R26] ;  /* 0x000000001a087984 */ /* 0x000e220000000c00 */
[----:B------:R-:W-:-:S03]  /*283e0*/  ISETP.LT.AND P5, PT, R27, c[0x0][0x17c], !P0 ;  /* 0x00005f001b007a0c */ /* 0x000fc600047a1270 */
[----:B------:R-:W3:Y:S04]  /*283f0*/  LDL.LU R27, [R1+0x128] ;  /* 0x00012800011b7983 */ /* 0x000ee80000300800 */
[----:B0-----:R-:W-:Y:S04]  /*28400*/  STL.64 [R1+0x70], R8 ;  /* 0x0000700801007387 */ /* 0x001fe80000100a00 */
[----:B------:R0:W-:Y:S01]  /*28410*/  STL.64 [R1+0x78], R10 ;  /* 0x0000780a01007387 */ /* 0x0001e20000100a00 */
[----:B------:R-:W-:-:S03]  /*28420*/  IMAD.MOV.U32 R14, RZ, RZ, R8 ;  /* 0x000000ffff0e7224 */ /* 0x000fc600078e0008 */
[----:B0-----:R-:W4:Y:S04]  /*28430*/  LDL.LU R10, [R1+0x9b8] ;  /* 0x0009b800010a7983 */ /* 0x001f280000300800 */
[----:B------:R-:W2:Y:S04]  /*28440*/  LDL.LU R8, [R1+0x9b4] ;  /* 0x0009b40001087983 */ /* 0x000ea80000300800 */
[----:B------:R-:W2:Y:S01]  /*28450*/  LDL.LU R17, [R1+0x12c] ;  /* 0x00012c0001117983 */ /* 0x000ea20000300800 */
[----:B------:R-:W-:Y:S02]  /*28460*/  IMAD.MOV.U32 R18, RZ, RZ, R12 ;  /* 0x000000ffff127224 */ /* 0x000fe400078e000c */
[----:B------:R-:W-:-:S03]  /*28470*/  IMAD R7, R16, 0x2, R3 ;  /* 0x0000000210077824 */ /* 0x000fc600078e0203 */
[----:B------:R-:W-:Y:S01]  /*28480*/  STL [R1+0x9b0], R18 ;  /* 0x0009b01201007387 */ /* 0x000fe20000100800 */
[----:B------:R-:W-:Y:S01]  /*28490*/  IMAD R3, R16, 0x2, R7 ;  /* 0x0000000210037824 */ /* 0x000fe200078e0207 */
[----:B----4-:R-:W-:Y:S02]  /*284a0*/  PRMT R10, R24, 0x7632, R10 ;  /* 0x00007632180a7816 */ /* 0x010fe4000000000a */
[----:B------:R-:W-:Y:S01]  /*284b0*/  LOP3.LUT R24, R28, 0x60, RZ, 0x3c, !PT ;  /* 0x000000601c187812 */ /* 0x000fe200078e3cff */
[----:B--2---:R-:W-:Y:S04]  /*284c0*/  STL.64 [R1+0x9a8], R16 ;  /* 0x0009a81001007387 */ /* 0x004fe80000100a00 */
[----:B------:R-:W0:Y:S04]  /*284d0*/  LDS.128 R16, [R24] ;  /* 0x0000000018107984 */ /* 0x000e280000000c00 */
[----:B0-----:R-:W-:Y:S01]  /*284e0*/  STL.64 [R1+0x10], R16 ;  /* 0x0000101001007387 */ /* 0x001fe20000100a00 */
[----:B------:R-:W-:-:S03]  /*284f0*/  IMAD.MOV.U32 R12, RZ, RZ, R16 ;  /* 0x000000ffff0c7224 */ /* 0x000fc600078e0010 */
[----:B------:R-:W-:Y:S04]  /*28500*/  STL.64 [R1+0x18], R18 ;  /* 0x0000181201007387 */ /* 0x000fe80000100a00 */
[----:B------:R-:W0:Y:S01]  /*28510*/  LDS.128 R16, [R28+0x800] ;  /* 0x000800001c107984 */ /* 0x000e220000000c00 */
[----:B------:R-:W-:-:S03]  /*28520*/  PRMT R8, R21, 0x7632, R8 ;  /* 0x0000763215087816 */ /* 0x000fc60000000008 */
[----:B------:R-:W2:Y:S04]  /*28530*/  LDL.LU R21, [R1+0x130] ;  /* 0x0001300001157983 */ /* 0x000ea80000300800 */
[----:B0-----:R-:W-:Y:S01]  /*28540*/  STL.64 [R1+0xa0], R16 ;  /* 0x0000a01001007387 */ /* 0x001fe20000100a00 */
[----:B------:R-:W-:-:S03]  /*28550*/  IMAD.MOV.U32 R11, RZ, RZ, R16 ;  /* 0x000000ffff0b7224 */ /* 0x000fc600078e0010 */
[----:B------:R0:W-:Y:S04]  /*28560*/  STL.64 [R1+0xa8], R18 ;  /* 0x0000a81201007387 */ /* 0x0001e80000100a00 */
[----:B0-----:R-:W4:Y:S04]  /*28570*/  LDL.LU R18, [R1+0x9b0] ;  /* 0x0009b00001127983 */ /* 0x001f280000300800 */
[----:B------:R-:W2:Y:S04]  /*28580*/  LDL.LU.64 R16, [R1+0x9a8] ;  /* 0x0009a80001107983 */ /* 0x000ea80000300a00 */
[----:B------:R-:W2:Y:S01]  /*28590*/  LDL.LU R13, [R1+0x134] ;  /* 0x00013400010d7983 */ /* 0x000ea20000300800 */
[----:B------:R-:W-:-:S03]  /*285a0*/  ISETP.LT.AND P6, PT, R20, c[0x0][0x17c], !P0 ;  /* 0x00005f0014007a0c */ /* 0x000fc600047c1270 */
[----:B------:R0:W-:Y:S02]  /*285b0*/  @P4 STG.E.U16 [R4.64], R6 ;  /* 0x0000000604004986 */ /* 0x0001e4000c101506 */
[----:B0-----:R-:W-:-:S04]  /*285c0*/  LEA R6, P4, R7, R0, 0x1 ;  /* 0x0000000007067211 */ /* 0x001fc800078808ff */
[----:B------:R-:W-:Y:S02]  /*285d0*/  LEA.HI.X.SX32 R7, R7, R2, 0x1, P4 ;  /* 0x0000000207077211 */ /* 0x000fe400020f0eff */
[----:B------:R-:W-:-:S04]  /*285e0*/  LEA R4, P4, R3, R0, 0x1 ;  /* 0x0000000003047211 */ /* 0x000fc800078808ff */
[----:B------:R-:W-:Y:S02]  /*285f0*/  LEA.HI.X.SX32 R5, R3, R2, 0x1, P4 ;  /* 0x0000000203057211 */ /* 0x000fe400020f0eff */
[----:B------:R-:W-:Y:S01]  /*28600*/  ISETP.LT.AND P4, PT, R23, c[0x0][0x17c], !P0 ;  /* 0x00005f0017007a0c */ /* 0x000fe20004781270 */
[----:B------:R-:W-:Y:S04]  /*28610*/  @P6 STG.E.U16 [R6.64], R10 ;  /* 0x0000000a06006986 */ /* 0x000fe8000c101506 */
[----:B------:R-:W-:Y:S01]  /*28620*/  @P3 STG.E.U16 [R4.64], R8 ;  /* 0x0000000804003986 */ /* 0x000fe2000c101506 */
[----:B---3--:R-:W-:-:S03]  /*28630*/  ISETP.LT.AND P3, PT, R27, c[0x0][0x17c], !P0 ;  /* 0x00005f001b007a0c */ /* 0x008fc60004761270 */
[----:B--2---:R-:W-:Y:S04]  /*28640*/  STL.64 [R1+0x998], R12 ;  /* 0x0009980c01007387 */ /* 0x004fe80000100a00 */
[----:B------:R-:W-:Y:S04]  /*28650*/  STL.64 [R1+0x9a0], R14 ;  /* 0x0009a00e01007387 */ /* 0x000fe80000100a00 */
[----:B------:R-:W0:Y:S04]  /*28660*/  LDS.128 R12, [R25+0x800] ;  /* 0x00080000190c7984 */ /* 0x000e280000000c00 */
[----:B------:R-:W2:Y:S01]  /*28670*/  LDL.LU R23, [R1+0x138] ;  /* 0x0001380001177983 */ /* 0x000ea20000300800 */
[----:B------:R-:W-:-:S03]  /*28680*/  IMAD R9, R16, 0x2, R3 ;  /* 0x0000000210097824 */ /* 0x000fc600078e0203 */
[----:B0-----:R-:W-:Y:S01]  /*28690*/  STL.64 [R1+0x90], R12 ;  /* 0x0000900c01007387 */ /* 0x001fe20000100a00 */
[----:B------:R-:W-:-:S03]  /*286a0*/  IMAD.MOV.U32 R10, RZ, RZ, R12 ;  /* 0x000000ffff0a7224 */ /* 0x000fc600078e000c */
[----:B------:R-:W-:Y:S04]  /*286b0*/  STL.64 [R1+0x98], R14 ;  /* 0x0000980e01007387 */ /* 0x000fe80000100a00 */
[----:B------:R-:W0:Y:S01]  /*286c0*/  LDS.128 R12, [R26+0x800] ;  /* 0x000800001a0c7984 */ /* 0x000e220000000c00 */
[----:B------:R-:W-:-:S03]  /*286d0*/  LEA R6, P6, R9, R0, 0x1 ;  /* 0x0000000009067211 */ /* 0x000fc600078c08ff */
[----:B------:R-:W3:Y:S01]  /*286e0*/  LDL.LU R27, [R1+0x13c] ;  /* 0x00013c00011b7983 */ /* 0x000ee20000300800 */
[----:B------:R-:W-:-:S05]  /*286f0*/  LEA.HI.X.SX32 R7, R9, R2, 0x1, P6 ;  /* 0x0000000209077211 */ /* 0x000fca00030f0eff */
[----:B----4-:R-:W-:Y:S01]  /*28700*/  @P1 STG.E.U16 [R6.64], R18 ;  /* 0x0000001206001986 */ /* 0x010fe2000c101506 */
[----:B------:R-:W-:-:S03]  /*28710*/  ISETP.LT.AND P1, PT, R17, c[0x0][0x17c], !P0 ;  /* 0x00005f0011007a0c */ /* 0x000fc60004721270 */
[----:B0-----:R-:W-:Y:S01]  /*28720*/  STL.64 [R1+0x80], R12 ;  /* 0x0000800c01007387 */ /* 0x001fe20000100a00 */
[----:B------:R-:W-:-:S03]  /*28730*/  IMAD.MOV.U32 R17, RZ, RZ, R12 ;  /* 0x000000ffff117224 */ /* 0x000fc600078e000c */
[----:B------:R-:W-:Y:S04]  /*28740*/  STL.64 [R1+0x88], R14 ;  /* 0x0000880e01007387 */ /* 0x000fe80000100a00 */
[----:B------:R-:W0:Y:S04]  /*28750*/  LDS.128 R12, [R24+0x800] ;  /* 0x00080000180c7984 */ /* 0x000e280000000c00 */
[----:B0-----:R-:W-:Y:S04]  /*28760*/  STL.64 [R1], R12 ;  /* 0x0000000c01007387 */ /* 0x001fe80000100a00 */
[----:B------:R0:W-:Y:S04]  /*28770*/  STL.64 [R1+0x8], R14 ;  /* 0x0000080e01007387 */ /* 0x0001e80000100a00 */
[----:B0-----:R-:W4:Y:S01]  /*28780*/  LDL.LU.64 R14, [R1+0x9a0] ;  /* 0x0009a000010e7983 */ /* 0x001f220000300a00 */
[----:B------:R-:W-:-:S04]  /*28790*/  IMAD R3, R16, 0x2, R9 ;  /* 0x0000000210037824 */ /* 0x000fc800078e0209 */
[----:B------:R-:W-:Y:S01]  /*287a0*/  IMAD R6, R16, 0x2, R3 ;  /* 0x0000000210067824 */ /* 0x000fe200078e0203 */
[----:B------:R-:W-:-:S04]  /*287b0*/  LEA R4, P6, R3, R0, 0x1 ;  /* 0x0000000003047211 */ /* 0x000fc800078c08ff */
[----:B------:R-:W-:Y:S02]  /*287c0*/  LEA.HI.X.SX32 R5, R3, R2, 0x1, P6 ;  /* 0x0000000203057211 */ /* 0x000fe400030f0eff */
[----:B------:R-:W-:-:S04]  /*287d0*/  LEA R8, P6, R6, R0, 0x1 ;  /* 0x0000000006087211 */ /* 0x000fc800078c08ff */
[----:B------:R-:W-:Y:S01]  /*287e0*/  LEA.HI.X.SX32 R9, R6, R2, 0x1, P6 ;  /* 0x0000000206097211 */ /* 0x000fe200030f0eff */
[----:B----4-:R-:W-:Y:S04]  /*287f0*/  @P2 STG.E.U16 [R4.64], R15 ;  /* 0x0000000f04002986 */ /* 0x010fe8000c101506 */
[----:B------:R-:W-:Y:S04]  /*28800*/  @P5 STG.E.U16 [R8.64], R14 ;  /* 0x0000000e08005986 */ /* 0x000fe8000c101506 */
[----:B------:R-:W0:Y:S01]  /*28810*/  LDS.128 R12, [R28+0x1000] ;  /* 0x001000001c0c7984 */ /* 0x000e220000000c00 */
[----:B------:R-:W-:-:S03]  /*28820*/  ISETP.LT.AND P2, PT, R21, c[0x0][0x17c], !P0 ;  /* 0x00005f0015007a0c */ /* 0x000fc60004741270 */
[----:B------:R-:W4:Y:S04]  /*28830*/  LDL.LU R21, [R1+0x140] ;  /* 0x0001400001157983 */ /* 0x000f280000300800 */
[----:B0-----:R0:W-:Y:S01]  /*28840*/  STL.64 [R1+0x50], R12 ;  /* 0x0000500c01007387 */ /* 0x0011e20000100a00 */
[----:B------:R-:W-:-:S03]  /*28850*/  IMAD.MOV.U32 R22, RZ, RZ, R12 ;  /* 0x000000ffff167224 */ /* 0x000fc600078e000c */
[----:B------:R-:W-:Y:S04]  /*28860*/  STL.64 [R1+0x58], R14 ;  /* 0x0000580e01007387 */ /* 0x000fe80000100a00 */
[----:B0-----:R-:W2:Y:S01]  /*28870*/  LDL.LU.64 R12, [R1+0x998] ;  /* 0x00099800010c7983 */ /* 0x001ea20000300a00 */
[----:B------:R-:W-:-:S05]  /*28880*/  IMAD R3, R16, 0x2, R6 ;  /* 0x0000000210037824 */ /* 0x000fca00078e0206 */
[----:B------:R-:W-:-:S04]  /*28890*/  LEA R4, P6, R3, R0, 0x1 ;  /* 0x0000000003047211 */ /* 0x000fc800078c08ff */
[----:B------:R-:W-:Y:S01]  /*288a0*/  LEA.HI.X.SX32 R5, R3, R2, 0x1, P6 ;  /* 0x0000000203057211 */ /* 0x000fe200030f0eff */
[----:B------:R-:W-:-:S04]  /*288b0*/  IMAD R7, R16, 0x2, R3 ;  /* 0x0000000210077824 */ /* 0x000fc800078e0203 */
[----:B------:R-:W-:Y:S01]  /*288c0*/  IMAD R3, R16, 0x2, R7 ;  /* 0x0000000210037824 */ /* 0x000fe200078e0207 */
[----:B------:R-:W-:-:S04]  /*288d0*/  LEA R6, P6, R7, R0, 0x1 ;  /* 0x0000000007067211 */ /* 0x000fc800078c08ff */
[----:B------:R-:W-:Y:S01]  /*288e0*/  LEA.HI.X.SX32 R7, R7, R2, 0x1, P6 ;  /* 0x0000000207077211 */ /* 0x000fe200030f0eff */
[----:B------:R-:W-:Y:S01]  /*288f0*/  IMAD R8, R16, 0x2, R3 ;  /* 0x0000000210087824 */ /* 0x000fe200078e0203 */
[----:B--2---:R-:W-:Y:S01]  /*28900*/  ISETP.LT.AND P5, PT, R13, c[0x0][0x17c], !P0 ;  /* 0x00005f000d007a0c */ /* 0x004fe200047a1270 */
[----:B------:R-:W-:Y:S04]  /*28910*/  @P4 STG.E.U16 [R4.64], R12 ;  /* 0x0000000c04004986 */ /* 0x000fe8000c101506 */
[----:B------:R-:W0:Y:S01]  /*28920*/  LDS.128 R12, [R25+0x1000] ;  /* 0x00100000190c7984 */ /* 0x000e220000000c00 */
[----:B------:R-:W-:-:S03]  /*28930*/  ISETP.LT.AND P4, PT, R23, c[0x0][0x17c], !P0 ;  /* 0x00005f0017007a0c */ /* 0x000fc60004781270 */
[----:B------:R-:W2:Y:S04]  /*28940*/  LDL.LU R23, [R1+0x144] ;  /* 0x0001440001177983 */ /* 0x000ea80000300800 */
[----:B0-----:R-:W-:Y:S04]  /*28950*/  STL.64 [R1+0x30], R12 ;  /* 0x0000300c01007387 */ /* 0x001fe80000100a00 */
[----:B------:R-:W-:Y:S04]  /*28960*/  STL.64 [R1+0x38], R14 ;  /* 0x0000380e01007387 */ /* 0x000fe80000100a00 */
[----:B------:R-:W0:Y:S01]  /*28970*/  LDS.128 R12, [R26+0x1000] ;  /* 0x001000001a0c7984 */ /* 0x000e220000000c00 */
[----:B------:R-:W-:-:S04]  /*28980*/  LEA R4, P6, R3, R0, 0x1 ;  /* 0x0000000003047211 */ /* 0x000fc800078c08ff */
[----:B------:R-:W-:Y:S01]  /*28990*/  LEA.HI.X.SX32 R5, R3, R2, 0x1, P6 ;  /* 0x0000000203057211 */ /* 0x000fe200030f0eff */
[----:B------:R-:W-:Y:S01]  /*289a0*/  @P3 STG.E.U16 [R6.64], R11 ;  /* 0x0000000b06003986 */ /* 0x000fe2000c101506 */
[----:B---3--:R-:W-:-:S03]  /*289b0*/  ISETP.LT.AND P3, PT, R27, c[0x0][0x17c], !P0 ;  /* 0x00005f001b007a0c */ /* 0x008fc60004761270 */
[----:B------:R-:W3:Y:S04]  /*289c0*/  LDL.LU R27, [R1+0x148] ;  /* 0x00014800011b7983 */ /* 0x000ee80000300800 */
[----:B------:R-:W-:Y:S04]  /*289d0*/  @P1 STG.E.U16 [R4.64], R10 ;  /* 0x0000000a04001986 */ /* 0x000fe8000c101506 */
[----:B------:R-:W1:Y:S01]  /*289e0*/  LDS.128 R4, [R24+0x1000] ;  /* 0x0010000018047984 */ /* 0x000e620000000c00 */
[----:B------:R-:W-:-:S03]  /*289f0*/  IMAD R3, R16, 0x2, R8 ;  /* 0x0000000210037824 */ /* 0x000fc600078e0208 */
[----:B0-----:R-:W-:Y:S04]  /*28a00*/  STL.64 [R1+0x20], R12 ;  /* 0x0000200c01007387 */ /* 0x001fe80000100a00 */
[----:B------:R0:W-:Y:S02]  /*28a10*/  STL.64 [R1+0x28], R14 ;  /* 0x0000280e01007387 */ /* 0x0001e40000100a00 */
[----:B0-----:R-:W-:-:S04]  /*28a20*/  LEA R14, P6, R8, R0, 0x1 ;  /* 0x00000000080e7211 */ /* 0x001fc800078c08ff */
[----:B------:R-:W-:Y:S02]  /*28a30*/  LEA.HI.X.SX32 R15, R8, R2, 0x1, P6 ;  /* 0x00000002080f7211 */ /* 0x000fe400030f0eff */
[----:B------:R-:W0:Y:S04]  /*28a40*/  LDS.128 R8, [R28+0x1800] ;  /* 0x001800001c087984 */ /* 0x000e280000000c00 */
[----:B-1----:R1:W-:Y:S04]  /*28a50*/  STL [R1+0x994], R4 ;  /* 0x0009940401007387 */ /* 0x0023e80000100800 */
[----:B------:R1:W-:Y:S04]  /*28a60*/  STL [R1+0x988], R5 ;  /* 0x0009880501007387 */ /* 0x0003e80000100800 */
[----:B------:R-:W-:Y:S04]  /*28a70*/  STL [R1+0x984], R6 ;  /* 0x0009840601007387 */ /* 0x000fe80000100800 */
[----:B------:R-:W-:Y:S04]  /*28a80*/  STL [R1+0x980], R7 ;  /* 0x0009800701007387 */ /* 0x000fe80000100800 */
[----:B-1----:R-:W2:Y:S04]  /*28a90*/  LDL R4, [R1+0x30] ;  /* 0x0000300001047983 */ /* 0x002ea80000100800 */
[----:B------:R-:W2:Y:S04]  /*28aa0*/  LDL R5, [R1+0x20] ;  /* 0x0000200001057983 */ /* 0x000ea80000100800 */
[----:B------:R-:W2:Y:S04]  /*28ab0*/  LDL.LU R28, [R1+0x150] ;  /* 0x00015000011c7983 */ /* 0x000ea80000300800 */
[----:B0-----:R-:W-:Y:S04]  /*28ac0*/  STL [R1+0x990], R10 ;  /* 0x0009900a01007387 */ /* 0x001fe80000100800 */
[----:B------:R0:W-:Y:S04]  /*28ad0*/  STL [R1+0x98c], R11 ;  /* 0x00098c0b01007387 */ /* 0x0001e80000100800 */
[----:B0-----:R-:W2:Y:S01]  /*28ae0*/  LDL.LU R11, [R1] ;  /* 0x00000000010b7983 */ /* 0x001ea20000300800 */
[----:B------:R-:W-:Y:S01]  /*28af0*/  IMAD.MOV.U32 R6, RZ, RZ, c[0x0][0x198] ;  /* 0x00006600ff067624 */ /* 0x000fe200078e00ff */
[----:B------:R-:W-:-:S02]  /*28b00*/  LEA R12, P6, R3, R0, 0x1 ;  /* 0x00000000030c7211 */ /* 0x000fc400078c08ff */
[----:B----4-:R-:W-:Y:S01]  /*28b10*/  ISETP.LT.AND P1, PT, R21, c[0x0][0x17c], !P0 ;  /* 0x00005f0015007a0c */ /* 0x010fe20004721270 */
[C---:B------:R-:W-:Y:S01]  /*28b20*/  IMAD R16, R6.reuse, 0x2, R3 ;  /* 0x0000000206107824 */ /* 0x040fe200078e0203 */
[----:B------:R-:W-:Y:S01]  /*28b30*/  LEA.HI.X.SX32 R13, R3, R2, 0x1, P6 ;  /* 0x00000002030d7211 */ /* 0x000fe200030f0eff */
[----:B------:R-:W-:Y:S02]  /*28b40*/  @P2 STG.E.U16 [R14.64], R17 ;  /* 0x000000110e002986 */ /* 0x000fe4000c101506 */
[----:B------:R-:W-:Y:S01]  /*28b50*/  IMAD R3, R6, 0x2, R16 ;  /* 0x0000000206037824 */ /* 0x000fe200078e0210 */
[C---:B------:R-:W-:Y:S01]  /*28b60*/  LEA R20, P6, R16.reuse, R0, 0x1 ;  /* 0x0000000010147211 */ /* 0x040fe200078c08ff */
[----:B------:R-:W4:Y:S03]  /*28b70*/  LDL.LU R10, [R1+0x158] ;  /* 0x00015800010a7983 */ /* 0x000f260000300800 */
[----:B------:R-:W-:Y:S01]  /*28b80*/  LEA.HI.X.SX32 R21, R16, R2, 0x1, P6 ;  /* 0x0000000210157211 */ /* 0x000fe200030f0eff */
[----:B------:R-:W4:Y:S04]  /*28b90*/  LDL.LU R7, [R1+0x15c] ;  /* 0x00015c0001077983 */ /* 0x000f280000300800 */
[----:B------:R0:W-:Y:S04]  /*28ba0*/  LDS.128 R16, [R26+0x1800] ;  /* 0x001800001a107984 */ /* 0x0001e80000000c00 */
[----:B------:R-:W4:Y:S01]  /*28bb0*/  LDL.LU R29, [R1+0x160] ;  /* 0x00016000011d7983 */ /* 0x000f220000300800 */
[----:B0-----:R-:W-:-:S03]  /*28bc0*/  LEA R26, P6, R3, R0, 0x1 ;  /* 0x00000000031a7211 */ /* 0x001fc600078c08ff */
[----:B--2---:R-:W-:Y:S01]  /*28bd0*/  @P5 STG.E.U16 [R12.64], R11 ;  /* 0x0000000b0c005986 */ /* 0x004fe2000c101506 */
[----:B---3--:R-:W-:Y:S02]  /*28be0*/  ISETP.LT.AND P5, PT, R27, c[0x0][0x17c], !P0 ;  /* 0x00005f001b007a0c */ /* 0x008fe400047a1270 */
[----:B------:R-:W-:Y:S01]  /*28bf0*/  LEA.HI.X.SX32 R27, R3, R2, 0x1, P6 ;  /* 0x00000002031b7211 */ /* 0x000fe200030f0eff */
[----:B------:R0:W1:Y:S02]  /*28c00*/  LDS.128 R12, [R25+0x1800] ;  /* 0x00180000190c7984 */ /* 0x0000640000000c00 */
[----:B0-----:R-:W-:Y:S02]  /*28c10*/  IMAD R25, R6, 0x2, R3 ;  /* 0x0000000206197824 */ /* 0x001fe400078e0203 */
[----:B------:R-:W2:Y:S01]  /*28c20*/  LDL.LU R3, [R1+0x14c] ;  /* 0x00014c0001037983 */ /* 0x000ea20000300800 */
[----:B------:R-:W-:-:S03]  /*28c30*/  ISETP.LT.AND P2, PT, R23, c[0x0][0x17c], !P0 ;  /* 0x00005f0017007a0c */ /* 0x000fc60004741270 */
[----:B------:R-:W-:Y:S04]  /*28c40*/  @P4 STG.E.U16 [R20.64], R22 ;  /* 0x0000001614004986 */ /* 0x000fe8000c101506 */
[----:B------:R0:W3:Y:S04]  /*28c50*/  LDS.128 R20, [R24+0x1800] ;  /* 0x0018000018147984 */ /* 0x0000e80000000c00 */
[----:B------:R4:W-:Y:S01]  /*28c60*/  @P3 STG.E.U16 [R26.64], R4 ;  /* 0x000000041a003986 */ /* 0x0009e2000c101506 */
[----:B0-----:R-:W-:Y:S02]  /*28c70*/  LEA R24, P6, R25, R0, 0x1 ;  /* 0x0000000019187211 */ /* 0x001fe400078c08ff */
[----:B------:R-:W-:Y:S01]  /*28c80*/  ISETP.LT.AND P3, PT, R28, c[0x0][0x17c], !P0 ;  /* 0x00005f001c007a0c */ /* 0x000fe20004761270 */
[----:B----4-:R-:W4:Y:S01]  /*28c90*/  LDL.LU R4, [R1+0x994] ;  /* 0x0009940001047983 */ /* 0x010f220000300800 */
[----:B--2---:R-:W-:Y:S01]  /*28ca0*/  ISETP.LT.AND P4, PT, R3, c[0x0][0x17c], !P0 ;  /* 0x00005f0003007a0c */ /* 0x004fe20004781270 */
[----:B------:R-:W-:Y:S01]  /*28cb0*/  IMAD R3, R6, 0x2, R25 ;  /* 0x0000000206037824 */ /* 0x000fe200078e0219 */
[----:B------:R-:W-:-:S04]  /*28cc0*/  LEA.HI.X.SX32 R25, R25, R2, 0x1, P6 ;  /* 0x0000000219197211 */ /* 0x000fc800030f0eff */
[----:B------:R-:W-:Y:S01]  /*28cd0*/  LEA R26, P6, R3, R0, 0x1 ;  /* 0x00000000031a7211 */ /* 0x000fe200078c08ff */
[----:B------:R-:W-:-:S03]  /*28ce0*/  IMAD R28, R6, 0x2, R3 ;  /* 0x00000002061c7824 */ /* 0x000fc600078e0203 */
[----:B------:R-:W-:Y:S02]  /*28cf0*/  LEA.HI.X.SX32 R27, R3, R2, 0x1, P6 ;  /* 0x00000002031b7211 */ /* 0x000fe400030f0eff */
[----:B------:R-:W2:Y:S04]  /*28d00*/  LDL.LU R3, [R1+0x154] ;  /* 0x0001540001037983 */ /* 0x000ea80000300800 */
[----:B------:R0:W-:Y:S04]  /*28d10*/  @P1 STG.E.U16 [R24.64], R5 ;  /* 0x0000000518001986 */ /* 0x0001e8000c101506 */
[----:B----4-:R4:W-:Y:S01]  /*28d20*/  @P2 STG.E.U16 [R26.64], R4 ;  /* 0x000000041a002986 */ /* 0x0109e2000c101506 */
[----:B0-----:R-:W-:-:S03]  /*28d30*/  LEA R24, P6, R28, R0, 0x1 ;  /* 0x000000001c187211 */ /* 0x001fc600078c08ff */
[----:B------:R-:W3:Y:S01]  /*28d40*/  LDL.LU R5, [R1+0x40] ;  /* 0x0000400001057983 */ /* 0x000ee20000300800 */
[----:B------:R-:W-:-:S05]  /*28d50*/  LEA.HI.X.SX32 R25, R28, R2, 0x1, P6 ;  /* 0x000000021c197211 */ /* 0x000fca00030f0eff */
[----:B------:R0:W-:Y:S01]  /*28d60*/  @P5 STG.E.U16 [R24.64], R8 ;  /* 0x0000000818005986 */ /* 0x0001e2000c101506 */
[----:B------:R-:W-:-:S03]  /*28d70*/  ISETP.LT.AND P5, PT, R7, c[0x0][0x17c], !P0 ;  /* 0x00005f0007007a0c */ /* 0x000fc600047a1270 */
[----:B------:R-:W3:Y:S01]  /*28d80*/  LDL.LU R7, [R1+0x174] ;  /* 0x0001740001077983 */ /* 0x000ee20000300800 */
[----:B------:R-:W-:Y:S02]  /*28d90*/  ISETP.LT.AND P2, PT, R10, c[0x0][0x17c], !P0 ;  /* 0x00005f000a007a0c */ /* 0x000fe40004741270 */
[----:B--2---:R-:W-:Y:S01]  /*28da0*/  ISETP.LT.AND P1, PT, R3, c[0x0][0x17c], !P0 ;  /* 0x00005f0003007a0c */ /* 0x004fe20004721270 */
[----:B------:R-:W-:-:S04]  /*28db0*/  IMAD R3, R6, 0x2, R28 ;  /* 0x0000000206037824 */ /* 0x000fc800078e021c */
[----:B------:R-:W-:Y:S01]  /*28dc0*/  IMAD R28, R6, 0x2, R3 ;  /* 0x00000002061c7824 */ /* 0x000fe200078e0203 */
[----:B----4-:R-:W-:-:S04]  /*28dd0*/  LEA R26, P6, R3, R0, 0x1 ;  /* 0x00000000031a7211 */ /* 0x010fc800078c08ff */
[----:B------:R-:W-:Y:S01]  /*28de0*/  LEA.HI.X.SX32 R27, R3, R2, 0x1, P6 ;  /* 0x00000002031b7211 */ /* 0x000fe200030f0eff */
[----:B------:R-:W-:Y:S01]  /*28df0*/  IMAD R3, R6, 0x2, R28 ;  /* 0x0000000206037824 */ /* 0x000fe200078e021c */
[----:B0-----:R-:W-:-:S03]  /*28e00*/  LEA R24, P6, R28, R0, 0x1 ;  /* 0x000000001c187211 */ /* 0x001fc600078c08ff */
[----:B-1----:R0:W-:Y:S01]  /*28e10*/  @P4 STG.E.U16 [R26.64], R12 ;  /* 0x0000000c1a004986 */ /* 0x0021e2000c101506 */
[----:B------:R-:W-:Y:S02]  /*28e20*/  LEA.HI.X.SX32 R25, R28, R2, 0x1, P6 ;  /* 0x000000021c197211 */ /* 0x000fe400030f0eff */
[----:B------:R-:W-:Y:S01]  /*28e30*/  ISETP.LT.AND P4, PT, R29, c[0x0][0x17c], !P0 ;  /* 0x00005f001d007a0c */ /* 0x000fe20004781270 */
[----:B------:R-:W2:Y:S01]  /*28e40*/  LDL.LU R28, [R1+0x164] ;  /* 0x00016400011c7983 */ /* 0x000ea20000300800 */
[----:B------:R-:W-:-:S03]  /*28e50*/  IMAD R29, R6, 0x2, R3 ;  /* 0x00000002061d7824 */ /* 0x000fc600078e0203 */
[----:B------:R-:W4:Y:S01]  /*28e60*/  LDL.LU R10, [R1+0xa0] ;  /* 0x0000a000010a7983 */ /* 0x000f220000300800 */
[----:B0-----:R-:W-:-:S03]  /*28e70*/  LEA R26, P6, R3, R0, 0x1 ;  /* 0x00000000031a7211 */ /* 0x001fc600078c08ff */
[----:B------:R0:W-:Y:S01]  /*28e80*/  @P3 STG.E.U16 [R24.64], R16 ;  /* 0x0000001018003986 */ /* 0x0001e2000c101506 */
[----:B------:R-:W-:-:S03]  /*28e90*/  LEA.HI.X.SX32 R27, R3, R2, 0x1, P6 ;  /* 0x00000002031b7211 */ /* 0x000fc600030f0eff */
[----:B------:R-:W4:Y:S04]  /*28ea0*/  LDL.LU R3, [R1+0x60] ;  /* 0x0000600001037983 */ /* 0x000f280000300800 */
[----:B0-----:R-:W4:Y:S01]  /*28eb0*/  LDL.LU R25, [R1+0x168] ;  /* 0x0001680001197983 */ /* 0x001f220000300800 */
[----:B------:R-:W-:-:S03]  /*28ec0*/  LEA R24, P6, R29, R0, 0x1 ;  /* 0x000000001d187211 */ /* 0x000fc600078c08ff */
[----:B---3--:R0:W-:Y:S01]  /*28ed0*/  @P1 STG.E.U16 [R26.64], R20 ;  /* 0x000000141a001986 */ /* 0x0081e2000c101506 */
[----:B------:R-:W-:Y:S02]  /*28ee0*/  PRMT R8, R5, 0x7632, R8 ;  /* 0x0000763205087816 */ /* 0x000fe40000000008 */
[----:B--2---:R-:W-:Y:S01]  /*28ef0*/  ISETP.LT.AND P3, PT, R28, c[0x0][0x17c], !P0 ;  /* 0x00005f001c007a0c */ /* 0x004fe20004761270 */
[----:B------:R-:W-:Y:S01]  /*28f00*/  IMAD R28, R6, 0x2, R29 ;  /* 0x00000002061c7824 */ /* 0x000fe200078e021d */
[----:B----4-:R-:W-:Y:S02]  /*28f10*/  PRMT R4, R3, 0x7632, R4 ;  /* 0x0000763203047816 */ /* 0x010fe40000000004 */
[----:B------:R-:W-:Y:S02]  /*28f20*/  ISETP.LT.AND P1, PT, R25, c[0x0][0x17c], !P0 ;  /* 0x00005f0019007a0c */ /* 0x000fe40004721270 */
[----:B------:R-:W-:Y:S02]  /*28f30*/  LEA.HI.X.SX32 R25, R29, R2, 0x1, P6 ;  /* 0x000000021d197211 */ /* 0x000fe400030f0eff */
[----:B0-----:R-:W-:Y:S01]  /*28f40*/  LEA R26, P6, R28, R0, 0x1 ;  /* 0x000000001c1a7211 */ /* 0x001fe200078c08ff */
[----:B------:R-:W2:Y:S01]  /*28f50*/  LDL.LU R29, [R1+0x90] ;  /* 0x00009000011d7983 */ /* 0x000ea20000300800 */
[----:B------:R-:W-:-:S02]  /*28f60*/  IMAD R3, R6, 0x2, R28 ;  /* 0x0000000206037824 */ /* 0x000fc400078e021c */
[----:B------:R-:W-:Y:S01]  /*28f70*/  LEA.HI.X.SX32 R27, R28, R2, 0x1, P6 ;  /* 0x000000021c1b7211 */ /* 0x000fe200030f0eff */
[----:B------:R-:W3:Y:S04]  /*28f80*/  LDL.LU R5, [R1+0x17c] ;  /* 0x00017c0001057983 */ /* 0x000ee80000300800 */
[----:B------:R-:W4:Y:S04]  /*28f90*/  LDL.LU R28, [R1+0x170] ;  /* 0x00017000011c7983 */ /* 0x000f280000300800 */
[----:B------:R0:W-:Y:S04]  /*28fa0*/  @P2 STG.E.U16 [R24.64], R4 ;  /* 0x0000000418002986 */ /* 0x0001e8000c101506 */
[----:B------:R1:W-:Y:S04]  /*28fb0*/  @P5 STG.E.U16 [R26.64], R8 ;  /* 0x000000081a005986 */ /* 0x0003e8000c101506 */
[----:B0-----:R-:W2:Y:S04]  /*28fc0*/  LDL.LU R25, [R1+0x16c] ;  /* 0x00016c0001197983 */ /* 0x001ea80000300800 */
[----:B-1----:R-:W3:Y:S01]  /*28fd0*/  LDL.LU R26, [R1+0x70] ;  /* 0x00007000011a7983 */ /* 0x002ee20000300800 */
[----:B------:R-:W-:Y:S01]  /*28fe0*/  LEA R24, P6, R3, R0, 0x1 ;  /* 0x0000000003187211 */ /* 0x000fe200078c08ff */
[----:B------:R-:W-:Y:S01]  /*28ff0*/  IMAD R27, R6, 0x2, R3 ;  /* 0x00000002061b7824 */ /* 0x000fe200078e0203 */
[----:B--2---:R-:W-:-:S02]  /*29000*/  ISETP.LT.AND P2, PT, R25, c[0x0][0x17c], !P0 ;  /* 0x00005f0019007a0c */ /* 0x004fc40004741270 */
[----:B------:R-:W-:Y:S02]  /*29010*/  LEA.HI.X.SX32 R25, R3, R2, 0x1, P6 ;  /* 0x0000000203197211 */ /* 0x000fe400030f0eff */
[----:B---3--:R-:W-:-:S05]  /*29020*/  PRMT R3, R26, 0x7632, R3 ;  /* 0x000076321a037816 */ /* 0x008fca0000000003 */
[----:B------:R0:W-:Y:S04]  /*29030*/  @P4 STG.E.U16 [R24.64], R3 ;  /* 0x0000000318004986 */ /* 0x0001e8000c101506 */
[----:B0-----:R-:W2:Y:S01]  /*29040*/  LDL.LU R3, [R1+0x10] ;  /* 0x0000100001037983 */ /* 0x001ea20000300800 */
[----:B----4-:R-:W-:Y:S01]  /*29050*/  ISETP.LT.AND P5, PT, R28, c[0x0][0x17c], !P0 ;  /* 0x00005f001c007a0c */ /* 0x010fe200047a1270 */
[----:B------:R-:W-:Y:S01]  /*29060*/  IMAD R28, R6, 0x2, R27 ;  /* 0x00000002061c7824 */ /* 0x000fe200078e021b */
[----:B------:R-:W-:-:S04]  /*29070*/  LEA R26, P6, R27, R0, 0x1 ;  /* 0x000000001b1a7211 */ /* 0x000fc800078c08ff */
[----:B------:R-:W-:Y:S02]  /*29080*/  LEA.HI.X.SX32 R27, R27, R2, 0x1, P6 ;  /* 0x000000021b1b7211 */ /* 0x000fe400030f0eff */
[----:B------:R-:W-:Y:S02]  /*29090*/  LEA R24, P6, R28, R0, 0x1 ;  /* 0x000000001c187211 */ /* 0x000fe400078c08ff */
[----:B------:R-:W-:Y:S02]  /*290a0*/  PRMT R8, R10, 0x7632, R8 ;  /* 0x000076320a087816 */ /* 0x000fe40000000008 */
[----:B------:R-:W-:Y:S02]  /*290b0*/  LEA.HI.X.SX32 R25, R28, R2, 0x1, P6 ;  /* 0x000000021c197211 */ /* 0x000fe400030f0eff */
[----:B------:R-:W-:Y:S02]  /*290c0*/  ISETP.LT.AND P4, PT, R7, c[0x0][0x17c], !P0 ;  /* 0x00005f0007007a0c */ /* 0x000fe40004781270 */
[----:B------:R-:W3:Y:S04]  /*290d0*/  LDL.LU R7, [R1+0x184] ;  /* 0x0001840001077983 */ /* 0x000ee80000300800 */
[----:B------:R-:W4:Y:S01]  /*290e0*/  LDL.LU R10, [R1+0x190] ;  /* 0x00019000010a7983 */ /* 0x000f220000300800 */
[----:B--2---:R-:W-:Y:S01]  /*290f0*/  PRMT R4, R3, 0x7632, R4 ;  /* 0x0000763203047816 */ /* 0x004fe20000000004 */
[----:B------:R-:W-:-:S02]  /*29100*/  IMAD R3, R6, 0x2, R28 ;  /* 0x0000000206037824 */ /* 0x000fc400078e021c */
[----:B------:R-:W2:Y:S04]  /*29110*/  LDL.LU R28, [R1+0x178] ;  /* 0x00017800011c7983 */ /* 0x000ea80000300800 */
[----:B------:R0:W-:Y:S04]  /*29120*/  @P3 STG.E.U16 [R26.64], R4 ;  /* 0x000000041a003986 */ /* 0x0001e8000c101506 */
[----:B------:R1:W-:Y:S01]  /*29130*/  @P1 STG.E.U16 [R24.64], R8 ;  /* 0x0000000818001986 */ /* 0x0003e2000c101506 */
[----:B0-----:R-:W-:Y:S01]  /*29140*/  LEA R26, P6, R3, R0, 0x1 ;  /* 0x00000000031a7211 */ /* 0x001fe200078c08ff */
[----:B-1----:R-:W-:-:S03]  /*29150*/  IMAD R25, R6, 0x2, R3 ;  /* 0x0000000206197824 */ /* 0x002fc600078e0203 */
[----:B------:R-:W-:Y:S02]  /*29160*/  LEA.HI.X.SX32 R27, R3, R2, 0x1, P6 ;  /* 0x00000002031b7211 */ /* 0x000fe400030f0eff */
[----:B------:R-:W-:Y:S02]  /*29170*/  PRMT R3, R29, 0x7632, R3 ;  /* 0x000076321d037816 */ /* 0x000fe40000000003 */
[----:B------:R-:W3:Y:S01]  /*29180*/  LDL.LU R29, [R1+0x20] ;  /* 0x00002000011d7983 */ /* 0x000ee20000300800 */
[----:B------:R-:W-:-:S03]  /*29190*/  ISETP.LT.AND P1, PT, R5, c[0x0][0x17c], !P0 ;  /* 0x00005f0005007a0c */ /* 0x000fc60004721270 */
[----:B------:R-:W3:Y:S04]  /*291a0*/  LDL.LU R5, [R1+0x1a0] ;  /* 0x0001a00001057983 */ /* 0x000ee80000300800 */
[----:B------:R0:W-:Y:S04]  /*291b0*/  @P2 STG.E.U16 [R26.64], R3 ;  /* 0x000000031a002986 */ /* 0x0001e8000c101506 */
[----:B0-----:R-:W3:Y:S04]  /*291c0*/  LDL.LU R27, [R1+0x180] ;  /* 0x00018000011b7983 */ /* 0x001ee80000300800 */
[----:B------:R-:W4:Y:S01]  /*291d0*/  LDL.LU R3, [R1+0x80] ;  /* 0x0000800001037983 */ /* 0x000f220000300800 */
[----:B------:R-:W-:-:S02]  /*291e0*/  LEA R24, P6, R25, R0, 0x1 ;  /* 0x0000000019187211 */ /* 0x000fc400078c08ff */
[----:B------:R-:W-:Y:S02]  /*291f0*/  PRMT R8, R11, 0x7632, R8 ;  /* 0x000076320b087816 */ /* 0x000fe40000000008 */
[----:B------:R-:W4:Y:S01]  /*29200*/  LDL.LU R11, [R1+0x1b0] ;  /* 0x0001b000010b7983 */ /* 0x000f220000300800 */
[----:B--2---:R-:W-:Y:S01]  /*29210*/  ISETP.LT.AND P3, PT, R28, c[0x0][0x17c], !P0 ;  /* 0x00005f001c007a0c */ /* 0x004fe20004761270 */
[----:B------:R-:W-:Y:S01]  /*29220*/  IMAD R28, R6, 0x2, R25 ;  /* 0x00000002061c7824 */ /* 0x000fe200078e0219 */
[----:B------:R-:W-:-:S04]  /*29230*/  LEA.HI.X.SX32 R25, R25, R2, 0x1, P6 ;  /* 0x0000000219197211 */ /* 0x000fc800030f0eff */
[C---:B------:R-:W-:Y:S02]  /*29240*/  LEA R26, P6, R28.reuse, R0, 0x1 ;  /* 0x000000001c1a7211 */ /* 0x040fe400078c08ff */
[----:B---3--:R-:W-:Y:S02]  /*29250*/  ISETP.LT.AND P2, PT, R27, c[0x0][0x17c], !P0 ;  /* 0x00005f001b007a0c */ /* 0x008fe40004741270 */
[----:B------:R-:W-:Y:S02]  /*29260*/  LEA.HI.X.SX32 R27, R28, R2, 0x1, P6 ;  /* 0x000000021c1b7211 */ /* 0x000fe400030f0eff */
[----:B----4-:R-:W-:Y:S01]  /*29270*/  PRMT R4, R3, 0x7632, R4 ;  /* 0x0000763203047816 */ /* 0x010fe20000000004 */
[C---:B------:R-:W-:Y:S02]  /*29280*/  IMAD R3, R6.reuse, 0x2, R28 ;  /* 0x0000000206037824 */ /* 0x040fe400078e021c */
[----:B------:R-:W2:Y:S04]  /*29290*/  LDL.LU R28, [R1+0x50] ;  /* 0x00005000011c7983 */ /* 0x000ea80000300800 */
[----:B------:R0:W-:Y:S04]  /*292a0*/  @P5 STG.E.U16 [R24.64], R4 ;  /* 0x0000000418005986 */ /* 0x0001e8000c101506 */
[----:B------:R1:W-:Y:S01]  /*292b0*/  @P4 STG.E.U16 [R26.64], R8 ;  /* 0x000000081a004986 */ /* 0x0003e2000c101506 */
[----:B0-----:R-:W-:Y:S01]  /*292c0*/  LEA R24, P6, R3, R0, 0x1 ;  /* 0x0000000003187211 */ /* 0x001fe200078c08ff */
[----:B-1----:R-:W-:-:S03]  /*292d0*/  IMAD R27, R6, 0x2, R3 ;  /* 0x00000002061b7824 */ /* 0x002fc600078e0203 */
[----:B------:R-:W-:Y:S02]  /*292e0*/  LEA.HI.X.SX32 R25, R3, R2, 0x1, P6 ;  /* 0x0000000203197211 */ /* 0x000fe400030f0eff */
[----:B------:R-:W-:Y:S02]  /*292f0*/  ISETP.LT.AND P5, PT, R7, c[0x0][0x17c], !P0 ;  /* 0x00005f0007007a0c */ /* 0x000fe400047a1270 */
[----:B------:R-:W3:Y:S01]  /*29300*/  LDL.LU R7, [R1+0x1b4] ;  /* 0x0001b40001077983 */ /* 0x000ee20000300800 */
[----:B------:R-:W-:-:S03]  /*29310*/  ISETP.LT.AND P4, PT, R10, c[0x0][0x17c], !P0 ;  /* 0x00005f000a007a0c */ /* 0x000fc60004781270 */
[----:B------:R-:W4:Y:S01]  /*29320*/  LDL.LU R10, [R1+0x1b8] ;  /* 0x0001b800010a7983 */ /* 0x000f220000300800 */
[----:B--2---:R-:W-:-:S05]  /*29330*/  PRMT R3, R28, 0x7632, R3 ;  /* 0x000076321c037816 */ /* 0x004fca0000000003 */
[----:B------:R0:W-:Y:S04]  /*29340*/  @P3 STG.E.U16 [R24.64], R3 ;  /* 0x0000000318003986 */ /* 0x0001e8000c101506 */
[----:B0-----:R-:W2:Y:S04]  /*29350*/  LDL.LU R25, [R1+0x194] ;  /* 0x0001940001197983 */ /* 0x001ea80000300800 */
[----:B------:R-:W3:Y:S01]  /*29360*/  LDL.LU R3, [R1+0x30] ;  /* 0x0000300001037983 */ /* 0x000ee20000300800 */
[----:B------:R-:W-:Y:S01]  /*29370*/  IMAD R28, R6, 0x2, R27 ;  /* 0x00000002061c7824 */ /* 0x000fe200078e021b */
[----:B------:R-:W-:-:S04]  /*29380*/  LEA R26, P6, R27, R0, 0x1 ;  /* 0x000000001b1a7211 */ /* 0x000fc800078c08ff */
[----:B------:R-:W-:Y:S02]  /*29390*/  LEA.HI.X.SX32 R27, R27, R2, 0x1, P6 ;  /* 0x000000021b1b7211 */ /* 0x000fe400030f0eff */
[----:B------:R-:W-:Y:S02]  /*293a0*/  LEA R24, P6, R28, R0, 0x1 ;  /* 0x000000001c187211 */ /* 0x000fe400078c08ff */
[----:B------:R-:W-:Y:S02]  /*293b0*/  PRMT R8, R29, 0x7632, R8 ;  /* 0x000076321d087816 */ /* 0x000fe40000000008 */
[----:B------:R-:W-:Y:S01]  /*293c0*/  PRMT R12, R12, 0x7632, R12 ;  /* 0x000076320c0c7816 */ /* 0x000fe2000000000c */
[----:B------:R-:W4:Y:S01]  /*293d0*/  LDL.LU R29, [R1+0x1bc] ;  /* 0x0001bc00011d7983 */ /* 0x000f220000300800 */
[----:B--2---:R-:W-:Y:S02]  /*293e0*/  ISETP.LT.AND P3, PT, R25, c[0x0][0x17c], !P0 ;  /* 0x00005f0019007a0c */ /* 0x004fe40004761270 */
[----:B------:R-:W-:-:S02]  /*293f0*/  LEA.HI.X.SX32 R25, R28, R2, 0x1, P6 ;  /* 0x000000021c197211 */ /* 0x000fc400030f0eff */
[----:B---3--:R-:W-:Y:S01]  /*29400*/  PRMT R4, R3, 0x7632, R4 ;  /* 0x0000763203047816 */ /* 0x008fe20000000004 */
[----:B------:R-:W-:-:S04]  /*29410*/  IMAD R3, R6, 0x2, R28 ;  /* 0x0000000206037824 */ /* 0x000fc800078e021c */
[----:B------:R0:W-:Y:S04]  /*29420*/  @P1 STG.E.U16 [R26.64], R4 ;  /* 0x000000041a001986 */ /* 0x0001e8000c101506 */
[----:B------:R1:W-:Y:S01]  /*29430*/  @P2 STG.E.U16 [R24.64], R8 ;  /* 0x0000000818002986 */ /* 0x0003e2000c101506 */
[----:B0-----:R-:W-:Y:S01]  /*29440*/  LEA R26, P6, R3, R0, 0x1 ;  /* 0x00000000031a7211 */ /* 0x001fe200078c08ff */
[----:B-1----:R-:W-:-:S03]  /*29450*/  IMAD R25, R6, 0x2, R3 ;  /* 0x0000000206197824 */ /* 0x002fc600078e0203 */
[----:B------:R-:W-:Y:S02]  /*29460*/  LEA.HI.X.SX32 R27, R3, R2, 0x1, P6 ;  /* 0x00000002031b7211 */ /* 0x000fe400030f0eff */
[----:B------:R-:W-:Y:S01]  /*29470*/  PRMT R4, R4, 0x7632, R4 ;  /* 0x0000763204047816 */ /* 0x000fe20000000004 */
[----:B------:R-:W-:Y:S01]  /*29480*/  IMAD R3, R6, 0x2, R25 ;  /* 0x0000000206037824 */ /* 0x000fe200078e0219 */
[----:B------:R-:W-:-:S03]  /*29490*/  LEA R24, P6, R25, R0, 0x1 ;  /* 0x0000000019187211 */ /* 0x000fc600078c08ff */
[----:B------:R0:W-:Y:S01]  /*294a0*/  @P5 STG.E.U16 [R26.64], R4 ;  /* 0x000000041a005986 */ /* 0x0001e2000c101506 */
[----:B------:R-:W-:Y:S02]  /*294b0*/  LEA.HI.X.SX32 R25, R25, R2, 0x1, P6 ;  /* 0x0000000219197211 */ /* 0x000fe400030f0eff */
[----:B------:R-:W-:Y:S02]  /*294c0*/  PRMT R8, R8, 0x7632, R8 ;  /* 0x0000763208087816 */ /* 0x000fe40000000008 */
[----:B------:R-:W-:Y:S02]  /*294d0*/  ISETP.LT.AND P1, PT, R5, c[0x0][0x17c], !P0 ;  /* 0x00005f0005007a0c */ /* 0x000fe40004721270 */
[----:B------:R-:W2:Y:S01]  /*294e0*/  LDL.LU R5, [R1+0x1c0] ;  /* 0x0001c00001057983 */ /* 0x000ea20000300800 */
[----:B0-----:R-:W-:-:S03]  /*294f0*/  LEA R26, P6, R3, R0, 0x1 ;  /* 0x00000000031a7211 */ /* 0x001fc600078c08ff */
[----:B------:R-:W-:Y:S01]  /*29500*/  @P4 STG.E.U16 [R24.64], R8 ;  /* 0x0000000818004986 */ /* 0x000fe2000c101506 */
[----:B------:R-:W-:Y:S02]  /*29510*/  ISETP.LT.AND P5, PT, R7, c[0x0][0x17c], !P0 ;  /* 0x00005f0007007a0c */ /* 0x000fe400047a1270 */
[----:B------:R-:W-:Y:S01]  /*29520*/  LEA.HI.X.SX32 R27, R3, R2, 0x1, P6 ;  /* 0x00000002031b7211 */ /* 0x000fe200030f0eff */
[----:B------:R-:W3:Y:S01]  /*29530*/  LDL.LU R7, [R1+0x1c4] ;  /* 0x0001c40001077983 */ /* 0x000ee20000300800 */
[----:B------:R-:W-:Y:S02]  /*29540*/  ISETP.LT.AND P2, PT, R11, c[0x0][0x17c], !P0 ;  /* 0x00005f000b007a0c */ /* 0x000fe40004741270 */
[----:B----4-:R-:W-:Y:S01]  /*29550*/  ISETP.LT.AND P4, PT, R10, c[0x0][0x17c], !P0 ;  /* 0x00005f000a007a0c */ /* 0x010fe20004781270 */
[----:B------:R-:W4:Y:S04]  /*29560*/  LDL.LU R11, [R1+0x1c8] ;  /* 0x0001c800010b7983 */ /* 0x000f280000300800 */
[----:B------:R-:W4:Y:S04]  /*29570*/  LDL R10, [R1+0x44] ;  /* 0x00004400010a7983 */ /* 0x000f280000100800 */
[----:B------:R0:W-:Y:S04]  /*29580*/  @P3 STG.E.U16 [R26.64], R12 ;  /* 0x0000000c1a003986 */ /* 0x0001e8000c101506 */
[----:B0-----:R-:W4:Y:S01]  /*29590*/  LDL.LU R12, [R1+0x64] ;  /* 0x00006400010c7983 */ /* 0x001f220000300800 */
[----:B------:R-:W-:-:S04]  /*295a0*/  IMAD R4, R6, 0x2, R3 ;  /* 0x0000000206047824 */ /* 0x000fc800078e0203 */
[----:B------:R-:W-:Y:S01]  /*295b0*/  IMAD R8, R6, 0x2, R4 ;  /* 0x0000000206087824 */ /* 0x000fe200078e0204 */
[----:B------:R-:W-:-:S04]  /*295c0*/  LEA R24, P6, R4, R0, 0x1 ;  /* 0x0000000004187211 */ /* 0x000fc800078c08ff */
[----:B------:R-:W-:Y:S02]  /*295d0*/  LEA.HI.X.SX32 R25, R4, R2, 0x1, P6 ;  /* 0x0000000204197211 */ /* 0x000fe400030f0eff */
[----:B------:R-:W-:Y:S01]  /*295e0*/  LEA R26, P6, R8, R0, 0x1 ;  /* 0x00000000081a7211 */ /* 0x000fe200078c08ff */
[----:B------:R-:W-:Y:S01]  /*295f0*/  IMAD R3, R6, 0x2, R8 ;  /* 0x0000000206037824 */ /* 0x000fe200078e0208 */
[----:B------:R-:W-:Y:S02]  /*29600*/  PRMT R16, R16, 0x7632, R16 ;  /* 0x0000763210107816 */ /* 0x000fe40000000010 */
[----:B------:R-:W-:Y:S02]  /*29610*/  LEA.HI.X.SX32 R27, R8, R2, 0x1, P6 ;  /* 0x00000002081b7211 */ /* 0x000fe400030f0eff */
[----:B------:R-:W-:Y:S01]  /*29620*/  PRMT R20, R20, 0x7632, R20 ;  /* 0x0000763214147816 */ /* 0x000fe20000000014 */
[----:B------:R0:W-:Y:S01]  /*29630*/  @P1 STG.E.U16 [R24.64], R16 ;  /* 0x0000001018001986 */ /* 0x0001e2000c101506 */
[----:B------:R-:W-:-:S03]  /*29640*/  IMAD R4, R6, 0x2, R3 ;  /* 0x0000000206047824 */ /* 0x000fc600078e0203 */
[----:B------:R1:W-:Y:S01]  /*29650*/  @P2 STG.E.U16 [R26.64], R20 ;  /* 0x000000141a002986 */ /* 0x0003e2000c101506 */
[----:B0-----:R-:W-:Y:S01]  /*29660*/  LEA R24, P6, R3, R0, 0x1 ;  /* 0x0000000003187211 */ /* 0x001fe200078c08ff */
[----:B-1----:R-:W-:-:S03]  /*29670*/  IMAD.MOV.U32 R20, RZ, RZ, c[0x0][0x198] ;  /* 0x00006600ff147624 */ /* 0x002fc600078e00ff */
[----:B------:R-:W-:Y:S02]  /*29680*/  LEA.HI.X.SX32 R25, R3, R2, 0x1, P6 ;  /* 0x0000000203197211 */ /* 0x000fe400030f0eff */
[----:B------:R-:W-:Y:S01]  /*29690*/  LEA R26, P6, R4, R0, 0x1 ;  /* 0x00000000041a7211 */ /* 0x000fe200078c08ff */
[----:B------:R-:W-:Y:S01]  /*296a0*/  IMAD R3, R20, 0x2, R4 ;  /* 0x0000000214037824 */ /* 0x000fe200078e0204 */
[----:B------:R-:W-:Y:S02]  /*296b0*/  ISETP.LT.AND P3, PT, R29, c[0x0][0x17c], !P0 ;  /* 0x00005f001d007a0c */ /* 0x000fe40004761270 */
[----:B------:R-:W4:Y:S01]  /*296c0*/  LDL.LU R29, [R1+0x1d0] ;  /* 0x0001d000011d7983 */ /* 0x000f220000300800 */
[----:B------:R-:W-:Y:S01]  /*296d0*/  LEA.HI.X.SX32 R27, R4, R2, 0x1, P6 ;  /* 0x00000002041b7211 */ /* 0x000fe200030f0eff */
[----:B------:R-:W-:Y:S01]  /*296e0*/  IMAD R4, R20, 0x2, R3 ;  /* 0x0000000214047824 */ /* 0x000fe200078e0203 */
[----:B--2---:R-:W-:Y:S02]  /*296f0*/  ISETP.LT.AND P1, PT, R5, c[0x0][0x17c], !P0 ;  /* 0x00005f0005007a0c */ /* 0x004fe40004721270 */
[----:B------:R-:W2:Y:S04]  /*29700*/  LDL.LU R5, [R1+0x1d4] ;  /* 0x0001d40001057983 */ /* 0x000ea80000300800 */
[----:B------:R-:W2:Y:S01]  /*29710*/  LDL.LU R6, [R1+0x1d8] ;  /* 0x0001d80001067983 */ /* 0x000ea20000300800 */
[----:B---3--:R-:W-:-:S03]  /*29720*/  ISETP.LT.AND P2, PT, R7, c[0x0][0x17c], !P0 ;  /* 0x00005f0007007a0c */ /* 0x008fc60004741270 */
[----:B------:R-:W3:Y:S04]  /*29730*/  LDL.LU R7, [R1+0x1dc] ;  /* 0x0001dc0001077983 */ /* 0x000ee80000300800 */
[----:B----4-:R0:W-:Y:S01]  /*29740*/  @P5 STG.E.U16 [R24.64], R12 ;  /* 0x0000000c18005986 */ /* 0x0101e2000c101506 */
[----:B------:R-:W-:-:S03]  /*29750*/  ISETP.LT.AND P5, PT, R11, c[0x0][0x17c], !P0 ;  /* 0x00005f000b007a0c */ /* 0x000fc600047a1270 */
[----:B------:R-:W4:Y:S04]  /*29760*/  LDL R11, [R1+0x84] ;  /* 0x00008400010b7983 */ /* 0x000f280000100800 */
[----:B------:R-:W2:Y:S01]  /*29770*/  LDL.LU R28, [R1+0x4] ;  /* 0x00000400011c7983 */ /* 0x000ea20000300800 */
[----:B0-----:R-:W-:-:S04]  /*29780*/  LEA R24, P6, R3, R0, 0x1 ;  /* 0x0000000003187211 */ /* 0x001fc800078c08ff */
[----:B------:R-:W-:Y:S02]  /*29790*/  LEA.HI.X.SX32 R25, R3, R2, 0x1, P6 ;  /* 0x0000000203197211 */ /* 0x000fe400030f0eff */
[----:B------:R-:W2:Y:S04]  /*297a0*/  LDL.LU R3, [R1+0x1cc] ;  /* 0x0001cc0001037983 */ /* 0x000ea80000300800 */
[----:B------:R0:W-:Y:S02]  /*297b0*/  @P4 STG.E.U16 [R26.64], R10 ;  /* 0x0000000a1a004986 */ /* 0x0001e4000c101506 */
[C---:B0-----:R-:W-:Y:S02]  /*297c0*/  LEA R26, P6, R4.reuse, R0, 0x1 ;  /* 0x00000000041a7211 */ /* 0x041fe400078c08ff */
[----:B------:R-:W3:Y:S02]  /*297d0*/  LDL.LU R10, [R1+0x990] ;  /* 0x00099000010a7983 */ /* 0x000ee40000300800 */
[----:B------:R-:W-:-:S02]  /*297e0*/  LEA.HI.X.SX32 R27, R4, R2, 0x1, P6 ;  /* 0x00000002041b7211 */ /* 0x000fc400030f0eff */
[----:B--2---:R-:W-:Y:S01]  /*297f0*/  ISETP.LT.AND P4, PT, R3, c[0x0][0x17c], !P0 ;  /* 0x00005f0003007a0c */ /* 0x004fe20004781270 */
[C---:B------:R-:W-:Y:S02]  /*29800*/  IMAD R3, R20.reuse, 0x2, R4 ;  /* 0x0000000214037824 */ /* 0x040fe400078e0204 */
[----:B------:R-:W2:Y:S04]  /*29810*/  LDL R4, [R1+0x74] ;  /* 0x0000740001047983 */ /* 0x000ea80000100800 */
[----:B--2---:R0:W-:Y:S02]  /*29820*/  @P3 STG.E.U16 [R24.64], R4 ;  /* 0x0000000418003986 */ /* 0x0041e4000c101506 */
[----:B0-----:R-:W-:Y:S01]  /*29830*/  LEA R24, P6, R3, R0, 0x1 ;  /* 0x0000000003187211 */ /* 0x001fe200078c08ff */
[----:B------:R-:W-:-:S03]  /*29840*/  IMAD R4, R20, 0x2, R3 ;  /* 0x0000000214047824 */ /* 0x000fc600078e0203 */
[----:B------:R-:W-:Y:S02]  /*29850*/  LEA.HI.X.SX32 R25, R3, R2, 0x1, P6 ;  /* 0x0000000203197211 */ /* 0x000fe400030f0eff */
        /* <DEDUP_REMOVED lines=10> */
[----:B------:R-:W2:Y:S01]  /*29900*/  LDL R3, [R1+0x94] ;  /* 0x0000940001037983 */ /* 0x000ea20000100800 */
[----:B------:R-:W-:Y:S02]  /*29910*/  ISETP.LT.AND P3, PT, R29, c[0x0][0x17c], !P0 ;  /* 0x00005f001d007a0c */ /* 0x000fe40004761270 */
[----:B------:R-:W-:Y:S01]  /*29920*/  ISETP.LT.AND P1, PT, R5, c[0x0][0x17c], !P0 ;  /* 0x00005f0005007a0c */ /* 0x000fe20004721270 */
[----:B------:R-:W4:Y:S01]  /*29930*/  LDL R29, [R1+0x54] ;  /* 0x00005400011d7983 */ /* 0x000f220000100800 */
[----:B------:R-:W-:-:S03]  /*29940*/  ISETP.LT.AND P2, PT, R6, c[0x0][0x17c], !P0 ;  /* 0x00005f0006007a0c */ /* 0x000fc60004741270 */
[----:B------:R-:W4:Y:S04]  /*29950*/  LDL R5, [R1+0x34] ;  /* 0x0000340001057983 */ /* 0x000f280000100800 */
[----:B------:R-:W4:Y:S04]  /*29960*/  LDL R6, [R1+0x24] ;  /* 0x0000240001067983 */ /* 0x000f280000100800 */
[----:B--2---:R0:W-:Y:S01]  /*29970*/  @P5 STG.E.U16 [R26.64], R3 ;  /* 0x000000031a005986 */ /* 0x0041e2000c101506 */
[----:B---3--:R-:W-:-:S03]  /*29980*/  ISETP.LT.AND P5, PT, R7, c[0x0][0x17c], !P0 ;  /* 0x00005f0007007a0c */ /* 0x008fc600047a1270 */
[----:B------:R-:W2:Y:S01]  /*29990*/  LDL.LU R7, [R1+0x1f4] ;  /* 0x0001f40001077983 */ /* 0x000ea20000300800 */
[----:B0-----:R-:W-:Y:S01]  /*299a0*/  LEA R26, P6, R4, R0, 0x1 ;  /* 0x00000000041a7211 */ /* 0x001fe200078c08ff */
[----:B------:R-:W-:-:S03]  /*299b0*/  IMAD R3, R20, 0x2, R4 ;  /* 0x0000000214037824 */ /* 0x000fc600078e0204 */
[----:B------:R-:W-:Y:S02]  /*299c0*/  LEA.HI.X.SX32 R27, R4, R2, 0x1, P6 ;  /* 0x00000002041b7211 */ /* 0x000fe400030f0eff */
[----:B------:R-:W3:Y:S04]  /*299d0*/  LDL.LU R4, [R1+0x1e0] ;  /* 0x0001e00001047983 */ /* 0x000ee80000300800 */
[----:B----4-:R0:W-:Y:S02]  /*299e0*/  @P4 STG.E.U16 [R24.64], R11 ;  /* 0x0000000b18004986 */ /* 0x0101e4000c101506 */
[C---:B0-----:R-:W-:Y:S02]  /*299f0*/  LEA R24, P6, R3.reuse, R0, 0x1 ;  /* 0x0000000003187211 */ /* 0x041fe400078c08ff */
[----:B------:R-:W4:Y:S02]  /*29a00*/  LDL.LU R11, [R1+0x98c] ;  /* 0x00098c00010b7983 */ /* 0x000f240000300800 */
[----:B------:R-:W-:-:S02]  /*29a10*/  LEA.HI.X.SX32 R25, R3, R2, 0x1, P6 ;  /* 0x0000000203197211 */ /* 0x000fc400030f0eff */
[----:B---3--:R-:W-:Y:S01]  /*29a20*/  ISETP.LT.AND P4, PT, R4, c[0x0][0x17c], !P0 ;  /* 0x00005f0004007a0c */ /* 0x008fe20004781270 */
[----:B------:R-:W-:Y:S02]  /*29a30*/  IMAD R4, R20, 0x2, R3 ;  /* 0x0000000214047824 */ /* 0x000fe400078e0203 */
[----:B------:R-:W3:Y:S04]  /*29a40*/  LDL.LU R3, [R1+0x1e4] ;  /* 0x0001e40001037983 */ /* 0x000ee80000300800 */
[----:B------:R0:W-:Y:S02]  /*29a50*/  @P3 STG.E.U16 [R26.64], R28 ;  /* 0x0000001c1a003986 */ /* 0x0001e4000c101506 */
[----:B0-----:R-:W-:-:S04]  /*29a60*/  LEA R26, P6, R4, R0, 0x1 ;  /* 0x00000000041a7211 */ /* 0x001fc800078c08ff */
[----:B------:R-:W-:Y:S02]  /*29a70*/  LEA.HI.X.SX32 R27, R4, R2, 0x1, P6 ;  /* 0x00000002041b7211 */ /* 0x000fe400030f0eff */
[----:B---3--:R-:W-:Y:S01]  /*29a80*/  ISETP.LT.AND P3, PT, R3, c[0x0][0x17c], !P0 ;  /* 0x00005f0003007a0c */ /* 0x008fe20004761270 */
[----:B------:R-:W-:Y:S02]  /*29a90*/  IMAD R3, R20, 0x2, R4 ;  /* 0x0000000214037824 */ /* 0x000fe400078e0204 */
[----:B------:R-:W3:Y:S04]  /*29aa0*/  LDL.LU R4, [R1+0x1e8] ;  /* 0x0001e80001047983 */ /* 0x000ee80000300800 */
[----:B------:R0:W-:Y:S02]  /*29ab0*/  @P1 STG.E.U16 [R24.64], R29 ;  /* 0x0000001d18001986 */ /* 0x0001e4000c101506 */
[----:B0-----:R-:W-:-:S02]  /*29ac0*/  LEA R24, P6, R3, R0, 0x1 ;  /* 0x0000000003187211 */ /* 0x001fc400078c08ff */
[----:B------:R-:W2:Y:S02]  /*29ad0*/  LDL.LU R29, [R1+0x200] ;  /* 0x00020000011d7983 */ /* 0x000ea40000300800 */
        /* <DEDUP_REMOVED lines=13> */
[----:B--2---:R0:W-:Y:S02]  /*29bb0*/  @P4 STG.E.U16 [R26.64], R5 ;  /* 0x000000051a004986 */ /* 0x0041e4000c101506 */
[----:B------:R-:W-:Y:S02]  /*29bc0*/  LEA.HI.X.SX32 R25, R3, R2, 0x1, P6 ;  /* 0x0000000203197211 */ /* 0x000fe400030f0eff */
[----:B------:R-:W2:Y:S01]  /*29bd0*/  LDL.LU R6, [R1+0x984] ;  /* 0x0009840001067983 */ /* 0x000ea20000300800 */
[----:B------:R-:W-:-:S03]  /*29be0*/  ISETP.LT.AND P4, PT, R7, c[0x0][0x17c], !P0 ;  /* 0x00005f0007007a0c */ /* 0x000fc60004781270 */
[----:B------:R-:W2:Y:S01]  /*29bf0*/  LDL.LU R7, [R1+0x20c] ;  /* 0x00020c0001077983 */ /* 0x000ea20000300800 */
[----:B---3--:R-:W-:Y:S01]  /*29c00*/  ISETP.LT.AND P5, PT, R4, c[0x0][0x17c], !P0 ;  /* 0x00005f0004007a0c */ /* 0x008fe200047a1270 */
[----:B------:R-:W-:-:S05]  /*29c10*/  IMAD R4, R20, 0x2, R3 ;  /* 0x0000000214047824 */ /* 0x000fca00078e0203 */
[----:B0-----:R-:W-:Y:S01]  /*29c20*/  LEA R26, P6, R4, R0, 0x1 ;  /* 0x00000000041a7211 */ /* 0x001fe200078c08ff */
[----:B------:R-:W-:-:S03]  /*29c30*/  IMAD R3, R20, 0x2, R4 ;  /* 0x0000000214037824 */ /* 0x000fc600078e0204 */
[----:B------:R-:W-:Y:S02]  /*29c40*/  LEA.HI.X.SX32 R27, R4, R2, 0x1, P6 ;  /* 0x00000002041b7211 */ /* 0x000fe400030f0eff */
[----:B------:R-:W3:Y:S04]  /*29c50*/  LDL.LU R4, [R1+0x1f8] ;  /* 0x0001f80001047983 */ /* 0x000ee80000300800 */
[----:B------:R0:W-:Y:S02]  /*29c60*/  @P3 STG.E.U16 [R24.64], R9 ;  /* 0x0000000918003986 */ /* 0x0001e4000c101506 */
[----:B0-----:R-:W-:-:S04]  /*29c70*/  LEA R24, P6, R3, R0, 0x1 ;  /* 0x0000000003187211 */ /* 0x001fc800078c08ff */
[----:B------:R-:W-:Y:S01]  /*29c80*/  LEA.HI.X.SX32 R25, R3, R2, 0x1, P6 ;  /* 0x0000000203197211 */ /* 0x000fe200030f0eff */
[----:B------:R-:W-:Y:S04]  /*29c90*/  @P1 STG.E.U16 [R26.64], R13 ;  /* 0x0000000d1a001986 */ /* 0x000fe8000c101506 */
[----:B------:R0:W-:Y:S01]  /*29ca0*/  @P2 STG.E.U16 [R24.64], R17 ;  /* 0x0000001118002986 */ /* 0x0001e2000c101506 */
[----:B------:R-:W-:Y:S02]  /*29cb0*/  ISETP.LT.AND P2, PT, R29, c[0x0][0x17c], !P0 ;  /* 0x00005f001d007a0c */ /* 0x000fe40004741270 */
[----:B---3--:R-:W-:Y:S01]  /*29cc0*/  ISETP.LT.AND P3, PT, R4, c[0x0][0x17c], !P0 ;  /* 0x00005f0004007a0c */ /* 0x008fe20004761270 */
[----:B------:R-:W-:Y:S02]  /*29cd0*/  IMAD R4, R20, 0x2, R3 ;  /* 0x0000000214047824 */ /* 0x000fe400078e0203 */
[----:B------:R-:W3:Y:S04]  /*29ce0*/  LDL.LU R3, [R1+0x1fc] ;  /* 0x0001fc0001037983 */ /* 0x000ee80000300800 */
[----:B------:R-:W2:Y:S04]  /*29cf0*/  LDL.LU R29, [R1+0x214] ;  /* 0x00021400011d7983 */ /* 0x000ea80000300800 */
[----:B0-----:R-:W2:Y:S01]  /*29d00*/  LDL.LU R25, [R1+0x204] ;  /* 0x0002040001197983 */ /* 0x001ea20000300800 */
[----:B------:R-:W-:-:S04]  /*29d10*/  LEA R26, P6, R4, R0, 0x1 ;  /* 0x00000000041a7211 */ /* 0x000fc800078c08ff */
[----:B------:R-:W-:-:S05]  /*29d20*/  LEA.HI.X.SX32 R27, R4, R2, 0x1, P6 ;  /* 0x00000002041b7211 */ /* 0x000fca00030f0eff */
[----:B------:R0:W-:Y:S01]  /*29d30*/  @P5 STG.E.U16 [R26.64], R21 ;  /* 0x000000151a005986 */ /* 0x0001e2000c101506 */
[----:B---3--:R-:W-:Y:S01]  /*29d40*/  ISETP.LT.AND P1, PT, R3, c[0x0][0x17c], !P0 ;  /* 0x00005f0003007a0c */ /* 0x008fe20004721270 */
[----:B------:R-:W-:-:S05]  /*29d50*/  IMAD R3, R20, 0x2, R4 ;  /* 0x0000000214037824 */ /* 0x000fca00078e0204 */
[----:B------:R-:W-:Y:S01]  /*29d60*/  LEA R24, P6, R3, R0, 0x1 ;  /* 0x0000000003187211 */ /* 0x000fe200078c08ff */
[----:B------:R-:W-:Y:S01]  /*29d70*/  IMAD R4, R20, 0x2, R3 ;  /* 0x0000000214047824 */ /* 0x000fe200078e0203 */
[----:B--2---:R-:W-:Y:S02]  /*29d80*/  ISETP.LT.AND P5, PT, R25, c[0x0][0x17c], !P0 ;  /* 0x00005f0019007a0c */ /* 0x004fe400047a1270 */
[----:B------:R-:W-:Y:S02]  /*29d90*/  LEA.HI.X.SX32 R25, R3, R2, 0x1, P6 ;  /* 0x0000000203197211 */ /* 0x000fe400030f0eff */
[----:B------:R-:W2:Y:S01]  /*29da0*/  LDL.LU R3, [R1+0x44] ;  /* 0x0000440001037983 */ /* 0x000ea20000300800 */
[----:B0-----:R-:W-:Y:S02]  /*29db0*/  LEA R26, P6, R4, R0, 0x1 ;  /* 0x00000000041a7211 */ /* 0x001fe400078c08ff */
[----:B------:R-:W-:Y:S02]  /*29dc0*/  PRMT R8, R12, 0x7632, R8 ;  /* 0x000076320c087816 */ /* 0x000fe40000000008 */
[----:B------:R-:W-:Y:S01]  /*29dd0*/  LEA.HI.X.SX32 R27, R4, R2, 0x1, P6 ;  /* 0x00000002041b7211 */ /* 0x000fe200030f0eff */
[----:B------:R-:W3:Y:S04]  /*29de0*/  LDL.LU R12, [R1+0x218] ;  /* 0x00021800010c7983 */ /* 0x000ee80000300800 */
[----:B------:R-:W-:Y:S01]  /*29df0*/  @P4 STG.E.U16 [R24.64], R8 ;  /* 0x0000000818004986 */ /* 0x000fe2000c101506 */
[----:B--2---:R-:W-:Y:S01]  /*29e00*/  PRMT R5, R3, 0x7632, R5 ;  /* 0x0000763203057816 */ /* 0x004fe20000000005 */
[----:B------:R-:W-:-:S02]  /*29e10*/  IMAD R3, R20, 0x2, R4 ;  /* 0x0000000214037824 */ /* 0x000fc400078e0204 */
[----:B------:R-:W2:Y:S04]  /*29e20*/  LDL.LU R4, [R1+0x208] ;  /* 0x0002080001047983 */ /* 0x000ea80000300800 */
[----:B------:R0:W-:Y:S04]  /*29e30*/  @P3 STG.E.U16 [R26.64], R5 ;  /* 0x000000051a003986 */ /* 0x0001e8000c101506 */
[----:B0-----:R-:W2:Y:S01]  /*29e40*/  LDL.LU R27, [R1+0x74] ;  /* 0x00007400011b7983 */ /* 0x001ea20000300800 */
[----:B------:R-:W-:-:S03]  /*29e50*/  ISETP.LT.AND P3, PT, R7, c[0x0][0x17c], !P0 ;  /* 0x00005f0007007a0c */ /* 0x000fc60004761270 */
[----:B------:R-:W3:Y:S01]  /*29e60*/  LDL.LU R7, [R1+0x220] ;  /* 0x0002200001077983 */ /* 0x000ee20000300800 */
[----:B------:R-:W-:Y:S02]  /*29e70*/  LEA R24, P6, R3, R0, 0x1 ;  /* 0x0000000003187211 */ /* 0x000fe400078c08ff */
[----:B--2---:R-:W-:Y:S02]  /*29e80*/  PRMT R5, R27, 0x7632, R5 ;  /* 0x000076321b057816 */ /* 0x004fe40000000005 */
[----:B------:R-:W2:Y:S01]  /*29e90*/  LDL.LU R27, [R1+0x210] ;  /* 0x00021000011b7983 */ /* 0x000ea20000300800 */
[----:B------:R-:W-:Y:S01]  /*29ea0*/  ISETP.LT.AND P4, PT, R4, c[0x0][0x17c], !P0 ;  /* 0x00005f0004007a0c */ /* 0x000fe20004781270 */
[----:B------:R-:W-:Y:S01]  /*29eb0*/  IMAD R4, R20, 0x2, R3 ;  /* 0x0000000214047824 */ /* 0x000fe200078e0203 */
[----:B------:R-:W-:-:S04]  /*29ec0*/  LEA.HI.X.SX32 R25, R3, R2, 0x1, P6 ;  /* 0x0000000203197211 */ /* 0x000fc800030f0eff */
[----:B------:R-:W-:Y:S01]  /*29ed0*/  LEA R26, P6, R4, R0, 0x1 ;  /* 0x00000000041a7211 */ /* 0x000fe200078c08ff */
[----:B------:R0:W-:Y:S01]  /*29ee0*/  @P1 STG.E.U16 [R24.64], R5 ;  /* 0x0000000518001986 */ /* 0x0001e2000c101506 */
[----:B------:R-:W-:Y:S01]  /*29ef0*/  IMAD R3, R20, 0x2, R4 ;  /* 0x0000000214037824 */ /* 0x000fe200078e0204 */
[----:B--2---:R-:W-:Y:S02]  /*29f00*/  ISETP.LT.AND P1, PT, R27, c[0x0][0x17c], !P0 ;  /* 0x00005f001b007a0c */ /* 0x004fe40004721270 */
[----:B------:R-:W-:Y:S02]  /*29f10*/  LEA.HI.X.SX32 R27, R4, R2, 0x1, P6 ;  /* 0x00000002041b7211 */ /* 0x000fe400030f0eff */
[----:B------:R-:W2:Y:S04]  /*29f20*/  LDL.LU R4, [R1+0xa4] ;  /* 0x0000a40001047983 */ /* 0x000ea80000300800 */
[----:B0-----:R-:W3:Y:S01]  /*29f30*/  LDL.LU R25, [R1+0x14] ;  /* 0x0000140001197983 */ /* 0x001ee20000300800 */
[----:B------:R-:W-:-:S02]  /*29f40*/  LEA R24, P6, R3, R0, 0x1 ;  /* 0x0000000003187211 */ /* 0x000fc400078c08ff */
[----:B--2---:R-:W-:Y:S01]  /*29f50*/  PRMT R5, R4, 0x7632, R5 ;  /* 0x0000763204057816 */ /* 0x004fe20000000005 */
[----:B------:R-:W-:Y:S01]  /*29f60*/  IMAD R4, R20, 0x2, R3 ;  /* 0x0000000214047824 */ /* 0x000fe200078e0203 */
[----:B---3--:R-:W-:Y:S02]  /*29f70*/  PRMT R8, R25, 0x7632, R8 ;  /* 0x0000763219087816 */ /* 0x008fe40000000008 */
[----:B------:R-:W-:Y:S02]  /*29f80*/  LEA.HI.X.SX32 R25, R3, R2, 0x1, P6 ;  /* 0x0000000203197211 */ /* 0x000fe400030f0eff */
[----:B------:R-:W2:Y:S04]  /*29f90*/  LDL.LU R3, [R1+0x94] ;  /* 0x0000940001037983 */ /* 0x000ea80000300800 */
[----:B------:R0:W-:Y:S01]  /*29fa0*/  @P2 STG.E.U16 [R26.64], R8 ;  /* 0x000000081a002986 */ /* 0x0001e2000c101506 */
[----:B------:R-:W-:-:S03]  /*29fb0*/  ISETP.LT.AND P2, PT, R29, c[0x0][0x17c], !P0 ;  /* 0x00005f001d007a0c */ /* 0x000fc60004741270 */
[----:B------:R1:W-:Y:S01]  /*29fc0*/  @P5 STG.E.U16 [R24.64], R5 ;  /* 0x0000000518005986 */ /* 0x0003e2000c101506 */
[----:B------:R-:W-:-:S03]  /*29fd0*/  ISETP.LT.AND P5, PT, R12, c[0x0][0x17c], !P0 ;  /* 0x00005f000c007a0c */ /* 0x000fc600047a1270 */
[----:B------:R-:W3:Y:S01]  /*29fe0*/  LDL.LU R29, [R1+0x228] ;  /* 0x00022800011d7983 */ /* 0x000ee20000300800 */
[----:B0-----:R-:W-:Y:S01]  /*29ff0*/  LEA R26, P6, R4, R0, 0x1 ;  /* 0x00000000041a7211 */ /* 0x001fe200078c08ff */
[----:B------:R-:W-:Y:S02]  /*2a000*/  IMAD R8, R20, 0x2, R4 ;  /* 0x0000000214087824 */ /* 0x000fe400078e0204 */
[----:B------:R-:W3:Y:S01]  /*2a010*/  LDL.LU R12, [R1+0x22c] ;  /* 0x00022c00010c7983 */ /* 0x000ee20000300800 */
[----:B------:R-:W-:-:S03]  /*2a020*/  LEA.HI.X.SX32 R27, R4, R2, 0x1, P6 ;  /* 0x00000002041b7211 */ /* 0x000fc600030f0eff */
[----:B-1----:R-:W3:Y:S01]  /*2a030*/  LDL.LU R25, [R1+0x21c] ;  /* 0x00021c0001197983 */ /* 0x002ee20000300800 */
[----:B--2---:R-:W-:-:S05]  /*2a040*/  PRMT R4, R3, 0x7632, R4 ;  /* 0x0000763203047816 */ /* 0x004fca0000000004 */
[----:B------:R0:W-:Y:S04]  /*2a050*/  @P4 STG.E.U16 [R26.64], R4 ;  /* 0x000000041a004986 */ /* 0x0001e8000c101506 */
[----:B0-----:R-:W2:Y:S01]  /*2a060*/  LDL.LU R4, [R1+0x84] ;  /* 0x0000840001047983 */ /* 0x001ea20000300800 */
[----:B------:R-:W-:Y:S01]  /*2a070*/  IMAD R3, R20, 0x2, R8 ;  /* 0x0000000214037824 */ /* 0x000fe200078e0208 */
[C---:B------:R-:W-:Y:S02]  /*2a080*/  LEA R24, P6, R8.reuse, R0, 0x1 ;  /* 0x0000000008187211 */ /* 0x040fe400078c08ff */
[----:B---3--:R-:W-:Y:S02]  /*2a090*/  ISETP.LT.AND P4, PT, R25, c[0x0][0x17c], !P0 ;  /* 0x00005f0019007a0c */ /* 0x008fe40004781270 */
[----:B------:R-:W-:-:S02]  /*2a0a0*/  LEA.HI.X.SX32 R25, R8, R2, 0x1, P6 ;  /* 0x0000000208197211 */ /* 0x000fc400030f0eff */
[C---:B------:R-:W-:Y:S02]  /*2a0b0*/  LEA R26, P6, R3.reuse, R0, 0x1 ;  /* 0x00000000031a7211 */ /* 0x040fe400078c08ff */
[----:B------:R-:W-:Y:S02]  /*2a0c0*/  PRMT R5, R28, 0x7632, R5 ;  /* 0x000076321c057816 */ /* 0x000fe40000000005 */
[----:B------:R-:W-:Y:S01]  /*2a0d0*/  LEA.HI.X.SX32 R27, R3, R2, 0x1, P6 ;  /* 0x00000002031b7211 */ /* 0x000fe200030f0eff */
[----:B------:R-:W3:Y:S01]  /*2a0e0*/  LDL.LU R28, [R1+0x230] ;  /* 0x00023000011c7983 */ /* 0x000ee20000300800 */
[----:B--2---:R-:W-:Y:S01]  /*2a0f0*/  PRMT R8, R4, 0x7632, R8 ;  /* 0x0000763204087816 */ /* 0x004fe20000000008 */
[----:B------:R-:W-:Y:S02]  /*2a100*/  IMAD R4, R20, 0x2, R3 ;  /* 0x0000000214047824 */ /* 0x000fe400078e0203 */
[----:B------:R-:W2:Y:S04]  /*2a110*/  LDL.LU R3, [R1+0x224] ;  /* 0x0002240001037983 */ /* 0x000ea80000300800 */
[----:B------:R-:W-:Y:S01]  /*2a120*/  @P3 STG.E.U16 [R24.64], R8 ;  /* 0x0000000818003986 */ /* 0x000fe2000c101506 */
[----:B------:R-:W-:-:S03]  /*2a130*/  ISETP.LT.AND P3, PT, R7, c[0x0][0x17c], !P0 ;  /* 0x00005f0007007a0c */ /* 0x000fc60004761270 */
[----:B------:R-:W2:Y:S04]  /*2a140*/  LDL.LU R7, [R1+0x234] ;  /* 0x0002340001077983 */ /* 0x000ea80000300800 */
[----:B------:R0:W-:Y:S04]  /*2a150*/  @P1 STG.E.U16 [R26.64], R5 ;  /* 0x000000051a001986 */ /* 0x0001e8000c101506 */
[----:B0-----:R-:W2:Y:S01]  /*2a160*/  LDL.LU R27, [R1+0x54] ;  /* 0x00005400011b7983 */ /* 0x001ea20000300800 */
[----:B------:R-:W-:Y:S01]  /*2a170*/  LEA R24, P6, R4, R0, 0x1 ;  /* 0x0000000004187211 */ /* 0x000fe200078c08ff */
[----:B------:R-:W-:-:S03]  /*2a180*/  IMAD R8, R20, 0x2, R4 ;  /* 0x0000000214087824 */ /* 0x000fc600078e0204 */
[----:B------:R-:W-:Y:S02]  /*2a190*/  LEA.HI.X.SX32 R25, R4, R2, 0x1, P6 ;  /* 0x0000000204197211 */ /* 0x000fe400030f0eff */
[----:B--2---:R-:W-:-:S05]  /*2a1a0*/  PRMT R4, R27, 0x7632, R4 ;  /* 0x000076321b047816 */ /* 0x004fca0000000004 */
[----:B------:R0:W-:Y:S01]  /*2a1b0*/  @P2 STG.E.U16 [R24.64], R4 ;  /* 0x0000000418002986 */ /* 0x0001e2000c101506 */
[----:B------:R-:W-:-:S03]  /*2a1c0*/  ISETP.LT.AND P2, PT, R29, c[0x0][0x17c], !P0 ;  /* 0x00005f001d007a0c */ /* 0x000fc60004741270 */
[----:B0-----:R-:W2:Y:S04]  /*2a1d0*/  LDL.LU R4, [R1+0x24] ;  /* 0x0000240001047983 */ /* 0x001ea80000300800 */
[----:B------:R-:W3:Y:S04]  /*2a1e0*/  LDL.LU R29, [R1+0x238] ;  /* 0x00023800011d7983 */ /* 0x000ee80000300800 */
[----:B------:R-:W3:Y:S01]  /*2a1f0*/  LDL.LU R25, [R1+0x34] ;  /* 0x0000340001197983 */ /* 0x000ee20000300800 */
[----:B------:R-:W-:Y:S01]  /*2a200*/  ISETP.LT.AND P1, PT, R3, c[0x0][0x17c], !P0 ;  /* 0x00005f0003007a0c */ /* 0x000fe20004721270 */
[----:B------:R-:W-:Y:S01]  /*2a210*/  IMAD R3, R20, 0x2, R8 ;  /* 0x0000000214037824 */ /* 0x000fe200078e0208 */
[----:B------:R-:W-:-:S04]  /*2a220*/  LEA R26, P6, R8, R0, 0x1 ;  /* 0x00000000081a7211 */ /* 0x000fc800078c08ff */
[----:B------:R-:W-:Y:S02]  /*2a230*/  LEA.HI.X.SX32 R27, R8, R2, 0x1, P6 ;  /* 0x00000002081b7211 */ /* 0x000fe400030f0eff */
[----:B------:R-:W-:Y:S02]  /*2a240*/  LEA R24, P6, R3, R0, 0x1 ;  /* 0x0000000003187211 */ /* 0x000fe400078c08ff */
[----:B------:R-:W-:Y:S02]  /*2a250*/  PRMT R16, R9, 0x7632, R16 ;  /* 0x0000763209107816 */ /* 0x000fe40000000010 */
[----:B------:R-:W-:Y:S02]  /*2a260*/  PRMT R13, R13, 0x7632, R13 ;  /* 0x000076320d0d7816 */ /* 0x000fe4000000000d */
[----:B--2---:R-:W-:Y:S01]  /*2a270*/  PRMT R5, R4, 0x7632, R5 ;  /* 0x0000763204057816 */ /* 0x004fe20000000005 */
[----:B------:R-:W-:Y:S01]  /*2a280*/  IMAD R4, R20, 0x2, R3 ;  /* 0x0000000214047824 */ /* 0x000fe200078e0203 */
[----:B---3--:R-:W-:-:S02]  /*2a290*/  PRMT R8, R25, 0x7632, R8 ;  /* 0x0000763219087816 */ /* 0x008fc40000000008 */
[----:B------:R-:W-:Y:S01]  /*2a2a0*/  LEA.HI.X.SX32 R25, R3, R2, 0x1, P6 ;  /* 0x0000000203197211 */ /* 0x000fe200030f0eff */
[----:B------:R-:W-:Y:S02]  /*2a2b0*/  IMAD R3, R20, 0x2, R4 ;  /* 0x0000000214037824 */ /* 0x000fe400078e0204 */
[----:B------:R0:W-:Y:S01]  /*2a2c0*/  @P5 STG.E.U16 [R26.64], R8 ;  /* 0x000000081a005986 */ /* 0x0001e2000c101506 */
[----:B------:R-:W-:-:S03]  /*2a2d0*/  ISETP.LT.AND P5, PT, R12, c[0x0][0x17c], !P0 ;  /* 0x00005f000c007a0c */ /* 0x000fc600047a1270 */
[----:B------:R1:W-:Y:S01]  /*2a2e0*/  @P4 STG.E.U16 [R24.64], R5 ;  /* 0x0000000518004986 */ /* 0x0003e2000c101506 */
[----:B------:R-:W-:Y:S01]  /*2a2f0*/  IMAD R12, R20, 0x2, R3 ;  /* 0x00000002140c7824 */ /* 0x000fe200078e0203 */
[----:B0-----:R-:W-:-:S04]  /*2a300*/  LEA R26, P6, R4, R0, 0x1 ;  /* 0x00000000041a7211 */ /* 0x001fc800078c08ff */
[----:B------:R-:W-:Y:S01]  /*2a310*/  LEA.HI.X.SX32 R27, R4, R2, 0x1, P6 ;  /* 0x00000002041b7211 */ /* 0x000fe200030f0eff */
[----:B-1----:R-:W2:Y:S01]  /*2a320*/  LDL.LU R25, [R1+0x23c] ;  /* 0x00023c0001197983 */ /* 0x002ea20000300800 */
[----:B------:R-:W-:Y:S02]  /*2a330*/  PRMT R5, R5, 0x7632, R5 ;  /* 0x0000763205057816 */ /* 0x000fe40000000005 */
[----:B------:R-:W-:Y:S02]  /*2a340*/  LEA R4, P6, R3, R0, 0x1 ;  /* 0x0000000003047211 */ /* 0x000fe400078c08ff */
[----:B------:R-:W-:Y:S01]  /*2a350*/  ISETP.LT.AND P4, PT, R28, c[0x0][0x17c], !P0 ;  /* 0x00005f001c007a0c */ /* 0x000fe20004781270 */
[----:B------:R0:W-:Y:S04]  /*2a360*/  @P3 STG.E.U16 [R26.64], R5 ;  /* 0x000000051a003986 */ /* 0x0001e8000c101506 */
[----:B------:R-:W3:Y:S01]  /*2a370*/  LDL.LU R28, [R1+0x240] ;  /* 0x00024000011c7983 */ /* 0x000ee20000300800 */
[----:B------:R-:W-:-:S03]  /*2a380*/  ISETP.LT.AND P3, PT, R7, c[0x0][0x17c], !P0 ;  /* 0x00005f0007007a0c */ /* 0x000fc60004761270 */
[----:B------:R-:W3:Y:S01]  /*2a390*/  LDL R24, [R1+0x68] ;  /* 0x0000680001187983 */ /* 0x000ee20000100800 */
[----:B0-----:R-:W-:-:S03]  /*2a3a0*/  LEA.HI.X.SX32 R5, R3, R2, 0x1, P6 ;  /* 0x0000000203057211 */ /* 0x001fc600030f0eff */
[----:B------:R-:W4:Y:S01]  /*2a3b0*/  LDL.LU R7, [R1+0x248] ;  /* 0x0002480001077983 */ /* 0x000f220000300800 */
[----:B------:R-:W-:-:S03]  /*2a3c0*/  LEA R8, P6, R12, R0, 0x1 ;  /* 0x000000000c087211 */ /* 0x000fc600078c08ff */
[----:B------:R-:W4:Y:S01]  /*2a3d0*/  LDL.LU R27, [R1+0x48] ;  /* 0x00004800011b7983 */ /* 0x000f220000300800 */
[----:B------:R-:W-:-:S03]  /*2a3e0*/  LEA.HI.X.SX32 R9, R12, R2, 0x1, P6 ;  /* 0x000000020c097211 */ /* 0x000fc600030f0eff */
[----:B------:R-:W-:Y:S01]  /*2a3f0*/  @P1 STG.E.U16 [R4.64], R16 ;  /* 0x0000001004001986 */ /* 0x000fe2000c101506 */
[----:B------:R-:W-:-:S03]  /*2a400*/  ISETP.LT.AND P1, PT, R29, c[0x0][0x17c], !P0 ;  /* 0x00005f001d007a0c */ /* 0x000fc60004721270 */
[----:B------:R-:W4:Y:S04]  /*2a410*/  LDL.LU R29, [R1+0x24c] ;  /* 0x00024c00011d7983 */ /* 0x000f280000300800 */
[----:B------:R0:W-:Y:S04]  /*2a420*/  @P2 STG.E.U16 [R8.64], R13 ;  /* 0x0000000d08002986 */ /* 0x0001e8000c101506 */
[----:B0-----:R-:W4:Y:S04]  /*2a430*/  LDL.LU R13, [R1+0x244] ;  /* 0x00024400010d7983 */ /* 0x001f280000300800 */
[----:B------:R-:W4:Y:S04]  /*2a440*/  LDL R16, [R1+0x78] ;  /* 0x0000780001107983 */ /* 0x000f280000100800 */
[----:B------:R-:W4:Y:S01]  /*2a450*/  LDL.LU R26, [R1+0x250] ;  /* 0x00025000011a7983 */ /* 0x000f220000300800 */
[----:B------:R-:W-:-:S04]  /*2a460*/  IMAD R3, R20, 0x2, R12 ;  /* 0x0000000214037824 */ /* 0x000fc800078e020c */
[C---:B------:R-:W-:Y:S01]  /*2a470*/  IMAD R9, R20.reuse, 0x2, R3 ;  /* 0x0000000214097824 */ /* 0x040fe200078e0203 */
[----:B------:R-:W-:Y:S02]  /*2a480*/  LEA R4, P6, R3, R0, 0x1 ;  /* 0x0000000003047211 */ /* 0x000fe400078c08ff */
[----:B------:R-:W-:Y:S02]  /*2a490*/  PRMT R17, R17, 0x7632, R17 ;  /* 0x0000763211117816 */ /* 0x000fe40000000011 */
[----:B------:R-:W-:Y:S01]  /*2a4a0*/  LEA.HI.X.SX32 R5, R3, R2, 0x1, P6 ;  /* 0x0000000203057211 */ /* 0x000fe200030f0eff */
[C---:B------:R-:W-:Y:S01]  /*2a4b0*/  IMAD R3, R20.reuse, 0x2, R9 ;  /* 0x0000000214037824 */ /* 0x040fe200078e0209 */
[----:B------:R-:W-:Y:S02]  /*2a4c0*/  LEA R8, P6, R9, R0, 0x1 ;  /* 0x0000000009087211 */ /* 0x000fe400078c08ff */
[----:B------:R-:W-:Y:S01]  /*2a4d0*/  PRMT R21, R21, 0x7632, R21 ;  /* 0x0000763215157816 */ /* 0x000fe20000000015 */
        /* <DEDUP_REMOVED lines=10> */
[----:B--2---:R-:W-:Y:S02]  /*2a580*/  ISETP.LT.AND P2, PT, R25, c[0x0][0x17c], !P0 ;  /* 0x00005f0019007a0c */ /* 0x004fe40004741270 */
[----:B------:R-:W2:Y:S04]  /*2a590*/  LDL.LU R25, [R1+0x254] ;  /* 0x0002540001197983 */ /* 0x000ea80000300800 */
[----:B---3--:R0:W-:Y:S01]  /*2a5a0*/  @P3 STG.E.U16 [R4.64], R24 ;  /* 0x0000001804003986 */ /* 0x0081e2000c101506 */
[----:B------:R-:W-:-:S03]  /*2a5b0*/  ISETP.LT.AND P5, PT, R28, c[0x0][0x17c], !P0 ;  /* 0x00005f001c007a0c */ /* 0x000fc600047a1270 */
[----:B------:R-:W3:Y:S01]  /*2a5c0*/  LDL.LU R28, [R1+0xa8] ;  /* 0x0000a800011c7983 */ /* 0x000ee20000300800 */
[----:B----4-:R-:W-:-:S03]  /*2a5d0*/  ISETP.LT.AND P3, PT, R7, c[0x0][0x17c], !P0 ;  /* 0x00005f0007007a0c */ /* 0x010fc60004761270 */
[----:B------:R-:W4:Y:S01]  /*2a5e0*/  LDL.LU R21, [R1+0x258] ;  /* 0x0002580001157983 */ /* 0x000f220000300800 */
[----:B0-----:R-:W-:-:S03]  /*2a5f0*/  LEA R4, P6, R3, R0, 0x1 ;  /* 0x0000000003047211 */ /* 0x001fc600078c08ff */
[----:B------:R0:W-:Y:S01]  /*2a600*/  @P1 STG.E.U16 [R8.64], R27 ;  /* 0x0000001b08001986 */ /* 0x0001e2000c101506 */
[----:B------:R-:W-:Y:S01]  /*2a610*/  LEA.HI.X.SX32 R5, R3, R2, 0x1, P6 ;  /* 0x0000000203057211 */ /* 0x000fe200030f0eff */
[----:B------:R-:W-:Y:S02]  /*2a620*/  IMAD R3, R20, 0x2, R12 ;  /* 0x0000000214037824 */ /* 0x000fe400078e020c */
[----:B------:R-:W2:Y:S01]  /*2a630*/  LDL R7, [R1+0x98] ;  /* 0x0000980001077983 */ /* 0x000ea20000100800 */
[----:B------:R-:W-:-:S03]  /*2a640*/  ISETP.LT.AND P1, PT, R29, c[0x0][0x17c], !P0 ;  /* 0x00005f001d007a0c */ /* 0x000fc60004721270 */
[----:B------:R-:W2:Y:S01]  /*2a650*/  LDL.LU R17, [R1+0x88] ;  /* 0x0000880001117983 */ /* 0x000ea20000300800 */
[----:B0-----:R-:W-:-:S03]  /*2a660*/  LEA R8, P6, R12, R0, 0x1 ;  /* 0x000000000c087211 */ /* 0x001fc600078c08ff */
[----:B------:R-:W2:Y:S01]  /*2a670*/  LDL.LU R24, [R1+0x260] ;  /* 0x0002600001187983 */ /* 0x000ea20000300800 */
[----:B------:R-:W-:-:S03]  /*2a680*/  LEA.HI.X.SX32 R9, R12, R2, 0x1, P6 ;  /* 0x000000020c097211 */ /* 0x000fc600030f0eff */
[----:B------:R-:W2:Y:S01]  /*2a690*/  LDL.LU R29, [R1+0x8] ;  /* 0x00000800011d7983 */ /* 0x000ea20000300800 */
[----:B------:R-:W-:-:S03]  /*2a6a0*/  ISETP.LT.AND P4, PT, R13, c[0x0][0x17c], !P0 ;  /* 0x00005f000d007a0c */ /* 0x000fc60004781270 */
[----:B------:R-:W2:Y:S04]  /*2a6b0*/  LDL.LU R13, [R1+0x58] ;  /* 0x00005800010d7983 */ /* 0x000ea80000300800 */
[----:B------:R0:W-:Y:S01]  /*2a6c0*/  @P2 STG.E.U16 [R4.64], R16 ;  /* 0x0000001004002986 */ /* 0x0001e2000c101506 */
[----:B------:R-:W-:Y:S01]  /*2a6d0*/  IMAD R12, R20, 0x2, R3 ;  /* 0x00000002140c7824 */ /* 0x000fe200078e0203 */
[----:B------:R-:W-:Y:S02]  /*2a6e0*/  ISETP.LT.AND P2, PT, R26, c[0x0][0x17c], !P0 ;  /* 0x00005f001a007a0c */ /* 0x000fe40004741270 */
[C---:B0-----:R-:W-:Y:S01]  /*2a6f0*/  LEA R4, P6, R3.reuse, R0, 0x1 ;  /* 0x0000000003047211 */ /* 0x041fe200078c08ff */
[----:B------:R-:W2:Y:S03]  /*2a700*/  LDL.LU R16, [R1+0x268] ;  /* 0x0002680001107983 */ /* 0x000ea60000300800 */
[----:B------:R-:W-:Y:S01]  /*2a710*/  LEA.HI.X.SX32 R5, R3, R2, 0x1, P6 ;  /* 0x0000000203057211 */ /* 0x000fe200030f0eff */
[----:B------:R-:W2:Y:S04]  /*2a720*/  LDL.LU R26, [R1+0x38] ;  /* 0x00003800011a7983 */ /* 0x000ea80000300800 */
[----:B------:R-:W2:Y:S04]  /*2a730*/  LDL R3, [R1+0x18] ;  /* 0x0000180001037983 */ /* 0x000ea80000100800 */
[----:B--2---:R0:W-:Y:S01]  /*2a740*/  @P5 STG.E.U16 [R8.64], R3 ;  /* 0x0000000308005986 */ /* 0x0041e2000c101506 */
[----:B------:R-:W-:-:S03]  /*2a750*/  ISETP.LT.AND P5, PT, R25, c[0x0][0x17c], !P0 ;  /* 0x00005f0019007a0c */ /* 0x000fc600047a1270 */
[----:B---3--:R1:W-:Y:S01]  /*2a760*/  @P4 STG.E.U16 [R4.64], R28 ;  /* 0x0000001c04004986 */ /* 0x0083e2000c101506 */
[----:B0-----:R-:W-:Y:S01]  /*2a770*/  LEA R8, P6, R12, R0, 0x1 ;  /* 0x000000000c087211 */ /* 0x001fe200078c08ff */
[----:B------:R-:W-:Y:S02]  /*2a780*/  IMAD R3, R20, 0x2, R12 ;  /* 0x0000000214037824 */ /* 0x000fe400078e020c */
[----:B------:R-:W2:Y:S01]  /*2a790*/  LDL.LU R25, [R1+0x28] ;  /* 0x0000280001197983 */ /* 0x000ea20000300800 */
[----:B------:R-:W-:Y:S02]  /*2a7a0*/  LEA.HI.X.SX32 R9, R12, R2, 0x1, P6 ;  /* 0x000000020c097211 */ /* 0x000fe400030f0eff */
[----:B-1----:R-:W-:Y:S01]  /*2a7b0*/  LEA R4, P6, R3, R0, 0x1 ;  /* 0x0000000003047211 */ /* 0x002fe200078c08ff */
[----:B------:R-:W-:Y:S01]  /*2a7c0*/  IMAD R12, R20, 0x2, R3 ;  /* 0x00000002140c7824 */ /* 0x000fe200078e0203 */
[----:B----4-:R-:W-:Y:S02]  /*2a7d0*/  ISETP.LT.AND P4, PT, R21, c[0x0][0x17c], !P0 ;  /* 0x00005f0015007a0c */ /* 0x010fe40004781270 */
[----:B------:R-:W3:Y:S01]  /*2a7e0*/  LDL.LU R21, [R1+0x270] ;  /* 0x0002700001157983 */ /* 0x000ee20000300800 */
[----:B------:R-:W-:-:S03]  /*2a7f0*/  LEA.HI.X.SX32 R5, R3, R2, 0x1, P6 ;  /* 0x0000000203057211 */ /* 0x000fc600030f0eff */
[----:B------:R-:W4:Y:S04]  /*2a800*/  LDL.LU R3, [R1+0x25c] ;  /* 0x00025c0001037983 */ /* 0x000f280000300800 */
[----:B------:R0:W-:Y:S04]  /*2a810*/  @P3 STG.E.U16 [R8.64], R7 ;  /* 0x0000000708003986 */ /* 0x0001e8000c101506 */
[----:B------:R1:W-:Y:S01]  /*2a820*/  @P1 STG.E.U16 [R4.64], R17 ;  /* 0x0000001104001986 */ /* 0x0003e2000c101506 */
[----:B0-----:R-:W-:-:S03]  /*2a830*/  LEA R8, P6, R12, R0, 0x1 ;  /* 0x000000000c087211 */ /* 0x001fc600078c08ff */
[----:B------:R-:W2:Y:S01]  /*2a840*/  LDL.LU R7, [R1+0x980] ;  /* 0x0009800001077983 */ /* 0x000ea20000300800 */
[----:B------:R-:W-:Y:S02]  /*2a850*/  LEA.HI.X.SX32 R9, R12, R2, 0x1, P6 ;  /* 0x000000020c097211 */ /* 0x000fe400030f0eff */
[----:B------:R-:W-:Y:S02]  /*2a860*/  ISETP.LT.AND P1, PT, R24, c[0x0][0x17c], !P0 ;  /* 0x00005f0018007a0c */ /* 0x000fe40004721270 */
[----:B------:R-:W2:Y:S01]  /*2a870*/  LDL.LU R24, [R1+0x278] ;  /* 0x0002780001187983 */ /* 0x000ea20000300800 */
[----:B----4-:R-:W-:Y:S01]  /*2a880*/  ISETP.LT.AND P3, PT, R3, c[0x0][0x17c], !P0 ;  /* 0x00005f0003007a0c */ /* 0x010fe20004761270 */
[----:B------:R-:W-:-:S05]  /*2a890*/  IMAD R3, R20, 0x2, R12 ;  /* 0x0000000214037824 */ /* 0x000fca00078e020c */
[----:B-1----:R-:W-:Y:S01]  /*2a8a0*/  LEA R4, P6, R3, R0, 0x1 ;  /* 0x0000000003047211 */ /* 0x002fe200078c08ff */
[----:B------:R-:W-:-:S03]  /*2a8b0*/  IMAD R12, R20, 0x2, R3 ;  /* 0x00000002140c7824 */ /* 0x000fc600078e0203 */
[----:B------:R-:W-:Y:S02]  /*2a8c0*/  LEA.HI.X.SX32 R5, R3, R2, 0x1, P6 ;  /* 0x0000000203057211 */ /* 0x000fe400030f0eff */
[----:B------:R-:W4:Y:S04]  /*2a8d0*/  LDL.LU R3, [R1+0x264] ;  /* 0x0002640001037983 */ /* 0x000f280000300800 */
[----:B------:R0:W-:Y:S04]  /*2a8e0*/  @P2 STG.E.U16 [R8.64], R29 ;  /* 0x0000001d08002986 */ /* 0x0001e8000c101506 */
[----:B------:R1:W-:Y:S01]  /*2a8f0*/  @P5 STG.E.U16 [R4.64], R13 ;  /* 0x0000000d04005986 */ /* 0x0003e2000c101506 */
[----:B0-----:R-:W-:-:S04]  /*2a900*/  LEA R8, P6, R12, R0, 0x1 ;  /* 0x000000000c087211 */ /* 0x001fc800078c08ff */
[----:B------:R-:W-:Y:S02]  /*2a910*/  LEA.HI.X.SX32 R9, R12, R2, 0x1, P6 ;  /* 0x000000020c097211 */ /* 0x000fe400030f0eff */
[----:B------:R-:W-:Y:S02]  /*2a920*/  ISETP.LT.AND P5, PT, R16, c[0x0][0x17c], !P0 ;  /* 0x00005f0010007a0c */ /* 0x000fe400047a1270 */
[----:B------:R-:W3:Y:S01]  /*2a930*/  LDL.LU R16, [R1+0x284] ;  /* 0x0002840001107983 */ /* 0x000ee20000300800 */
[----:B----4-:R-:W-:Y:S01]  /*2a940*/  ISETP.LT.AND P2, PT, R3, c[0x0][0x17c], !P0 ;  /* 0x00005f0003007a0c */ /* 0x010fe20004741270 */
[----:B------:R-:W-:-:S05]  /*2a950*/  IMAD R3, R20, 0x2, R12 ;  /* 0x0000000214037824 */ /* 0x000fca00078e020c */
[----:B-1----:R-:W-:Y:S01]  /*2a960*/  LEA R4, P6, R3, R0, 0x1 ;  /* 0x0000000003047211 */ /* 0x002fe200078c08ff */
[----:B------:R-:W-:-:S03]  /*2a970*/  IMAD R12, R20, 0x2, R3 ;  /* 0x00000002140c7824 */ /* 0x000fc600078e0203 */
[----:B------:R-:W-:Y:S02]  /*2a980*/  LEA.HI.X.SX32 R5, R3, R2, 0x1, P6 ;  /* 0x0000000203057211 */ /* 0x000fe400030f0eff */
[----:B------:R-:W4:Y:S04]  /*2a990*/  LDL.LU R3, [R1+0x26c] ;  /* 0x00026c0001037983 */ /* 0x000f280000300800 */
[----:B------:R0:W-:Y:S04]  /*2a9a0*/  @P4 STG.E.U16 [R8.64], R26 ;  /* 0x0000001a08004986 */ /* 0x0001e8000c101506 */
[----:B--2---:R1:W-:Y:S01]  /*2a9b0*/  @P3 STG.E.U16 [R4.64], R25 ;  /* 0x0000001904003986 */ /* 0x0043e2000c101506 */
[----:B0-----:R-:W-:-:S04]  /*2a9c0*/  LEA R8, P6, R12, R0, 0x1 ;  /* 0x000000000c087211 */ /* 0x001fc800078c08ff */
[----:B------:R-:W-:Y:S02]  /*2a9d0*/  LEA.HI.X.SX32 R9, R12, R2, 0x1, P6 ;  /* 0x000000020c097211 */ /* 0x000fe400030f0eff */
[----:B---3--:R-:W-:Y:S02]  /*2a9e0*/  ISETP.LT.AND P3, PT, R21, c[0x0][0x17c], !P0 ;  /* 0x00005f0015007a0c */ /* 0x008fe40004761270 */
[----:B------:R-:W2:Y:S01]  /*2a9f0*/  LDL.LU R21, [R1+0x288] ;  /* 0x0002880001157983 */ /* 0x000ea20000300800 */
[----:B----4-:R-:W-:Y:S01]  /*2aa00*/  ISETP.LT.AND P4, PT, R3, c[0x0][0x17c], !P0 ;  /* 0x00005f0003007a0c */ /* 0x010fe20004781270 */
[----:B------:R-:W-:-:S05]  /*2aa10*/  IMAD R3, R20, 0x2, R12 ;  /* 0x0000000214037824 */ /* 0x000fca00078e020c */
[----:B-1----:R-:W-:Y:S01]  /*2aa20*/  LEA R4, P6, R3, R0, 0x1 ;  /* 0x0000000003047211 */ /* 0x002fe200078c08ff */
[----:B------:R-:W-:-:S03]  /*2aa30*/  IMAD R12, R20, 0x2, R3 ;  /* 0x00000002140c7824 */ /* 0x000fc600078e0203 */
[----:B------:R-:W-:Y:S02]  /*2aa40*/  LEA.HI.X.SX32 R5, R3, R2, 0x1, P6 ;  /* 0x0000000203057211 */ /* 0x000fe400030f0eff */
[----:B------:R-:W3:Y:S04]  /*2aa50*/  LDL.LU R3, [R1+0x274] ;  /* 0x0002740001037983 */ /* 0x000ee80000300800 */
[----:B------:R0:W-:Y:S04]  /*2aa60*/  @P1 STG.E.U16 [R8.64], R6 ;  /* 0x0000000608001986 */ /* 0x0001e8000c101506 */
[----:B------:R1:W-:Y:S01]  /*2aa70*/  @P2 STG.E.U16 [R4.64], R10 ;  /* 0x0000000a04002986 */ /* 0x0003e2000c101506 */
[----:B0-----:R-:W-:-:S04]  /*2aa80*/  LEA R8, P6, R12, R0, 0x1 ;  /* 0x000000000c087211 */ /* 0x001fc800078c08ff */
[----:B------:R-:W-:Y:S02]  /*2aa90*/  LEA.HI.X.SX32 R9, R12, R2, 0x1, P6 ;  /* 0x000000020c097211 */ /* 0x000fe400030f0eff */
[----:B------:R-:W-:Y:S02]  /*2aaa0*/  ISETP.LT.AND P2, PT, R24, c[0x0][0x17c], !P0 ;  /* 0x00005f0018007a0c */ /* 0x000fe40004741270 */
[----:B------:R-:W4:Y:S01]  /*2aab0*/  LDL.LU R24, [R1+0x28c] ;  /* 0x00028c0001187983 */ /* 0x000f220000300800 */
[----:B---3--:R-:W-:Y:S01]  /*2aac0*/  ISETP.LT.AND P1, PT, R3, c[0x0][0x17c], !P0 ;  /* 0x00005f0003007a0c */ /* 0x008fe20004721270 */
[----:B------:R-:W-:-:S05]  /*2aad0*/  IMAD R3, R20, 0x2, R12 ;  /* 0x0000000214037824 */ /* 0x000fca00078e020c */
[----:B-1----:R-:W-:Y:S01]  /*2aae0*/  LEA R4, P6, R3, R0, 0x1 ;  /* 0x0000000003047211 */ /* 0x002fe200078c08ff */
[----:B------:R-:W-:-:S03]  /*2aaf0*/  IMAD R12, R20, 0x2, R3 ;  /* 0x00000002140c7824 */ /* 0x000fc600078e0203 */
[----:B------:R-:W-:Y:S02]  /*2ab00*/  LEA.HI.X.SX32 R5, R3, R2, 0x1, P6 ;  /* 0x0000000203057211 */ /* 0x000fe400030f0eff */
[----:B------:R-:W3:Y:S04]  /*2ab10*/  LDL.LU R3, [R1+0x27c] ;  /* 0x00027c0001037983 */ /* 0x000ee80000300800 */
[----:B------:R0:W-:Y:S02]  /*2ab20*/  @P5 STG.E.U16 [R8.64], R14 ;  /* 0x0000000e08005986 */ /* 0x0001e4000c101506 */
[----:B0-----:R-:W-:-:S04]  /*2ab30*/  LEA R8, P6, R12, R0, 0x1 ;  /* 0x000000000c087211 */ /* 0x001fc800078c08ff */
[----:B------:R-:W-:Y:S02]  /*2ab40*/  LEA.HI.X.SX32 R9, R12, R2, 0x1, P6 ;  /* 0x000000020c097211 */ /* 0x000fe400030f0eff */
[----:B---3--:R-:W-:Y:S01]  /*2ab50*/  ISETP.LT.AND P5, PT, R3, c[0x0][0x17c], !P0 ;  /* 0x00005f0003007a0c */ /* 0x008fe200047a1270 */
[----:B------:R-:W-:Y:S02]  /*2ab60*/  IMAD R3, R20, 0x2, R12 ;  /* 0x0000000214037824 */ /* 0x000fe400078e020c */
[----:B------:R-:W3:Y:S04]  /*2ab70*/  LDL.LU R12, [R1+0x280] ;  /* 0x00028000010c7983 */ /* 0x000ee80000300800 */
[----:B------:R0:W-:Y:S04]  /*2ab80*/  @P4 STG.E.U16 [R4.64], R18 ;  /* 0x0000001204004986 */ /* 0x0001e8000c101506 */
[----:B------:R1:W-:Y:S01]  /*2ab90*/  @P3 STG.E.U16 [R8.64], R22 ;  /* 0x0000001608003986 */ /* 0x0003e2000c101506 */
[----:B------:R-:W-:-:S03]  /*2aba0*/  ISETP.LT.AND P3, PT, R16, c[0x0][0x17c], !P0 ;  /* 0x00005f0010007a0c */ /* 0x000fc60004761270 */
[----:B------:R-:W2:Y:S01]  /*2abb0*/  LDL.LU R16, [R1+0x294] ;  /* 0x0002940001107983 */ /* 0x000ea20000300800 */
[----:B0-----:R-:W-:-:S04]  /*2abc0*/  LEA R4, P6, R3, R0, 0x1 ;  /* 0x0000000003047211 */ /* 0x001fc800078c08ff */
[----:B------:R-:W-:Y:S02]  /*2abd0*/  LEA.HI.X.SX32 R5, R3, R2, 0x1, P6 ;  /* 0x0000000203057211 */ /* 0x000fe400030f0eff */
[----:B---3--:R-:W-:Y:S01]  /*2abe0*/  ISETP.LT.AND P4, PT, R12, c[0x0][0x17c], !P0 ;  /* 0x00005f000c007a0c */ /* 0x008fe20004781270 */
[----:B------:R-:W-:Y:S02]  /*2abf0*/  IMAD R12, R20, 0x2, R3 ;  /* 0x00000002140c7824 */ /* 0x000fe400078e0203 */
[----:B------:R-:W3:Y:S03]  /*2ac00*/  LDL.LU R3, [R1+0x68] ;  /* 0x0000680001037983 */ /* 0x000ee60000300800 */
[----:B-1----:R-:W-:Y:S02]  /*2ac10*/  LEA R8, P6, R12, R0, 0x1 ;  /* 0x000000000c087211 */ /* 0x002fe400078c08ff */
[----:B------:R-:W-:-:S02]  /*2ac20*/  PRMT R6, R27, 0x7632, R6 ;  /* 0x000076321b067816 */ /* 0x000fc40000000006 */
[----:B------:R-:W-:Y:S01]  /*2ac30*/  LEA.HI.X.SX32 R9, R12, R2, 0x1, P6 ;  /* 0x000000020c097211 */ /* 0x000fe200030f0eff */
[----:B------:R-:W2:Y:S01]  /*2ac40*/  LDL.LU R27, [R1+0x298] ;  /* 0x00029800011b7983 */ /* 0x000ea20000300800 */
[----:B---3--:R-:W-:Y:S01]  /*2ac50*/  PRMT R10, R3, 0x7632, R10 ;  /* 0x00007632030a7816 */ /* 0x008fe2000000000a */
[----:B------:R-:W-:Y:S02]  /*2ac60*/  IMAD R3, R20, 0x2, R12 ;  /* 0x0000000214037824 */ /* 0x000fe400078e020c */
[----:B------:R-:W3:Y:S04]  /*2ac70*/  LDL.LU R12, [R1+0x18] ;  /* 0x00001800010c7983 */ /* 0x000ee80000300800 */
[----:B------:R-:W-:Y:S01]  /*2ac80*/  @P1 STG.E.U16 [R4.64], R10 ;  /* 0x0000000a04001986 */ /* 0x000fe2000c101506 */
[----:B--2---:R-:W-:-:S03]  /*2ac90*/  ISETP.LT.AND P1, PT, R21, c[0x0][0x17c], !P0 ;  /* 0x00005f0015007a0c */ /* 0x004fc60004721270 */
[----:B------:R-:W2:Y:S04]  /*2aca0*/  LDL.LU R21, [R1+0x29c] ;  /* 0x00029c0001157983 */ /* 0x000ea80000300800 */
[----:B------:R0:W-:Y:S04]  /*2acb0*/  @P2 STG.E.U16 [R8.64], R6 ;  /* 0x0000000608002986 */ /* 0x0001e8000c101506 */
[----:B0-----:R-:W2:Y:S01]  /*2acc0*/  LDL.LU R8, [R1+0x78] ;  /* 0x0000780001087983 */ /* 0x001ea20000300800 */
[----:B------:R-:W-:-:S04]  /*2acd0*/  LEA R4, P6, R3, R0, 0x1 ;  /* 0x0000000003047211 */ /* 0x000fc800078c08ff */
[----:B------:R-:W-:Y:S02]  /*2ace0*/  LEA.HI.X.SX32 R5, R3, R2, 0x1, P6 ;  /* 0x0000000203057211 */ /* 0x000fe400030f0eff */
[----:B----4-:R-:W-:Y:S02]  /*2acf0*/  ISETP.LT.AND P2, PT, R24, c[0x0][0x17c], !P0 ;  /* 0x00005f0018007a0c */ /* 0x010fe40004741270 */
[----:B------:R-:W4:Y:S01]  /*2ad00*/  LDL.LU R24, [R1+0x2a0] ;  /* 0x0002a00001187983 */ /* 0x000f220000300800 */
[----:B--2---:R-:W-:-:S05]  /*2ad10*/  PRMT R6, R8, 0x7632, R6 ;  /* 0x0000763208067816 */ /* 0x004fca0000000006 */
[----:B------:R0:W-:Y:S04]  /*2ad20*/  @P5 STG.E.U16 [R4.64], R6 ;  /* 0x0000000604005986 */ /* 0x0001e8000c101506 */
[----:B0-----:R-:W2:Y:S01]  /*2ad30*/  LDL.LU R5, [R1+0x290] ;  /* 0x0002900001057983 */ /* 0x001ea20000300800 */
[----:B------:R-:W-:-:S04]  /*2ad40*/  IMAD R9, R20, 0x2, R3 ;  /* 0x0000000214097824 */ /* 0x000fc800078e0203 */
[----:B------:R-:W-:Y:S01]  /*2ad50*/  IMAD R3, R20, 0x2, R9 ;  /* 0x0000000214037824 */ /* 0x000fe200078e0209 */
[----:B------:R-:W-:-:S04]  /*2ad60*/  LEA R8, P6, R9, R0, 0x1 ;  /* 0x0000000009087211 */ /* 0x000fc800078c08ff */
[----:B------:R-:W-:Y:S02]  /*2ad70*/  LEA.HI.X.SX32 R9, R9, R2, 0x1, P6 ;  /* 0x0000000209097211 */ /* 0x000fe400030f0eff */
[----:B------:R-:W-:Y:S02]  /*2ad80*/  LEA R4, P6, R3, R0, 0x1 ;  /* 0x0000000003047211 */ /* 0x000fe400078c08ff */
[----:B---3--:R-:W-:Y:S01]  /*2ad90*/  PRMT R10, R12, 0x7632, R10 ;  /* 0x000076320c0a7816 */ /* 0x008fe2000000000a */
[----:B------:R-:W-:Y:S01]  /*2ada0*/  IMAD R12, R20, 0x2, R3 ;  /* 0x00000002140c7824 */ /* 0x000fe200078e0203 */
[----:B------:R-:W-:Y:S02]  /*2adb0*/  PRMT R6, R28, 0x7632, R6 ;  /* 0x000076321c067816 */ /* 0x000fe40000000006 */
[----:B------:R-:W3:Y:S01]  /*2adc0*/  LDL.LU R28, [R1+0x2ac] ;  /* 0x0002ac00011c7983 */ /* 0x000ee20000300800 */
[----:B--2---:R-:W-:Y:S02]  /*2add0*/  ISETP.LT.AND P5, PT, R5, c[0x0][0x17c], !P0 ;  /* 0x00005f0005007a0c */ /* 0x004fe400047a1270 */
[----:B------:R-:W-:-:S02]  /*2ade0*/  LEA.HI.X.SX32 R5, R3, R2, 0x1, P6 ;  /* 0x0000000203057211 */ /* 0x000fc400030f0eff */
[----:B------:R-:W2:Y:S04]  /*2adf0*/  LDL.LU R3, [R1+0x98] ;  /* 0x0000980001037983 */ /* 0x000ea80000300800 */
[----:B------:R0:W-:Y:S04]  /*2ae00*/  @P4 STG.E.U16 [R8.64], R10 ;  /* 0x0000000a08004986 */ /* 0x0001e8000c101506 */
[----:B------:R1:W-:Y:S01]  /*2ae10*/  @P3 STG.E.U16 [R4.64], R6 ;  /* 0x0000000604003986 */ /* 0x0003e2000c101506 */
[----:B0-----:R-:W-:-:S04]  /*2ae20*/  LEA R8, P6, R12, R0, 0x1 ;  /* 0x000000000c087211 */ /* 0x001fc800078c08ff */
[----:B------:R-:W-:Y:S02]  /*2ae30*/  LEA.HI.X.SX32 R9, R12, R2, 0x1, P6 ;  /* 0x000000020c097211 */ /* 0x000fe400030f0eff */
[----:B------:R-:W-:Y:S02]  /*2ae40*/  ISETP.LT.AND P4, PT, R16, c[0x0][0x17c], !P0 ;  /* 0x00005f0010007a0c */ /* 0x000fe40004781270 */
[----:B------:R-:W3:Y:S01]  /*2ae50*/  LDL.LU R16, [R1+0x2b0] ;  /* 0x0002b00001107983 */ /* 0x000ee20000300800 */
[----:B------:R-:W-:-:S03]  /*2ae60*/  ISETP.LT.AND P3, PT, R27, c[0x0][0x17c], !P0 ;  /* 0x00005f001b007a0c */ /* 0x000fc60004761270 */
[----:B------:R-:W3:Y:S01]  /*2ae70*/  LDL.LU R27, [R1+0x2b8] ;  /* 0x0002b800011b7983 */ /* 0x000ee20000300800 */
[----:B-1----:R-:W-:Y:S01]  /*2ae80*/  IMAD R5, R20, 0x2, R12 ;  /* 0x0000000214057824 */ /* 0x002fe200078e020c */
[----:B--2---:R-:W-:-:S05]  /*2ae90*/  PRMT R6, R3, 0x7632, R6 ;  /* 0x0000763203067816 */ /* 0x004fca0000000006 */
[----:B------:R0:W-:Y:S02]  /*2aea0*/  @P1 STG.E.U16 [R8.64], R6 ;  /* 0x0000000608001986 */ /* 0x0001e4000c101506 */
[----:B0-----:R-:W-:Y:S02]  /*2aeb0*/  PRMT R6, R29, 0x7632, R6 ;  /* 0x000076321d067816 */ /* 0x001fe40000000006 */
[----:B------:R-:W2:Y:S01]  /*2aec0*/  LDL.LU R29, [R1+0x2bc] ;  /* 0x0002bc00011d7983 */ /* 0x000ea20000300800 */
[C---:B------:R-:W-:Y:S01]  /*2aed0*/  IMAD R3, R20.reuse, 0x2, R5 ;  /* 0x0000000214037824 */ /* 0x040fe200078e0205 */
[----:B------:R-:W-:Y:S02]  /*2aee0*/  LEA R4, P6, R5, R0, 0x1 ;  /* 0x0000000005047211 */ /* 0x000fe400078c08ff */
[----:B------:R-:W-:Y:S02]  /*2aef0*/  PRMT R10, R17, 0x7632, R10 ;  /* 0x00007632110a7816 */ /* 0x000fe4000000000a */
[----:B------:R-:W-:Y:S01]  /*2af00*/  LEA.HI.X.SX32 R5, R5, R2, 0x1, P6 ;  /* 0x0000000205057211 */ /* 0x000fe200030f0eff */
[----:B------:R-:W-:Y:S01]  /*2af10*/  IMAD R12, R20, 0x2, R3 ;  /* 0x00000002140c7824 */ /* 0x000fe200078e0203 */
[----:B------:R-:W-:-:S03]  /*2af20*/  LEA R8, P6, R3, R0, 0x1 ;  /* 0x0000000003087211 */ /* 0x000fc600078c08ff */
[----:B------:R0:W-:Y:S01]  /*2af30*/  @P2 STG.E.U16 [R4.64], R10 ;  /* 0x0000000a04002986 */ /* 0x0001e2000c101506 */
[----:B------:R-:W-:Y:S01]  /*2af40*/  LEA.HI.X.SX32 R9, R3, R2, 0x1, P6 ;  /* 0x0000000203097211 */ /* 0x000fe200030f0eff */
[----:B------:R-:W-:Y:S01]  /*2af50*/  IMAD R3, R20, 0x2, R12 ;  /* 0x0000000214037824 */ /* 0x000fe200078e020c */
[----:B------:R-:W-:-:S03]  /*2af60*/  ISETP.LT.AND P1, PT, R21, c[0x0][0x17c], !P0 ;  /* 0x00005f0015007a0c */ /* 0x000fc60004721270 */
[----:B------:R1:W-:Y:S01]  /*2af70*/  @P5 STG.E.U16 [R8.64], R6 ;  /* 0x0000000608005986 */ /* 0x0003e2000c101506 */
[----:B0-----:R-:W-:-:S04]  /*2af80*/  LEA R4, P6, R12, R0, 0x1 ;  /* 0x000000000c047211 */ /* 0x001fc800078c08ff */
[----:B------:R-:W-:Y:S01]  /*2af90*/  LEA.HI.X.SX32 R5, R12, R2, 0x1, P6 ;  /* 0x000000020c057211 */ /* 0x000fe200030f0eff */
[----:B------:R-:W-:Y:S01]  /*2afa0*/  IMAD R12, R20, 0x2, R3 ;  /* 0x00000002140c7824 */ /* 0x000fe200078e0203 */
[----:B-1----:R-:W-:Y:S02]  /*2afb0*/  PRMT R6, R13, 0x7632, R6 ;  /* 0x000076320d067816 */ /* 0x002fe40000000006 */
[----:B------:R-:W-:-:S03]  /*2afc0*/  LEA R8, P6, R3, R0, 0x1 ;  /* 0x0000000003087211 */ /* 0x000fc600078c08ff */
[----:B------:R0:W-:Y:S01]  /*2afd0*/  @P4 STG.E.U16 [R4.64], R6 ;  /* 0x0000000604004986 */ /* 0x0001e2000c101506 */
[----:B------:R-:W-:Y:S02]  /*2afe0*/  LEA.HI.X.SX32 R9, R3, R2, 0x1, P6 ;  /* 0x0000000203097211 */ /* 0x000fe400030f0eff */
[----:B------:R-:W-:Y:S02]  /*2aff0*/  PRMT R10, R26, 0x7632, R10 ;  /* 0x000076321a0a7816 */ /* 0x000fe4000000000a */
[----:B----4-:R-:W-:Y:S02]  /*2b000*/  ISETP.LT.AND P2, PT, R24, c[0x0][0x17c], !P0 ;  /* 0x00005f0018007a0c */ /* 0x010fe40004741270 */
[----:B------:R-:W4:Y:S01]  /*2b010*/  LDL.LU R24, [R1+0x2c0] ;  /* 0x0002c00001187983 */ /* 0x000f220000300800 */
[----:B0-----:R-:W-:Y:S02]  /*2b020*/  LEA R4, P6, R12, R0, 0x1 ;  /* 0x000000000c047211 */ /* 0x001fe400078c08ff */
[----:B------:R-:W-:-:S02]  /*2b030*/  PRMT R6, R25, 0x7632, R6 ;  /* 0x0000763219067816 */ /* 0x000fc40000000006 */
[----:B------:R-:W-:Y:S02]  /*2b040*/  LEA.HI.X.SX32 R5, R12, R2, 0x1, P6 ;  /* 0x000000020c057211 */ /* 0x000fe400030f0eff */
[----:B---3--:R-:W-:Y:S01]  /*2b050*/  ISETP.LT.AND P5, PT, R28, c[0x0][0x17c], !P0 ;  /* 0x00005f001c007a0c */ /* 0x008fe200047a1270 */
[----:B------:R-:W-:Y:S04]  /*2b060*/  @P3 STG.E.U16 [R8.64], R10 ;  /* 0x0000000a08003986 */ /* 0x000fe8000c101506 */
[----:B------:R-:W3:Y:S04]  /*2b070*/  LDL.LU R28, [R1+0x2c4] ;  /* 0x0002c400011c7983 */ /* 0x000ee80000300800 */
[----:B------:R-:W3:Y:S04]  /*2b080*/  LDL.LU R25, [R1+0x2c8] ;  /* 0x0002c80001197983 */ /* 0x000ee80000300800 */
[----:B------:R0:W-:Y:S01]  /*2b090*/  @P1 STG.E.U16 [R4.64], R6 ;  /* 0x0000000604001986 */ /* 0x0001e2000c101506 */
[----:B--2---:R-:W-:-:S03]  /*2b0a0*/  ISETP.LT.AND P1, PT, R29, c[0x0][0x17c], !P0 ;  /* 0x00005f001d007a0c */ /* 0x004fc60004721270 */
[----:B------:R-:W2:Y:S01]  /*2b0b0*/  LDL.LU R29, [R1+0x2cc] ;  /* 0x0002cc00011d7983 */ /* 0x000ea20000300800 */
[----:B------:R-:W-:Y:S01]  /*2b0c0*/  IMAD R3, R20, 0x2, R12 ;  /* 0x0000000214037824 */ /* 0x000fe200078e020c */
[----:B0-----:R-:W-:Y:S02]  /*2b0d0*/  PRMT R6, R6, 0x7632, R6 ;  /* 0x0000763206067816 */ /* 0x001fe40000000006 */
[----:B------:R-:W-:Y:S01]  /*2b0e0*/  ISETP.LT.AND P4, PT, R16, c[0x0][0x17c], !P0 ;  /* 0x00005f0010007a0c */ /* 0x000fe20004781270 */
[C---:B------:R-:W-:Y:S01]  /*2b0f0*/  IMAD R5, R20.reuse, 0x2, R3 ;  /* 0x0000000214057824 */ /* 0x040fe200078e0203 */
[C---:B------:R-:W-:Y:S01]  /*2b100*/  LEA R8, P6, R3.reuse, R0, 0x1 ;  /* 0x0000000003087211 */ /* 0x040fe200078c08ff */
[----:B------:R-:W2:Y:S03]  /*2b110*/  LDL.LU R26, [R1+0x2d0] ;  /* 0x0002d000011a7983 */ /* 0x000ea60000300800 */
[----:B------:R-:W-:Y:S01]  /*2b120*/  LEA.HI.X.SX32 R9, R3, R2, 0x1, P6 ;  /* 0x0000000203097211 */ /* 0x000fe200030f0eff */
[----:B------:R-:W-:Y:S01]  /*2b130*/  IMAD R3, R20, 0x2, R5 ;  /* 0x0000000214037824 */ /* 0x000fe200078e0205 */
[----:B------:R-:W-:Y:S01]  /*2b140*/  LEA R4, P6, R5, R0, 0x1 ;  /* 0x0000000005047211 */ /* 0x000fe200078c08ff */
[----:B------:R-:W2:Y:S01]  /*2b150*/  LDL.LU R21, [R1+0x6c] ;  /* 0x00006c0001157983 */ /* 0x000ea20000300800 */
[----:B------:R-:W-:-:S02]  /*2b160*/  PRMT R10, R10, 0x7632, R10 ;  /* 0x000076320a0a7816 */ /* 0x000fc4000000000a */
[----:B------:R-:W-:Y:S01]  /*2b170*/  LEA.HI.X.SX32 R5, R5, R2, 0x1, P6 ;  /* 0x0000000205057211 */ /* 0x000fe200030f0eff */
[----:B------:R0:W-:Y:S01]  /*2b180*/  @P2 STG.E.U16 [R8.64], R6 ;  /* 0x0000000608002986 */ /* 0x0001e2000c101506 */
[----:B------:R-:W-:Y:S02]  /*2b190*/  ISETP.LT.AND P3, PT, R27, c[0x0][0x17c], !P0 ;  /* 0x00005f001b007a0c */ /* 0x000fe40004761270 */
[----:B------:R-:W-:Y:S01]  /*2b1a0*/  PRMT R14, R14, 0x7632, R14 ;  /* 0x000076320e0e7816 */ /* 0x000fe2000000000e */
[----:B------:R1:W-:Y:S01]  /*2b1b0*/  @P5 STG.E.U16 [R4.64], R10 ;  /* 0x0000000a04005986 */ /* 0x0003e2000c101506 */
[----:B0-----:R-:W-:Y:S01]  /*2b1c0*/  LEA R8, P6, R3, R0, 0x1 ;  /* 0x0000000003087211 */ /* 0x001fe200078c08ff */
[----:B------:R-:W-:-:S03]  /*2b1d0*/  IMAD R6, R20, 0x2, R3 ;  /* 0x0000000214067824 */ /* 0x000fc600078e0203 */
[----:B------:R-:W-:Y:S01]  /*2b1e0*/  LEA.HI.X.SX32 R9, R3, R2, 0x1, P6 ;  /* 0x0000000203097211 */ /* 0x000fe200030f0eff */
[----:B------:R-:W-:Y:S01]  /*2b1f0*/  IMAD R3, R20, 0x2, R6 ;  /* 0x0000000214037824 */ /* 0x000fe200078e0206 */
[----:B-1----:R-:W-:-:S03]  /*2b200*/  LEA R4, P6, R6, R0, 0x1 ;  /* 0x0000000006047211 */ /* 0x002fc600078c08ff */
[----:B------:R0:W-:Y:S01]  /*2b210*/  @P4 STG.E.U16 [R8.64], R14 ;  /* 0x0000000e08004986 */ /* 0x0001e2000c101506 */
[----:B------:R-:W-:Y:S02]  /*2b220*/  LEA.HI.X.SX32 R5, R6, R2, 0x1, P6 ;  /* 0x0000000206057211 */ /* 0x000fe400030f0eff */
[----:B------:R-:W-:Y:S02]  /*2b230*/  PRMT R18, R18, 0x7632, R18 ;  /* 0x0000763212127816 */ /* 0x000fe40000000012 */
[----:B----4-:R-:W-:Y:S02]  /*2b240*/  ISETP.LT.AND P2, PT, R24, c[0x0][0x17c], !P0 ;  /* 0x00005f0018007a0c */ /* 0x010fe40004741270 */
[----:B------:R-:W4:Y:S01]  /*2b250*/  LDL.LU R24, [R1+0x2d4] ;  /* 0x0002d40001187983 */ /* 0x000f220000300800 */
[----:B------:R-:W-:Y:S02]  /*2b260*/  PRMT R22, R22, 0x7632, R22 ;  /* 0x0000763216167816 */ /* 0x000fe40000000016 */
[C---:B0-----:R-:W-:Y:S01]  /*2b270*/  LEA R8, P6, R3.reuse, R0, 0x1 ;  /* 0x0000000003087211 */ /* 0x041fe200078c08ff */
[----:B------:R-:W-:Y:S03]  /*2b280*/  @P3 STG.E.U16 [R4.64], R18 ;  /* 0x0000001204003986 */ /* 0x000fe6000c101506 */
[----:B------:R-:W-:-:S02]  /*2b290*/  LEA.HI.X.SX32 R9, R3, R2, 0x1, P6 ;  /* 0x0000000203097211 */ /* 0x000fc400030f0eff */
[----:B---3--:R-:W-:Y:S02]  /*2b2a0*/  ISETP.LT.AND P5, PT, R28, c[0x0][0x17c], !P0 ;  /* 0x00005f001c007a0c */ /* 0x008fe400047a1270 */
[----:B------:R-:W3:Y:S01]  /*2b2b0*/  LDL.LU R28, [R1+0x2d8] ;  /* 0x0002d800011c7983 */ /* 0x000ee20000300800 */
[----:B------:R-:W-:-:S03]  /*2b2c0*/  ISETP.LT.AND P4, PT, R25, c[0x0][0x17c], !P0 ;  /* 0x00005f0019007a0c */ /* 0x000fc60004781270 */
[----:B------:R-:W3:Y:S04]  /*2b2d0*/  LDL.LU R27, [R1+0x4c] ;  /* 0x00004c00011b7983 */ /* 0x000ee80000300800 */
[----:B------:R-:W3:Y:S04]  /*2b2e0*/  LDL.LU R25, [R1+0x2dc] ;  /* 0x0002dc0001197983 */ /* 0x000ee80000300800 */
[----:B------:R-:W3:Y:S04]  /*2b2f0*/  LDL.LU R17, [R1+0x1c] ;  /* 0x00001c0001117983 */ /* 0x000ee80000300800 */
[----:B------:R0:W-:Y:S01]  /*2b300*/  @P1 STG.E.U16 [R8.64], R22 ;  /* 0x0000001608001986 */ /* 0x0001e2000c101506 */
[----:B--2---:R-:W-:-:S03]  /*2b310*/  ISETP.LT.AND P3, PT, R29, c[0x0][0x17c], !P0 ;  /* 0x00005f001d007a0c */ /* 0x004fc60004761270 */
[----:B------:R-:W2:Y:S04]  /*2b320*/  LDL.LU R29, [R1+0x2e0] ;  /* 0x0002e000011d7983 */ /* 0x000ea80000300800 */
[----:B------:R-:W2:Y:S04]  /*2b330*/  LDL.LU R14, [R1+0xac] ;  /* 0x0000ac00010e7983 */ /* 0x000ea80000300800 */
[----:B0-----:R-:W2:Y:S01]  /*2b340*/  LDL.LU R22, [R1+0x7c] ;  /* 0x00007c0001167983 */ /* 0x001ea20000300800 */
[----:B------:R-:W-:-:S03]  /*2b350*/  IMAD R6, R20, 0x2, R3 ;  /* 0x0000000214067824 */ /* 0x000fc600078e0203 */
[----:B------:R-:W2:Y:S01]  /*2b360*/  LDL.LU R13, [R1+0x9c] ;  /* 0x00009c00010d7983 */ /* 0x000ea20000300800 */
[----:B------:R-:W-:Y:S01]  /*2b370*/  IMAD R3, R20, 0x2, R6 ;  /* 0x0000000214037824 */ /* 0x000fe200078e0206 */
[C---:B------:R-:W-:Y:S02]  /*2b380*/  LEA R4, P6, R6.reuse, R0, 0x1 ;  /* 0x0000000006047211 */ /* 0x040fe400078c08ff */
[----:B------:R-:W2:Y:S02]  /*2b390*/  LDL.LU R18, [R1+0x2ec] ;  /* 0x0002ec0001127983 */ /* 0x000ea40000300800 */
[----:B------:R-:W-:Y:S01]  /*2b3a0*/  LEA.HI.X.SX32 R5, R6, R2, 0x1, P6 ;  /* 0x0000000206057211 */ /* 0x000fe200030f0eff */
[----:B------:R-:W-:Y:S01]  /*2b3b0*/  IMAD R6, R20, 0x2, R3 ;  /* 0x0000000214067824 */ /* 0x000fe200078e0203 */
[----:B------:R-:W-:-:S03]  /*2b3c0*/  LEA R8, P6, R3, R0, 0x1 ;  /* 0x0000000003087211 */ /* 0x000fc600078c08ff */
[----:B------:R0:W-:Y:S01]  /*2b3d0*/  @P2 STG.E.U16 [R4.64], R21 ;  /* 0x0000001504002986 */ /* 0x0001e2000c101506 */
[----:B------:R-:W-:Y:S01]  /*2b3e0*/  LEA.HI.X.SX32 R9, R3, R2, 0x1, P6 ;  /* 0x0000000203097211 */ /* 0x000fe200030f0eff */
[----:B------:R-:W-:Y:S01]  /*2b3f0*/  IMAD R3, R20, 0x2, R6 ;  /* 0x0000000214037824 */ /* 0x000fe200078e0206 */
[----:B0-----:R-:W-:-:S04]  /*2b400*/  LEA R4, P6, R6, R0, 0x1 ;  /* 0x0000000006047211 */ /* 0x001fc800078c08ff */
[----:B------:R-:W-:Y:S01]  /*2b410*/  LEA.HI.X.SX32 R5, R6, R2, 0x1, P6 ;  /* 0x0000000206057211 */ /* 0x000fe200030f0eff */
[----:B------:R-:W-:Y:S01]  /*2b420*/  IMAD R6, R20, 0x2, R3 ;  /* 0x0000000214067824 */ /* 0x000fe200078e0203 */
[----:B----4-:R-:W-:Y:S02]  /*2b430*/  ISETP.LT.AND P2, PT, R24, c[0x0][0x17c], !P0 ;  /* 0x00005f0018007a0c */ /* 0x010fe40004741270 */
[----:B------:R-:W4:Y:S01]  /*2b440*/  LDL.LU R24, [R1+0x8c] ;  /* 0x00008c0001187983 */ /* 0x000f220000300800 */
[----:B------:R-:W-:-:S03]  /*2b450*/  ISETP.LT.AND P1, PT, R26, c[0x0][0x17c], !P0 ;  /* 0x00005f001a007a0c */ /* 0x000fc60004721270 */
[----:B------:R-:W4:Y:S04]  /*2b460*/  LDL.LU R16, [R1+0x2f0] ;  /* 0x0002f00001107983 */ /* 0x000f280000300800 */
[----:B---3--:R0:W-:Y:S01]  /*2b470*/  @P5 STG.E.U16 [R8.64], R27 ;  /* 0x0000001b08005986 */ /* 0x0081e2000c101506 */
[----:B------:R-:W-:-:S03]  /*2b480*/  ISETP.LT.AND P5, PT, R28, c[0x0][0x17c], !P0 ;  /* 0x00005f001c007a0c */ /* 0x000fc600047a1270 */
[----:B------:R-:W3:Y:S04]  /*2b490*/  LDL.LU R28, [R1+0xc] ;  /* 0x00000c00011c7983 */ /* 0x000ee80000300800 */
[----:B------:R-:W3:Y:S01]  /*2b4a0*/  LDL.LU R26, [R1+0x5c] ;  /* 0x00005c00011a7983 */ /* 0x000ee20000300800 */
[----:B0-----:R-:W-:-:S04]  /*2b4b0*/  LEA R8, P6, R3, R0, 0x1 ;  /* 0x0000000003087211 */ /* 0x001fc800078c08ff */
[----:B------:R-:W-:Y:S01]  /*2b4c0*/  LEA.HI.X.SX32 R9, R3, R2, 0x1, P6 ;  /* 0x0000000203097211 */ /* 0x000fe200030f0eff */
[----:B------:R-:W-:Y:S01]  /*2b4d0*/  IMAD R3, R20, 0x2, R6 ;  /* 0x0000000214037824 */ /* 0x000fe200078e0206 */
[----:B--2---:R0:W-:Y:S01]  /*2b4e0*/  @P4 STG.E.U16 [R4.64], R22 ;  /* 0x0000001604004986 */ /* 0x0041e2000c101506 */
[----:B------:R-:W-:-:S03]  /*2b4f0*/  ISETP.LT.AND P4, PT, R25, c[0x0][0x17c], !P0 ;  /* 0x00005f0019007a0c */ /* 0x000fc60004781270 */
[----:B------:R1:W-:Y:S01]  /*2b500*/  @P3 STG.E.U16 [R8.64], R17 ;  /* 0x0000001108003986 */ /* 0x0003e2000c101506 */
[----:B0-----:R-:W-:-:S03]  /*2b510*/  LEA R4, P6, R6, R0, 0x1 ;  /* 0x0000000006047211 */ /* 0x001fc600078c08ff */
[----:B------:R-:W2:Y:S01]  /*2b520*/  LDL.LU R25, [R1+0x3c] ;  /* 0x00003c0001197983 */ /* 0x000ea20000300800 */
[----:B------:R-:W-:Y:S02]  /*2b530*/  LEA.HI.X.SX32 R5, R6, R2, 0x1, P6 ;  /* 0x0000000206057211 */ /* 0x000fe400030f0eff */
[----:B-1----:R-:W-:Y:S01]  /*2b540*/  LEA R8, P6, R3, R0, 0x1 ;  /* 0x0000000003087211 */ /* 0x002fe200078c08ff */
[----:B------:R-:W-:Y:S01]  /*2b550*/  IMAD R6, R20, 0x2, R3 ;  /* 0x0000000214067824 */ /* 0x000fe200078e0203 */
[----:B------:R-:W-:Y:S02]  /*2b560*/  ISETP.LT.AND P3, PT, R29, c[0x0][0x17c], !P0 ;  /* 0x00005f001d007a0c */ /* 0x000fe40004761270 */
[----:B------:R-:W2:Y:S01]  /*2b570*/  LDL.LU R29, [R1+0x2c] ;  /* 0x00002c00011d7983 */ /* 0x000ea20000300800 */
[----:B------:R-:W-:-:S03]  /*2b580*/  LEA.HI.X.SX32 R9, R3, R2, 0x1, P6 ;  /* 0x0000000203097211 */ /* 0x000fc600030f0eff */
[----:B------:R-:W2:Y:S04]  /*2b590*/  LDL.LU R3, [R1+0x2e4] ;  /* 0x0002e40001037983 */ /* 0x000ea80000300800 */
[----:B------:R0:W-:Y:S02]  /*2b5a0*/  @P1 STG.E.U16 [R4.64], R14 ;  /* 0x0000000e04001986 */ /* 0x0001e4000c101506 */
[----:B0-----:R-:W-:-:S04]  /*2b5b0*/  LEA R4, P6, R6, R0, 0x1 ;  /* 0x0000000006047211 */ /* 0x001fc800078c08ff */
[----:B------:R-:W-:Y:S02]  /*2b5c0*/  LEA.HI.X.SX32 R5, R6, R2, 0x1, P6 ;  /* 0x0000000206057211 */ /* 0x000fe400030f0eff */
[----:B--2---:R-:W-:Y:S01]  /*2b5d0*/  ISETP.LT.AND P1, PT, R3, c[0x0][0x17c], !P0 ;  /* 0x00005f0003007a0c */ /* 0x004fe20004721270 */
[----:B------:R-:W-:Y:S02]  /*2b5e0*/  IMAD R3, R20, 0x2, R6 ;  /* 0x0000000214037824 */ /* 0x000fe400078e0206 */
[----:B------:R-:W2:Y:S04]  /*2b5f0*/  LDL.LU R6, [R1+0x2e8] ;  /* 0x0002e80001067983 */ /* 0x000ea80000300800 */
[----:B------:R0:W-:Y:S04]  /*2b600*/  @P2 STG.E.U16 [R8.64], R13 ;  /* 0x0000000d08002986 */ /* 0x0001e8000c101506 */
[----:B----4-:R1:W-:Y:S01]  /*2b610*/  @P5 STG.E.U16 [R4.64], R24 ;  /* 0x0000001804005986 */ /* 0x0103e2000c101506 */
[----:B0-----:R-:W-:-:S04]  /*2b620*/  LEA R8, P6, R3, R0, 0x1 ;  /* 0x0000000003087211 */ /* 0x001fc800078c08ff */
[----:B------:R-:W-:-:S05]  /*2b630*/  LEA.HI.X.SX32 R9, R3, R2, 0x1, P6 ;  /* 0x0000000203097211 */ /* 0x000fca00030f0eff */
[----:B---3--:R0:W-:Y:S01]  /*2b640*/  @P4 STG.E.U16 [R8.64], R28 ;  /* 0x0000001c08004986 */ /* 0x0081e2000c101506 */
[----:B------:R-:W-:Y:S02]  /*2b650*/  ISETP.LT.AND P4, PT, R16, c[0x0][0x17c], !P0 ;  /* 0x00005f0010007a0c */ /* 0x000fe40004781270 */
[----:B------:R-:W-:Y:S01]  /*2b660*/  ISETP.LT.AND P5, PT, R18, c[0x0][0x17c], !P0 ;  /* 0x00005f0012007a0c */ /* 0x000fe200047a1270 */
[----:B------:R-:W3:Y:S04]  /*2b670*/  LDL.LU R16, [R1+0x308] ;  /* 0x0003080001107983 */ /* 0x000ee80000300800 */
[----:B------:R-:W4:Y:S01]  /*2b680*/  LDL.LU R18, [R1+0x30c] ;  /* 0x00030c0001127983 */ /* 0x000f220000300800 */
[----:B--2---:R-:W-:Y:S01]  /*2b690*/  ISETP.LT.AND P2, PT, R6, c[0x0][0x17c], !P0 ;  /* 0x00005f0006007a0c */ /* 0x004fe20004741270 */
[----:B------:R-:W-:-:S04]  /*2b6a0*/  IMAD R6, R20, 0x2, R3 ;  /* 0x0000000214067824 */ /* 0x000fc800078e0203 */
[----:B------:R-:W-:Y:S01]  /*2b6b0*/  IMAD R3, R20, 0x2, R6 ;  /* 0x0000000214037824 */ /* 0x000fe200078e0206 */
[----:B-1----:R-:W-:-:S04]  /*2b6c0*/  LEA R4, P6, R6, R0, 0x1 ;  /* 0x0000000006047211 */ /* 0x002fc800078c08ff */
[----:B------:R-:W-:Y:S02]  /*2b6d0*/  LEA.HI.X.SX32 R5, R6, R2, 0x1, P6 ;  /* 0x0000000206057211 */ /* 0x000fe400030f0eff */
[----:B0-----:R-:W-:Y:S01]  /*2b6e0*/  LEA R8, P6, R3, R0, 0x1 ;  /* 0x0000000003087211 */ /* 0x001fe200078c08ff */
[----:B------:R-:W-:-:S03]  /*2b6f0*/  IMAD R6, R20, 0x2, R3 ;  /* 0x0000000214067824 */ /* 0x000fc600078e0203 */
[----:B------:R-:W-:Y:S02]  /*2b700*/  LEA.HI.X.SX32 R9, R3, R2, 0x1, P6 ;  /* 0x0000000203097211 */ /* 0x000fe400030f0eff */
[----:B------:R-:W2:Y:S04]  /*2b710*/  LDL.LU R3, [R1+0x2f4] ;  /* 0x0002f40001037983 */ /* 0x000ea80000300800 */
[----:B------:R0:W-:Y:S02]  /*2b720*/  @P3 STG.E.U16 [R4.64], R26 ;  /* 0x0000001a04003986 */ /* 0x0001e4000c101506 */
[----:B0-----:R-:W-:-:S04]  /*2b730*/  LEA R4, P6, R6, R0, 0x1 ;  /* 0x0000000006047211 */ /* 0x001fc800078c08ff */
[----:B------:R-:W-:Y:S02]  /*2b740*/  LEA.HI.X.SX32 R5, R6, R2, 0x1, P6 ;  /* 0x0000000206057211 */ /* 0x000fe400030f0eff */
[----:B--2---:R-:W-:Y:S01]  /*2b750*/  ISETP.LT.AND P3, PT, R3, c[0x0][0x17c], !P0 ;  /* 0x00005f0003007a0c */ /* 0x004fe20004761270 */
[----:B------:R-:W-:Y:S02]  /*2b760*/  IMAD R3, R20, 0x2, R6 ;  /* 0x0000000214037824 */ /* 0x000fe400078e0206 */
        /* <DEDUP_REMOVED lines=16> */
[----:B------:R-:W-:-:S05]  /*2b870*/  LEA.HI.X.SX32 R9, R3, R2, 0x1, P6 ;  /* 0x0000000203097211 */ /* 0x000fca00030f0eff */
[----:B------:R-:W-:Y:S01]  /*2b880*/  @P3 STG.E.U16 [R8.64], R15 ;  /* 0x0000000f08003986 */ /* 0x000fe2000c101506 */
[----:B---3--:R-:W-:Y:S02]  /*2b890*/  ISETP.LT.AND P3, PT, R16, c[0x0][0x17c], !P0 ;  /* 0x00005f0010007a0c */ /* 0x008fe40004761270 */
[----:B--2---:R-:W-:Y:S01]  /*2b8a0*/  ISETP.LT.AND P5, PT, R6, c[0x0][0x17c], !P0 ;  /* 0x00005f0006007a0c */ /* 0x004fe200047a1270 */
[----:B------:R-:W-:Y:S02]  /*2b8b0*/  IMAD R6, R20, 0x2, R3 ;  /* 0x0000000214067824 */ /* 0x000fe400078e0203 */
[----:B------:R-:W2:Y:S03]  /*2b8c0*/  LDL.LU R3, [R1+0x304] ;  /* 0x0003040001037983 */ /* 0x000ea60000300800 */
[C---:B-1----:R-:W-:Y:S01]  /*2b8d0*/  LEA R4, P6, R6.reuse, R0, 0x1 ;  /* 0x0000000006047211 */ /* 0x042fe200078c08ff */
[----:B------:R-:W3:Y:S03]  /*2b8e0*/  LDL.LU R16, [R1+0x31c] ;  /* 0x00031c0001107983 */ /* 0x000ee60000300800 */
[----:B------:R-:W-:-:S05]  /*2b8f0*/  LEA.HI.X.SX32 R5, R6, R2, 0x1, P6 ;  /* 0x0000000206057211 */ /* 0x000fca00030f0eff */
[----:B------:R0:W-:Y:S01]  /*2b900*/  @P1 STG.E.U16 [R4.64], R19 ;  /* 0x0000001304001986 */ /* 0x0001e2000c101506 */
[----:B----4-:R-:W-:-:S03]  /*2b910*/  ISETP.LT.AND P1, PT, R18, c[0x0][0x17c], !P0 ;  /* 0x00005f0012007a0c */ /* 0x010fc60004721270 */
[----:B------:R-:W4:Y:S04]  /*2b920*/  LDL.LU R18, [R1+0x320] ;  /* 0x0003200001127983 */ /* 0x000f280000300800 */
[----:B0-----:R-:W3:Y:S01]  /*2b930*/  LDL.LU R5, [R1+0x310] ;  /* 0x0003100001057983 */ /* 0x001ee20000300800 */
[----:B------:R-:W-:Y:S02]  /*2b940*/  PRMT R7, R21, 0x7632, R7 ;  /* 0x0000763215077816 */ /* 0x000fe40000000007 */
[----:B------:R-:W-:Y:S01]  /*2b950*/  PRMT R10, R27, 0x7632, R10 ;  /* 0x000076321b0a7816 */ /* 0x000fe2000000000a */
[----:B------:R-:W4:Y:S04]  /*2b960*/  LDL.LU R21, [R1+0x324] ;  /* 0x0003240001157983 */ /* 0x000f280000300800 */
[----:B------:R-:W4:Y:S01]  /*2b970*/  LDL.LU R27, [R1+0x328] ;  /* 0x00032800011b7983 */ /* 0x000f220000300800 */
[----:B--2---:R-:W-:Y:S01]  /*2b980*/  ISETP.LT.AND P4, PT, R3, c[0x0][0x17c], !P0 ;  /* 0x00005f0003007a0c */ /* 0x004fe20004781270 */
[----:B------:R-:W-:-:S05]  /*2b990*/  IMAD R3, R20, 0x2, R6 ;  /* 0x0000000214037824 */ /* 0x000fca00078e0206 */
[----:B------:R-:W-:Y:S01]  /*2b9a0*/  LEA R8, P6, R3, R0, 0x1 ;  /* 0x0000000003087211 */ /* 0x000fe200078c08ff */
[----:B------:R-:W-:-:S03]  /*2b9b0*/  IMAD R6, R20, 0x2, R3 ;  /* 0x0000000214067824 */ /* 0x000fc600078e0203 */
[----:B------:R-:W-:Y:S01]  /*2b9c0*/  LEA.HI.X.SX32 R9, R3, R2, 0x1, P6 ;  /* 0x0000000203097211 */ /* 0x000fe200030f0eff */
[----:B------:R-:W-:Y:S01]  /*2b9d0*/  IMAD R3, R20, 0x2, R6 ;  /* 0x0000000214037824 */ /* 0x000fe200078e0206 */
[----:B------:R-:W-:-:S03]  /*2b9e0*/  LEA R4, P6, R6, R0, 0x1 ;  /* 0x0000000006047211 */ /* 0x000fc600078c08ff */
[----:B------:R0:W-:Y:S01]  /*2b9f0*/  @P2 STG.E.U16 [R8.64], R23 ;  /* 0x0000001708002986 */ /* 0x0001e2000c101506 */
[----:B---3--:R-:W-:Y:S02]  /*2ba00*/  ISETP.LT.AND P2, PT, R5, c[0x0][0x17c], !P0 ;  /* 0x00005f0005007a0c */ /* 0x008fe40004741270 */
[----:B------:R-:W-:Y:S02]  /*2ba10*/  LEA.HI.X.SX32 R5, R6, R2, 0x1, P6 ;  /* 0x0000000206057211 */ /* 0x000fe400030f0eff */
[----:B0-----:R-:W-:Y:S01]  /*2ba20*/  LEA R8, P6, R3, R0, 0x1 ;  /* 0x0000000003087211 */ /* 0x001fe200078c08ff */
[----:B------:R-:W-:-:S03]  /*2ba30*/  IMAD R6, R20, 0x2, R3 ;  /* 0x0000000214067824 */ /* 0x000fc600078e0203 */
[----:B------:R-:W-:Y:S02]  /*2ba40*/  LEA.HI.X.SX32 R9, R3, R2, 0x1, P6 ;  /* 0x0000000203097211 */ /* 0x000fe400030f0eff */
[----:B------:R-:W2:Y:S04]  /*2ba50*/  LDL.LU R3, [R1+0x314] ;  /* 0x0003140001037983 */ /* 0x000ea80000300800 */
[----:B------:R0:W-:Y:S04]  /*2ba60*/  @P5 STG.E.U16 [R4.64], R7 ;  /* 0x0000000704005986 */ /* 0x0001e8000c101506 */
[----:B0-----:R-:W3:Y:S01]  /*2ba70*/  LDL.LU R5, [R1+0x318] ;  /* 0x0003180001057983 */ /* 0x001ee20000300800 */
[----:B------:R-:W-:-:S02]  /*2ba80*/  LEA R4, P6, R6, R0, 0x1 ;  /* 0x0000000006047211 */ /* 0x000fc400078c08ff */
[----:B------:R-:W-:Y:S01]  /*2ba90*/  PRMT R12, R17, 0x7632, R12 ;  /* 0x00007632110c7816 */ /* 0x000fe2000000000c */
[----:B------:R0:W-:Y:S01]  /*2baa0*/  @P4 STG.E.U16 [R8.64], R10 ;  /* 0x0000000a08004986 */ /* 0x0001e2000c101506 */
[----:B------:R-:W-:-:S03]  /*2bab0*/  PRMT R11, R22, 0x7632, R11 ;  /* 0x00007632160b7816 */ /* 0x000fc6000000000b */
[----:B------:R-:W4:Y:S01]  /*2bac0*/  LDL.LU R17, [R1+0x32c] ;  /* 0x00032c0001117983 */ /* 0x000f220000300800 */
[----:B------:R-:W-:Y:S02]  /*2bad0*/  PRMT R7, R13, 0x7632, R7 ;  /* 0x000076320d077816 */ /* 0x000fe40000000007 */
[----:B0-----:R-:W-:Y:S02]  /*2bae0*/  PRMT R10, R24, 0x7632, R10 ;  /* 0x00007632180a7816 */ /* 0x001fe4000000000a */
[----:B--2---:R-:W-:Y:S01]  /*2baf0*/  ISETP.LT.AND P5, PT, R3, c[0x0][0x17c], !P0 ;  /* 0x00005f0003007a0c */ /* 0x004fe200047a1270 */
[----:B------:R-:W-:Y:S01]  /*2bb00*/  IMAD R3, R20, 0x2, R6 ;  /* 0x0000000214037824 */ /* 0x000fe200078e0206 */
[----:B---3--:R-:W-:Y:S02]  /*2bb10*/  ISETP.LT.AND P4, PT, R5, c[0x0][0x17c], !P0 ;  /* 0x00005f0005007a0c */ /* 0x008fe40004781270 */
        /* <DEDUP_REMOVED lines=8> */
[----:B------:R-:W-:Y:S02]  /*2bba0*/  LEA.HI.X.SX32 R5, R6, R2, 0x1, P6 ;  /* 0x0000000206057211 */ /* 0x000fe400030f0eff */
[C---:B-1----:R-:W-:Y:S02]  /*2bbb0*/  LEA R8, P6, R3.reuse, R0, 0x1 ;  /* 0x0000000003087211 */ /* 0x042fe400078c08ff */
[----:B------:R-:W-:Y:S02]  /*2bbc0*/  PRMT R6, R14, 0x7632, R6 ;  /* 0x000076320e067816 */ /* 0x000fe40000000006 */
[----:B------:R-:W-:Y:S02]  /*2bbd0*/  ISETP.LT.AND P3, PT, R16, c[0x0][0x17c], !P0 ;  /* 0x00005f0010007a0c */ /* 0x000fe40004761270 */
[----:B------:R-:W-:Y:S01]  /*2bbe0*/  LEA.HI.X.SX32 R9, R3, R2, 0x1, P6 ;  /* 0x0000000203097211 */ /* 0x000fe200030f0eff */
[----:B------:R-:W2:Y:S01]  /*2bbf0*/  LDL.LU R16, [R1+0x330] ;  /* 0x0003300001107983 */ /* 0x000ea20000300800 */
[----:B------:R-:W-:-:S03]  /*2bc00*/  PRMT R11, R28, 0x7632, R11 ;  /* 0x000076321c0b7816 */ /* 0x000fc6000000000b */
[----:B------:R0:W-:Y:S04]  /*2bc10*/  @P2 STG.E.U16 [R4.64], R6 ;  /* 0x0000000604002986 */ /* 0x0001e8000c101506 */
[----:B------:R1:W-:Y:S01]  /*2bc20*/  @P5 STG.E.U16 [R8.64], R7 ;  /* 0x0000000708005986 */ /* 0x0003e2000c101506 */
[----:B----4-:R-:W-:-:S03]  /*2bc30*/  ISETP.LT.AND P5, PT, R27, c[0x0][0x17c], !P0 ;  /* 0x00005f001b007a0c */ /* 0x010fc600047a1270 */
[----:B------:R-:W3:Y:S04]  /*2bc40*/  LDL.LU R24, [R1+0x334] ;  /* 0x0003340001187983 */ /* 0x000ee80000300800 */
[----:B------:R-:W4:Y:S04]  /*2bc50*/  LDL.LU R27, [R1+0x338] ;  /* 0x00033800011b7983 */ /* 0x000f280000300800 */
[----:B------:R-:W4:Y:S01]  /*2bc60*/  LDL.LU R28, [R1+0xe0] ;  /* 0x0000e000011c7983 */ /* 0x000f220000300800 */
[----:B------:R-:W-:-:S04]  /*2bc70*/  IMAD R13, R20, 0x2, R3 ;  /* 0x00000002140d7824 */ /* 0x000fc800078e0203 */
[----:B------:R-:W-:Y:S01]  /*2bc80*/  IMAD R3, R20, 0x2, R13 ;  /* 0x0000000214037824 */ /* 0x000fe200078e020d */
[----:B0-----:R-:W-:-:S04]  /*2bc90*/  LEA R4, P6, R13, R0, 0x1 ;  /* 0x000000000d047211 */ /* 0x001fc800078c08ff */
[----:B------:R-:W-:Y:S01]  /*2bca0*/  LEA.HI.X.SX32 R5, R13, R2, 0x1, P6 ;  /* 0x000000020d057211 */ /* 0x000fe200030f0eff */
[C---:B------:R-:W-:Y:S01]  /*2bcb0*/  IMAD R13, R20.reuse, 0x2, R3 ;  /* 0x00000002140d7824 */ /* 0x040fe200078e0203 */
[----:B-1----:R-:W-:Y:S02]  /*2bcc0*/  LEA R8, P6, R3, R0, 0x1 ;  /* 0x0000000003087211 */ /* 0x002fe400078c08ff */
[----:B------:R-:W-:Y:S01]  /*2bcd0*/  ISETP.LT.AND P2, PT, R21, c[0x0][0x17c], !P0 ;  /* 0x00005f0015007a0c */ /* 0x000fe20004741270 */
[----:B------:R-:W-:Y:S01]  /*2bce0*/  IMAD R21, R20, 0x2, R13 ;  /* 0x0000000214157824 */ /* 0x000fe200078e020d */
[----:B------:R-:W-:Y:S01]  /*2bcf0*/  LEA.HI.X.SX32 R9, R3, R2, 0x1, P6 ;  /* 0x0000000203097211 */ /* 0x000fe200030f0eff */
[----:B------:R0:W-:Y:S01]  /*2bd00*/  @P4 STG.E.U16 [R4.64], R10 ;  /* 0x0000000a04004986 */ /* 0x0001e2000c101506 */
[----:B------:R-:W-:Y:S01]  /*2bd10*/  ISETP.LT.AND P1, PT, R18, c[0x0][0x17c], !P0 ;  /* 0x00005f0012007a0c */ /* 0x000fe20004721270 */
[----:B------:R-:W-:Y:S01]  /*2bd20*/  IMAD R3, R20, 0x2, R21 ;  /* 0x0000000214037824 */ /* 0x000fe200078e0215 */
[----:B------:R-:W-:Y:S01]  /*2bd30*/  ISETP.LT.AND P4, PT, R17, c[0x0][0x17c], !P0 ;  /* 0x00005f0011007a0c */ /* 0x000fe20004781270 */
[----:B------:R1:W-:Y:S01]  /*2bd40*/  @P3 STG.E.U16 [R8.64], R11 ;  /* 0x0000000b08003986 */ /* 0x0003e2000c101506 */
[----:B0-----:R-:W-:-:S04]  /*2bd50*/  LEA R4, P6, R13, R0, 0x1 ;  /* 0x000000000d047211 */ /* 0x001fc800078c08ff */
[----:B------:R-:W-:Y:S01]  /*2bd60*/  LEA.HI.X.SX32 R5, R13, R2, 0x1, P6 ;  /* 0x000000020d057211 */ /* 0x000fe200030f0eff */
[----:B------:R-:W-:Y:S01]  /*2bd70*/  IMAD R13, R20, 0x2, R3 ;  /* 0x00000002140d7824 */ /* 0x000fe200078e0203 */
[C---:B-1----:R-:W-:Y:S02]  /*2bd80*/  LEA R8, P6, R21.reuse, R0, 0x1 ;  /* 0x0000000015087211 */ /* 0x042fe400078c08ff */
[----:B------:R-:W-:Y:S01]  /*2bd90*/  PRMT R6, R26, 0x7632, R6 ;  /* 0x000076321a067816 */ /* 0x000fe20000000006 */
[----:B------:R-:W-:Y:S01]  /*2bda0*/  IMAD R17, R20, 0x2, R13 ;  /* 0x0000000214117824 */ /* 0x000fe200078e020d */
[----:B------:R-:W-:-:S03]  /*2bdb0*/  LEA.HI.X.SX32 R9, R21, R2, 0x1, P6 ;  /* 0x0000000215097211 */ /* 0x000fc600030f0eff */
[C---:B------:R-:W-:Y:S01]  /*2bdc0*/  IMAD R21, R20.reuse, 0x2, R17 ;  /* 0x0000000214157824 */ /* 0x040fe200078e0211 */
[----:B------:R-:W-:Y:S01]  /*2bdd0*/  PRMT R7, R25, 0x7632, R7 ;  /* 0x0000763219077816 */ /* 0x000fe20000000007 */
[----:B------:R0:W-:Y:S02]  /*2bde0*/  @P1 STG.E.U16 [R4.64], R6 ;  /* 0x0000000604001986 */ /* 0x0001e4000c101506 */
[----:B------:R-:W-:Y:S02]  /*2bdf0*/  IMAD R25, R20, 0x2, R21 ;  /* 0x0000000214197824 */ /* 0x000fe400078e0215 */
[----:B------:R1:W-:Y:S01]  /*2be00*/  @P2 STG.E.U16 [R8.64], R7 ;  /* 0x0000000708002986 */ /* 0x0003e2000c101506 */
[----:B0-----:R-:W-:-:S04]  /*2be10*/  LEA R4, P1, R3, R0, 0x1 ;  /* 0x0000000003047211 */ /* 0x001fc800078208ff */
[----:B------:R-:W-:Y:S01]  /*2be20*/  LEA.HI.X.SX32 R5, R3, R2, 0x1, P1 ;  /* 0x0000000203057211 */ /* 0x000fe200008f0eff */
[----:B------:R-:W-:Y:S01]  /*2be30*/  IMAD R3, R20, 0x2, R25 ;  /* 0x0000000214037824 */ /* 0x000fe200078e0219 */
[-C--:B-1----:R-:W-:Y:S02]  /*2be40*/  LEA R8, P1, R17, R0.reuse, 0x1 ;  /* 0x0000000011087211 */ /* 0x082fe400078208ff */
[-C--:B------:R-:W-:Y:S02]  /*2be50*/  LEA R12, P2, R13, R0.reuse, 0x1 ;  /* 0x000000000d0c7211 */ /* 0x080fe400078408ff */
[----:B------:R-:W-:Y:S02]  /*2be60*/  LEA R20, P6, R21, R0, 0x1 ;  /* 0x0000000015147211 */ /* 0x000fe400078c08ff */
[-C--:B------:R-:W-:Y:S02]  /*2be70*/  LEA.HI.X.SX32 R9, R17, R2.reuse, 0x1, P1 ;  /* 0x0000000211097211 */ /* 0x080fe400008f0eff */
[----:B------:R-:W-:-:S02]  /*2be80*/  LEA.HI.X.SX32 R13, R13, R2, 0x1, P2 ;  /* 0x000000020d0d7211 */ /* 0x000fc400010f0eff */
[----:B------:R-:W-:Y:S02]  /*2be90*/  LEA.HI.X.SX32 R21, R21, R2, 0x1, P6 ;  /* 0x0000000215157211 */ /* 0x000fe400030f0eff */
[----:B------:R-:W-:Y:S02]  /*2bea0*/  PRMT R6, R7, 0x7632, R6 ;  /* 0x0000763207067816 */ /* 0x000fe40000000006 */
[----:B------:R-:W-:Y:S02]  /*2beb0*/  PRMT R11, R11, 0x7632, R11 ;  /* 0x000076320b0b7816 */ /* 0x000fe4000000000b */
[----:B------:R-:W-:Y:S02]  /*2bec0*/  PRMT R10, R15, 0x7632, R10 ;  /* 0x000076320f0a7816 */ /* 0x000fe4000000000a */
[----:B------:R-:W-:Y:S02]  /*2bed0*/  PRMT R19, R19, 0x7632, R19 ;  /* 0x0000763213137816 */ /* 0x000fe40000000013 */
[----:B--2---:R-:W-:-:S02]  /*2bee0*/  ISETP.LT.AND P3, PT, R16, c[0x0][0x17c], !P0 ;  /* 0x00005f0010007a0c */ /* 0x004fc40004761270 */
[----:B------:R-:W-:-:S04]  /*2bef0*/  LEA R16, P1, R3, R0, 0x1 ;  /* 0x0000000003107211 */ /* 0x000fc800078208ff */
[----:B------:R-:W-:Y:S02]  /*2bf00*/  LEA.HI.X.SX32 R17, R3, R2, 0x1, P1 ;  /* 0x0000000203117211 */ /* 0x000fe400008f0eff */
[----:B---3--:R-:W-:Y:S02]  /*2bf10*/  ISETP.LT.AND P2, PT, R24, c[0x0][0x17c], !P0 ;  /* 0x00005f0018007a0c */ /* 0x008fe40004741270 */
[----:B------:R-:W-:Y:S02]  /*2bf20*/  LEA R24, P6, R25, R0, 0x1 ;  /* 0x0000000019187211 */ /* 0x000fe400078c08ff */
[----:B----4-:R-:W-:Y:S02]  /*2bf30*/  ISETP.LT.AND P1, PT, R27, c[0x0][0x17c], !P0 ;  /* 0x00005f001b007a0c */ /* 0x010fe40004721270 */
[----:B------:R-:W-:Y:S02]  /*2bf40*/  LEA.HI.X.SX32 R25, R25, R2, 0x1, P6 ;  /* 0x0000000219197211 */ /* 0x000fe400030f0eff */
[----:B------:R-:W-:-:S02]  /*2bf50*/  ISETP.LT.AND P0, PT, R28, c[0x0][0x17c], !P0 ;  /* 0x00005f001c007a0c */ /* 0x000fc40004701270 */
[----:B------:R-:W-:-:S05]  /*2bf60*/  PRMT R2, R29, 0x7632, R2 ;  /* 0x000076321d027816 */ /* 0x000fca0000000002 */
[----:B------:R0:W-:Y:S04]  /*2bf70*/  @P5 STG.E.U16 [R4.64], R2 ;  /* 0x0000000204005986 */ /* 0x0001e8000c101506 */
[----:B------:R0:W-:Y:S04]  /*2bf80*/  @P4 STG.E.U16 [R12.64], R6 ;  /* 0x000000060c004986 */ /* 0x0001e8000c101506 */
[----:B------:R0:W-:Y:S04]  /*2bf90*/  @P3 STG.E.U16 [R8.64], R11 ;  /* 0x0000000b08003986 */ /* 0x0001e8000c101506 */
[----:B------:R0:W-:Y:S04]  /*2bfa0*/  @P2 STG.E.U16 [R20.64], R10 ;  /* 0x0000000a14002986 */ /* 0x0001e8000c101506 */
[----:B------:R0:W-:Y:S01]  /*2bfb0*/  @P1 STG.E.U16 [R24.64], R19 ;  /* 0x0000001318001986 */ /* 0x0001e2000c101506 */
[----:B------:R-:W-:Y:S05]  /*2bfc0*/  @!P0 EXIT ;  /* 0x000000000000894d */ /* 0x000fea0003800000 */
[----:B0-----:R-:W-:-:S05]  /*2bfd0*/  PRMT R8, R23, 0x7632, R8 ;  /* 0x0000763217087816 */ /* 0x001fca0000000008 */
[----:B------:R-:W-:Y:S01]  /*2bfe0*/  STG.E.U16 [R16.64], R8 ;  /* 0x0000000810007986 */ /* 0x000fe2000c101506 */
[----:B------:R-:W-:Y:S05]  /*2bff0*/  EXIT ;  /* 0x000000000000794d */ /* 0x000fea0003800000 */
.L_x_3:
[----:B------:R-:W-:-:S00]  /*2c000*/  BRA `(.L_x_3) ;  /* 0xfffffff000007947 */ /* 0x000fc0000383ffff */
[----:B------:R-:W-:-:S00]  /*2c010*/  NOP ;  /* 0x0000000000007918 */ /* 0x000fc00000000000 */
        /* <DEDUP_REMOVED lines=14> */
.L_x_4:


//--------------------- .nv.shared.matmul_kernel  --------------------------
	.section	.nv.shared.matmul_kernel,"aw",@nobits
	.sectionflags	@""
	.align	16
